//
// Generated by NVIDIA NVVM Compiler
//
// Compiler Build ID: CL-36424714
// Cuda compilation tools, release 13.0, V13.0.88
// Based on NVVM 20.0.0
//

.version 9.0
.target sm_100
.address_size 64

	// .globl	_Z12myDotProductPjijj
// _ZZN3cub18CUB_300001_SM_10006detail6reduce28DeviceReduceSingleTileKernelINS2_10policy_hubIjjN4cuda3std3__44plusIjEEE10Policy1000EPjSC_jS9_jjNS7_10__identityEEEvT0_T1_T2_T3_T4_T6_E12temp_storage has been demoted
// _ZZN3cub18CUB_300001_SM_10006detail6reduce18DeviceReduceKernelINS2_10policy_hubIjjN4cuda3std3__44plusIjEEE10Policy1000EPjjS9_jNS7_10__identityEEEvT0_PT3_T1_NS0_13GridEvenShareISH_EET2_T4_E12temp_storage has been demoted
// _ZZN3cub18CUB_300001_SM_10006detail6reduce28DeviceReduceSingleTileKernelINS2_10policy_hubIjjN4cuda3std3__44plusIjEEE10Policy1000EPjSC_iS9_jjNS7_10__identityEEEvT0_T1_T2_T3_T4_T6_E12temp_storage has been demoted
// _ZZN3cub18CUB_300001_SM_10006detail6reduce28DeviceReduceSingleTileKernelINS2_10policy_hubIjyN4cuda3std3__44plusIjEEE10Policy1000EPjSC_yS9_jjNS7_10__identityEEEvT0_T1_T2_T3_T4_T6_E12temp_storage has been demoted
// _ZZN3cub18CUB_300001_SM_10006detail6reduce18DeviceReduceKernelINS2_10policy_hubIjyN4cuda3std3__44plusIjEEE10Policy1000EPjyS9_jNS7_10__identityEEEvT0_PT3_T1_NS0_13GridEvenShareISH_EET2_T4_E12temp_storage has been demoted
// _ZZN3cub18CUB_300001_SM_10006detail6reduce28DeviceReduceSingleTileKernelINS2_10policy_hubIjyN4cuda3std3__44plusIjEEE10Policy1000EPjSC_iS9_jjNS7_10__identityEEEvT0_T1_T2_T3_T4_T6_E12temp_storage has been demoted
.global .align 1 .b8 _ZN34_INTERNAL_f53147cc_4_k_cu_007813094cuda3std3__45__cpo5beginE[1];
.global .align 1 .b8 _ZN34_INTERNAL_f53147cc_4_k_cu_007813094cuda3std3__45__cpo3endE[1];
.global .align 1 .b8 _ZN34_INTERNAL_f53147cc_4_k_cu_007813094cuda3std3__45__cpo6cbeginE[1];
.global .align 1 .b8 _ZN34_INTERNAL_f53147cc_4_k_cu_007813094cuda3std3__45__cpo4cendE[1];
.global .align 1 .b8 _ZN34_INTERNAL_f53147cc_4_k_cu_007813094cuda3std3__45__cpo6rbeginE[1];
.global .align 1 .b8 _ZN34_INTERNAL_f53147cc_4_k_cu_007813094cuda3std3__45__cpo4rendE[1];
.global .align 1 .b8 _ZN34_INTERNAL_f53147cc_4_k_cu_007813094cuda3std3__45__cpo7crbeginE[1];
.global .align 1 .b8 _ZN34_INTERNAL_f53147cc_4_k_cu_007813094cuda3std3__45__cpo5crendE[1];
.global .align 1 .b8 _ZN34_INTERNAL_f53147cc_4_k_cu_007813094cuda3std3__436_GLOBAL__N__f53147cc_4_k_cu_007813096ignoreE[1];
.global .align 1 .b8 _ZN34_INTERNAL_f53147cc_4_k_cu_007813094cuda3std3__419piecewise_constructE[1];
.global .align 1 .b8 _ZN34_INTERNAL_f53147cc_4_k_cu_007813094cuda3std3__48in_placeE[1];
.global .align 1 .b8 _ZN34_INTERNAL_f53147cc_4_k_cu_007813094cuda3std3__420unreachable_sentinelE[1];
.global .align 1 .b8 _ZN34_INTERNAL_f53147cc_4_k_cu_007813094cuda3std3__47nulloptE[1];
.global .align 1 .b8 _ZN34_INTERNAL_f53147cc_4_k_cu_007813094cuda3std3__48unexpectE[1];
.global .align 1 .b8 _ZN34_INTERNAL_f53147cc_4_k_cu_007813094cuda3std6ranges3__45__cpo4swapE[1];
.global .align 1 .b8 _ZN34_INTERNAL_f53147cc_4_k_cu_007813094cuda3std6ranges3__45__cpo9iter_moveE[1];
.global .align 1 .b8 _ZN34_INTERNAL_f53147cc_4_k_cu_007813094cuda3std6ranges3__45__cpo5beginE[1];
.global .align 1 .b8 _ZN34_INTERNAL_f53147cc_4_k_cu_007813094cuda3std6ranges3__45__cpo3endE[1];
.global .align 1 .b8 _ZN34_INTERNAL_f53147cc_4_k_cu_007813094cuda3std6ranges3__45__cpo6cbeginE[1];
.global .align 1 .b8 _ZN34_INTERNAL_f53147cc_4_k_cu_007813094cuda3std6ranges3__45__cpo4cendE[1];
.global .align 1 .b8 _ZN34_INTERNAL_f53147cc_4_k_cu_007813094cuda3std6ranges3__45__cpo7advanceE[1];
.global .align 1 .b8 _ZN34_INTERNAL_f53147cc_4_k_cu_007813094cuda3std6ranges3__45__cpo9iter_swapE[1];
.global .align 1 .b8 _ZN34_INTERNAL_f53147cc_4_k_cu_007813094cuda3std6ranges3__45__cpo4nextE[1];
.global .align 1 .b8 _ZN34_INTERNAL_f53147cc_4_k_cu_007813094cuda3std6ranges3__45__cpo4prevE[1];
.global .align 1 .b8 _ZN34_INTERNAL_f53147cc_4_k_cu_007813094cuda3std6ranges3__45__cpo4dataE[1];
.global .align 1 .b8 _ZN34_INTERNAL_f53147cc_4_k_cu_007813094cuda3std6ranges3__45__cpo5cdataE[1];
.global .align 1 .b8 _ZN34_INTERNAL_f53147cc_4_k_cu_007813094cuda3std6ranges3__45__cpo4sizeE[1];
.global .align 1 .b8 _ZN34_INTERNAL_f53147cc_4_k_cu_007813094cuda3std6ranges3__45__cpo5ssizeE[1];
.global .align 1 .b8 _ZN34_INTERNAL_f53147cc_4_k_cu_007813094cuda3std6ranges3__45__cpo8distanceE[1];
.global .align 1 .b8 _ZN34_INTERNAL_f53147cc_4_k_cu_007813096thrust24THRUST_300001_SM_1000_NS8cuda_cub3parE[1];
.global .align 1 .b8 _ZN34_INTERNAL_f53147cc_4_k_cu_007813096thrust24THRUST_300001_SM_1000_NS8cuda_cub10par_nosyncE[1];
.global .align 1 .b8 _ZN34_INTERNAL_f53147cc_4_k_cu_007813096thrust24THRUST_300001_SM_1000_NS6system6detail10sequential3seqE[1];
.global .align 1 .b8 _ZN34_INTERNAL_f53147cc_4_k_cu_007813096thrust24THRUST_300001_SM_1000_NS6system3cpp3parE[1];
.global .align 1 .b8 _ZN34_INTERNAL_f53147cc_4_k_cu_007813096thrust24THRUST_300001_SM_1000_NS12placeholders2_1E[1];
.global .align 1 .b8 _ZN34_INTERNAL_f53147cc_4_k_cu_007813096thrust24THRUST_300001_SM_1000_NS12placeholders2_2E[1];
.global .align 1 .b8 _ZN34_INTERNAL_f53147cc_4_k_cu_007813096thrust24THRUST_300001_SM_1000_NS12placeholders2_3E[1];
.global .align 1 .b8 _ZN34_INTERNAL_f53147cc_4_k_cu_007813096thrust24THRUST_300001_SM_1000_NS12placeholders2_4E[1];
.global .align 1 .b8 _ZN34_INTERNAL_f53147cc_4_k_cu_007813096thrust24THRUST_300001_SM_1000_NS12placeholders2_5E[1];
.global .align 1 .b8 _ZN34_INTERNAL_f53147cc_4_k_cu_007813096thrust24THRUST_300001_SM_1000_NS12placeholders2_6E[1];
.global .align 1 .b8 _ZN34_INTERNAL_f53147cc_4_k_cu_007813096thrust24THRUST_300001_SM_1000_NS12placeholders2_7E[1];
.global .align 1 .b8 _ZN34_INTERNAL_f53147cc_4_k_cu_007813096thrust24THRUST_300001_SM_1000_NS12placeholders2_8E[1];
.global .align 1 .b8 _ZN34_INTERNAL_f53147cc_4_k_cu_007813096thrust24THRUST_300001_SM_1000_NS12placeholders2_9E[1];
.global .align 1 .b8 _ZN34_INTERNAL_f53147cc_4_k_cu_007813096thrust24THRUST_300001_SM_1000_NS12placeholders3_10E[1];
.global .align 1 .b8 _ZN34_INTERNAL_f53147cc_4_k_cu_007813096thrust24THRUST_300001_SM_1000_NS3seqE[1];
.global .align 1 .b8 _ZN34_INTERNAL_f53147cc_4_k_cu_007813096thrust24THRUST_300001_SM_1000_NS6deviceE[1];

.visible .entry _Z12myDotProductPjijj(
	.param .u64 .ptr .align 1 _Z12myDotProductPjijj_param_0,
	.param .u32 _Z12myDotProductPjijj_param_1,
	.param .u32 _Z12myDotProductPjijj_param_2,
	.param .u32 _Z12myDotProductPjijj_param_3
)
{
	.reg .pred 	%p<11>;
	.reg .b32 	%r<357>;
	.reg .b64 	%rd<5>;

	ld.param.u64 	%rd1, [_Z12myDotProductPjijj_param_0];
	ld.param.u32 	%r46, [_Z12myDotProductPjijj_param_1];
	ld.param.u32 	%r43, [_Z12myDotProductPjijj_param_2];
	ld.param.u32 	%r44, [_Z12myDotProductPjijj_param_3];
	mov.u32 	%r47, %ctaid.x;
	mov.u32 	%r48, %ntid.x;
	mov.u32 	%r49, %tid.x;
	mad.lo.s32 	%r1, %r47, %r48, %r49;
	shl.b32 	%r343, %r1, 10;
	add.s32 	%r50, %r343, 1024;
	min.s32 	%r3, %r50, %r46;
	or.b32  	%r51, %r343, 15;
	setp.le.s32 	%p1, %r46, %r51;
	mov.b32 	%r342, 0;
	@%p1 bra 	$L__BB0_4;
	add.s32 	%r338, %r343, 7;
	mov.b32 	%r342, 0;
$L__BB0_2:
	add.s32 	%r53, %r338, 8;
	add.s32 	%r54, %r338, -7;
	and.b32  	%r55, %r43, 31;
	shf.l.wrap.b32 	%r56, %r54, %r54, %r55;
	add.s32 	%r57, %r56, %r43;
	xor.b32  	%r58, %r57, %r43;
	and.b32  	%r59, %r44, 31;
	shf.l.wrap.b32 	%r60, %r54, %r54, %r59;
	add.s32 	%r61, %r60, %r44;
	xor.b32  	%r62, %r61, %r44;
	mad.lo.s32 	%r63, %r58, %r62, %r342;
	add.s32 	%r64, %r338, -6;
	shf.l.wrap.b32 	%r65, %r64, %r64, %r55;
	add.s32 	%r66, %r65, %r43;
	xor.b32  	%r67, %r66, %r43;
	shf.l.wrap.b32 	%r68, %r64, %r64, %r59;
	add.s32 	%r69, %r68, %r44;
	xor.b32  	%r70, %r69, %r44;
	mad.lo.s32 	%r71, %r67, %r70, %r63;
	add.s32 	%r72, %r338, -5;
	shf.l.wrap.b32 	%r73, %r72, %r72, %r55;
	add.s32 	%r74, %r73, %r43;
	xor.b32  	%r75, %r74, %r43;
	shf.l.wrap.b32 	%r76, %r72, %r72, %r59;
	add.s32 	%r77, %r76, %r44;
	xor.b32  	%r78, %r77, %r44;
	mad.lo.s32 	%r79, %r75, %r78, %r71;
	add.s32 	%r80, %r338, -4;
	shf.l.wrap.b32 	%r81, %r80, %r80, %r55;
	add.s32 	%r82, %r81, %r43;
	xor.b32  	%r83, %r82, %r43;
	shf.l.wrap.b32 	%r84, %r80, %r80, %r59;
	add.s32 	%r85, %r84, %r44;
	xor.b32  	%r86, %r85, %r44;
	mad.lo.s32 	%r87, %r83, %r86, %r79;
	add.s32 	%r88, %r338, -3;
	shf.l.wrap.b32 	%r89, %r88, %r88, %r55;
	add.s32 	%r90, %r89, %r43;
	xor.b32  	%r91, %r90, %r43;
	shf.l.wrap.b32 	%r92, %r88, %r88, %r59;
	add.s32 	%r93, %r92, %r44;
	xor.b32  	%r94, %r93, %r44;
	mad.lo.s32 	%r95, %r91, %r94, %r87;
	add.s32 	%r96, %r338, -2;
	shf.l.wrap.b32 	%r97, %r96, %r96, %r55;
	add.s32 	%r98, %r97, %r43;
	xor.b32  	%r99, %r98, %r43;
	shf.l.wrap.b32 	%r100, %r96, %r96, %r59;
	add.s32 	%r101, %r100, %r44;
	xor.b32  	%r102, %r101, %r44;
	mad.lo.s32 	%r103, %r99, %r102, %r95;
	add.s32 	%r104, %r338, -1;
	shf.l.wrap.b32 	%r105, %r104, %r104, %r55;
	add.s32 	%r106, %r105, %r43;
	xor.b32  	%r107, %r106, %r43;
	shf.l.wrap.b32 	%r108, %r104, %r104, %r59;
	add.s32 	%r109, %r108, %r44;
	xor.b32  	%r110, %r109, %r44;
	mad.lo.s32 	%r111, %r107, %r110, %r103;
	shf.l.wrap.b32 	%r112, %r338, %r338, %r55;
	add.s32 	%r113, %r112, %r43;
	xor.b32  	%r114, %r113, %r43;
	shf.l.wrap.b32 	%r115, %r338, %r338, %r59;
	add.s32 	%r116, %r115, %r44;
	xor.b32  	%r117, %r116, %r44;
	mad.lo.s32 	%r118, %r114, %r117, %r111;
	add.s32 	%r119, %r338, 1;
	shf.l.wrap.b32 	%r120, %r119, %r119, %r55;
	add.s32 	%r121, %r120, %r43;
	xor.b32  	%r122, %r121, %r43;
	shf.l.wrap.b32 	%r123, %r119, %r119, %r59;
	add.s32 	%r124, %r123, %r44;
	xor.b32  	%r125, %r124, %r44;
	mad.lo.s32 	%r126, %r122, %r125, %r118;
	add.s32 	%r127, %r338, 2;
	shf.l.wrap.b32 	%r128, %r127, %r127, %r55;
	add.s32 	%r129, %r128, %r43;
	xor.b32  	%r130, %r129, %r43;
	shf.l.wrap.b32 	%r131, %r127, %r127, %r59;
	add.s32 	%r132, %r131, %r44;
	xor.b32  	%r133, %r132, %r44;
	mad.lo.s32 	%r134, %r130, %r133, %r126;
	add.s32 	%r135, %r338, 3;
	shf.l.wrap.b32 	%r136, %r135, %r135, %r55;
	add.s32 	%r137, %r136, %r43;
	xor.b32  	%r138, %r137, %r43;
	shf.l.wrap.b32 	%r139, %r135, %r135, %r59;
	add.s32 	%r140, %r139, %r44;
	xor.b32  	%r141, %r140, %r44;
	mad.lo.s32 	%r142, %r138, %r141, %r134;
	add.s32 	%r143, %r338, 4;
	shf.l.wrap.b32 	%r144, %r143, %r143, %r55;
	add.s32 	%r145, %r144, %r43;
	xor.b32  	%r146, %r145, %r43;
	shf.l.wrap.b32 	%r147, %r143, %r143, %r59;
	add.s32 	%r148, %r147, %r44;
	xor.b32  	%r149, %r148, %r44;
	mad.lo.s32 	%r150, %r146, %r149, %r142;
	add.s32 	%r151, %r338, 5;
	shf.l.wrap.b32 	%r152, %r151, %r151, %r55;
	add.s32 	%r153, %r152, %r43;
	xor.b32  	%r154, %r153, %r43;
	shf.l.wrap.b32 	%r155, %r151, %r151, %r59;
	add.s32 	%r156, %r155, %r44;
	xor.b32  	%r157, %r156, %r44;
	mad.lo.s32 	%r158, %r154, %r157, %r150;
	add.s32 	%r159, %r338, 6;
	shf.l.wrap.b32 	%r160, %r159, %r159, %r55;
	add.s32 	%r161, %r160, %r43;
	xor.b32  	%r162, %r161, %r43;
	shf.l.wrap.b32 	%r163, %r159, %r159, %r59;
	add.s32 	%r164, %r163, %r44;
	xor.b32  	%r165, %r164, %r44;
	mad.lo.s32 	%r166, %r162, %r165, %r158;
	add.s32 	%r167, %r338, 7;
	shf.l.wrap.b32 	%r168, %r167, %r167, %r55;
	add.s32 	%r169, %r168, %r43;
	xor.b32  	%r170, %r169, %r43;
	shf.l.wrap.b32 	%r171, %r167, %r167, %r59;
	add.s32 	%r172, %r171, %r44;
	xor.b32  	%r173, %r172, %r44;
	mad.lo.s32 	%r174, %r170, %r173, %r166;
	shf.l.wrap.b32 	%r175, %r53, %r53, %r55;
	add.s32 	%r176, %r175, %r43;
	xor.b32  	%r177, %r176, %r43;
	shf.l.wrap.b32 	%r178, %r53, %r53, %r59;
	add.s32 	%r179, %r178, %r44;
	xor.b32  	%r180, %r179, %r44;
	mad.lo.s32 	%r342, %r177, %r180, %r174;
	add.s32 	%r8, %r338, 16;
	add.s32 	%r181, %r338, 24;
	setp.lt.s32 	%p2, %r181, %r3;
	mov.u32 	%r338, %r8;
	@%p2 bra 	$L__BB0_2;
	add.s32 	%r343, %r8, -7;
$L__BB0_4:
	add.s32 	%r12, %r343, 7;
	setp.ge.s32 	%p3, %r12, %r3;
	@%p3 bra 	$L__BB0_6;
	and.b32  	%r182, %r43, 31;
	shf.l.wrap.b32 	%r183, %r343, %r343, %r182;
	add.s32 	%r184, %r183, %r43;
	xor.b32  	%r185, %r184, %r43;
	and.b32  	%r186, %r44, 31;
	shf.l.wrap.b32 	%r187, %r343, %r343, %r186;
	add.s32 	%r188, %r187, %r44;
	xor.b32  	%r189, %r188, %r44;
	mad.lo.s32 	%r190, %r185, %r189, %r342;
	add.s32 	%r191, %r343, 1;
	shf.l.wrap.b32 	%r192, %r191, %r191, %r182;
	add.s32 	%r193, %r192, %r43;
	xor.b32  	%r194, %r193, %r43;
	shf.l.wrap.b32 	%r195, %r191, %r191, %r186;
	add.s32 	%r196, %r195, %r44;
	xor.b32  	%r197, %r196, %r44;
	mad.lo.s32 	%r198, %r194, %r197, %r190;
	add.s32 	%r199, %r343, 2;
	shf.l.wrap.b32 	%r200, %r199, %r199, %r182;
	add.s32 	%r201, %r200, %r43;
	xor.b32  	%r202, %r201, %r43;
	shf.l.wrap.b32 	%r203, %r199, %r199, %r186;
	add.s32 	%r204, %r203, %r44;
	xor.b32  	%r205, %r204, %r44;
	mad.lo.s32 	%r206, %r202, %r205, %r198;
	add.s32 	%r207, %r343, 3;
	shf.l.wrap.b32 	%r208, %r207, %r207, %r182;
	add.s32 	%r209, %r208, %r43;
	xor.b32  	%r210, %r209, %r43;
	shf.l.wrap.b32 	%r211, %r207, %r207, %r186;
	add.s32 	%r212, %r211, %r44;
	xor.b32  	%r213, %r212, %r44;
	mad.lo.s32 	%r214, %r210, %r213, %r206;
	add.s32 	%r215, %r343, 4;
	shf.l.wrap.b32 	%r216, %r215, %r215, %r182;
	add.s32 	%r217, %r216, %r43;
	xor.b32  	%r218, %r217, %r43;
	shf.l.wrap.b32 	%r219, %r215, %r215, %r186;
	add.s32 	%r220, %r219, %r44;
	xor.b32  	%r221, %r220, %r44;
	mad.lo.s32 	%r222, %r218, %r221, %r214;
	add.s32 	%r223, %r343, 5;
	shf.l.wrap.b32 	%r224, %r223, %r223, %r182;
	add.s32 	%r225, %r224, %r43;
	xor.b32  	%r226, %r225, %r43;
	shf.l.wrap.b32 	%r227, %r223, %r223, %r186;
	add.s32 	%r228, %r227, %r44;
	xor.b32  	%r229, %r228, %r44;
	mad.lo.s32 	%r230, %r226, %r229, %r222;
	add.s32 	%r231, %r343, 6;
	shf.l.wrap.b32 	%r232, %r231, %r231, %r182;
	add.s32 	%r233, %r232, %r43;
	xor.b32  	%r234, %r233, %r43;
	shf.l.wrap.b32 	%r235, %r231, %r231, %r186;
	add.s32 	%r236, %r235, %r44;
	xor.b32  	%r237, %r236, %r44;
	mad.lo.s32 	%r238, %r234, %r237, %r230;
	shf.l.wrap.b32 	%r239, %r12, %r12, %r182;
	add.s32 	%r240, %r239, %r43;
	xor.b32  	%r241, %r240, %r43;
	shf.l.wrap.b32 	%r242, %r12, %r12, %r186;
	add.s32 	%r243, %r242, %r44;
	xor.b32  	%r244, %r243, %r44;
	mad.lo.s32 	%r342, %r241, %r244, %r238;
	add.s32 	%r343, %r343, 8;
$L__BB0_6:
	add.s32 	%r17, %r343, 3;
	setp.ge.s32 	%p4, %r17, %r3;
	@%p4 bra 	$L__BB0_8;
	and.b32  	%r245, %r43, 31;
	shf.l.wrap.b32 	%r246, %r343, %r343, %r245;
	add.s32 	%r247, %r246, %r43;
	xor.b32  	%r248, %r247, %r43;
	and.b32  	%r249, %r44, 31;
	shf.l.wrap.b32 	%r250, %r343, %r343, %r249;
	add.s32 	%r251, %r250, %r44;
	xor.b32  	%r252, %r251, %r44;
	mad.lo.s32 	%r253, %r248, %r252, %r342;
	add.s32 	%r254, %r343, 1;
	shf.l.wrap.b32 	%r255, %r254, %r254, %r245;
	add.s32 	%r256, %r255, %r43;
	xor.b32  	%r257, %r256, %r43;
	shf.l.wrap.b32 	%r258, %r254, %r254, %r249;
	add.s32 	%r259, %r258, %r44;
	xor.b32  	%r260, %r259, %r44;
	mad.lo.s32 	%r261, %r257, %r260, %r253;
	add.s32 	%r262, %r343, 2;
	shf.l.wrap.b32 	%r263, %r262, %r262, %r245;
	add.s32 	%r264, %r263, %r43;
	xor.b32  	%r265, %r264, %r43;
	shf.l.wrap.b32 	%r266, %r262, %r262, %r249;
	add.s32 	%r267, %r266, %r44;
	xor.b32  	%r268, %r267, %r44;
	mad.lo.s32 	%r269, %r265, %r268, %r261;
	shf.l.wrap.b32 	%r270, %r17, %r17, %r245;
	add.s32 	%r271, %r270, %r43;
	xor.b32  	%r272, %r271, %r43;
	shf.l.wrap.b32 	%r273, %r17, %r17, %r249;
	add.s32 	%r274, %r273, %r44;
	xor.b32  	%r275, %r274, %r44;
	mad.lo.s32 	%r342, %r272, %r275, %r269;
	add.s32 	%r343, %r343, 4;
$L__BB0_8:
	add.s32 	%r22, %r343, 1;
	setp.ge.s32 	%p5, %r22, %r3;
	@%p5 bra 	$L__BB0_10;
	and.b32  	%r276, %r43, 31;
	shf.l.wrap.b32 	%r277, %r343, %r343, %r276;
	add.s32 	%r278, %r277, %r43;
	xor.b32  	%r279, %r278, %r43;
	and.b32  	%r280, %r44, 31;
	shf.l.wrap.b32 	%r281, %r343, %r343, %r280;
	add.s32 	%r282, %r281, %r44;
	xor.b32  	%r283, %r282, %r44;
	mad.lo.s32 	%r284, %r279, %r283, %r342;
	shf.l.wrap.b32 	%r285, %r22, %r22, %r276;
	add.s32 	%r286, %r285, %r43;
	xor.b32  	%r287, %r286, %r43;
	shf.l.wrap.b32 	%r288, %r22, %r22, %r280;
	add.s32 	%r289, %r288, %r44;
	xor.b32  	%r290, %r289, %r44;
	mad.lo.s32 	%r342, %r287, %r290, %r284;
	add.s32 	%r343, %r343, 2;
$L__BB0_10:
	setp.ge.s32 	%p6, %r343, %r3;
	@%p6 bra 	$L__BB0_17;
	sub.s32 	%r292, %r3, %r343;
	and.b32  	%r27, %r292, 3;
	setp.eq.s32 	%p7, %r27, 0;
	mov.u32 	%r351, %r343;
	@%p7 bra 	$L__BB0_14;
	neg.s32 	%r348, %r27;
	mov.u32 	%r351, %r343;
$L__BB0_13:
	.pragma "nounroll";
	shf.l.wrap.b32 	%r293, %r351, %r351, %r43;
	add.s32 	%r294, %r293, %r43;
	xor.b32  	%r295, %r294, %r43;
	shf.l.wrap.b32 	%r296, %r351, %r351, %r44;
	add.s32 	%r297, %r296, %r44;
	xor.b32  	%r298, %r297, %r44;
	mad.lo.s32 	%r342, %r295, %r298, %r342;
	add.s32 	%r351, %r351, 1;
	add.s32 	%r348, %r348, 1;
	setp.ne.s32 	%p8, %r348, 0;
	@%p8 bra 	$L__BB0_13;
$L__BB0_14:
	sub.s32 	%r299, %r343, %r3;
	setp.gt.u32 	%p9, %r299, -4;
	@%p9 bra 	$L__BB0_17;
	and.b32  	%r300, %r43, 31;
$L__BB0_16:
	shf.l.wrap.b32 	%r301, %r351, %r351, %r300;
	add.s32 	%r302, %r301, %r43;
	xor.b32  	%r303, %r302, %r43;
	and.b32  	%r304, %r44, 31;
	shf.l.wrap.b32 	%r305, %r351, %r351, %r304;
	add.s32 	%r306, %r305, %r44;
	xor.b32  	%r307, %r306, %r44;
	mad.lo.s32 	%r308, %r303, %r307, %r342;
	add.s32 	%r309, %r351, 1;
	shf.l.wrap.b32 	%r310, %r309, %r309, %r300;
	add.s32 	%r311, %r310, %r43;
	xor.b32  	%r312, %r311, %r43;
	shf.l.wrap.b32 	%r313, %r309, %r309, %r304;
	add.s32 	%r314, %r313, %r44;
	xor.b32  	%r315, %r314, %r44;
	mad.lo.s32 	%r316, %r312, %r315, %r308;
	add.s32 	%r317, %r351, 2;
	shf.l.wrap.b32 	%r318, %r317, %r317, %r300;
	add.s32 	%r319, %r318, %r43;
	xor.b32  	%r320, %r319, %r43;
	shf.l.wrap.b32 	%r321, %r317, %r317, %r304;
	add.s32 	%r322, %r321, %r44;
	xor.b32  	%r323, %r322, %r44;
	mad.lo.s32 	%r324, %r320, %r323, %r316;
	add.s32 	%r325, %r351, 3;
	shf.l.wrap.b32 	%r326, %r325, %r325, %r300;
	add.s32 	%r327, %r326, %r43;
	xor.b32  	%r328, %r327, %r43;
	shf.l.wrap.b32 	%r329, %r325, %r325, %r304;
	add.s32 	%r330, %r329, %r44;
	xor.b32  	%r331, %r330, %r44;
	mad.lo.s32 	%r342, %r328, %r331, %r324;
	add.s32 	%r351, %r351, 4;
	setp.ne.s32 	%p10, %r351, %r3;
	@%p10 bra 	$L__BB0_16;
$L__BB0_17:
	cvta.to.global.u64 	%rd2, %rd1;
	shr.s32 	%r332, %r1, 31;
	shr.u32 	%r333, %r332, 24;
	add.s32 	%r334, %r1, %r333;
	and.b32  	%r335, %r334, -256;
	sub.s32 	%r336, %r1, %r335;
	mul.wide.s32 	%rd3, %r336, 4;
	add.s64 	%rd4, %rd2, %rd3;
	atom.global.add.u32 	%r337, [%rd4], %r342;
	ret;

}
	// .globl	_ZN3cub18CUB_300001_SM_10006detail11EmptyKernelIvEEvv
.visible .entry _ZN3cub18CUB_300001_SM_10006detail11EmptyKernelIvEEvv()
{


	ret;

}
	// .globl	_ZN3cub18CUB_300001_SM_10006detail6reduce28DeviceReduceSingleTileKernelINS2_10policy_hubIjjN4cuda3std3__44plusIjEEE10Policy1000EPjSC_jS9_jjNS7_10__identityEEEvT0_T1_T2_T3_T4_T6_
.visible .entry _ZN3cub18CUB_300001_SM_10006detail6reduce28DeviceReduceSingleTileKernelINS2_10policy_hubIjjN4cuda3std3__44plusIjEEE10Policy1000EPjSC_jS9_jjNS7_10__identityEEEvT0_T1_T2_T3_T4_T6_(
	.param .u64 .ptr .align 1 _ZN3cub18CUB_300001_SM_10006detail6reduce28DeviceReduceSingleTileKernelINS2_10policy_hubIjjN4cuda3std3__44plusIjEEE10Policy1000EPjSC_jS9_jjNS7_10__identityEEEvT0_T1_T2_T3_T4_T6__param_0,
	.param .u64 .ptr .align 1 _ZN3cub18CUB_300001_SM_10006detail6reduce28DeviceReduceSingleTileKernelINS2_10policy_hubIjjN4cuda3std3__44plusIjEEE10Policy1000EPjSC_jS9_jjNS7_10__identityEEEvT0_T1_T2_T3_T4_T6__param_1,
	.param .u32 _ZN3cub18CUB_300001_SM_10006detail6reduce28DeviceReduceSingleTileKernelINS2_10policy_hubIjjN4cuda3std3__44plusIjEEE10Policy1000EPjSC_jS9_jjNS7_10__identityEEEvT0_T1_T2_T3_T4_T6__param_2,
	.param .align 1 .b8 _ZN3cub18CUB_300001_SM_10006detail6reduce28DeviceReduceSingleTileKernelINS2_10policy_hubIjjN4cuda3std3__44plusIjEEE10Policy1000EPjSC_jS9_jjNS7_10__identityEEEvT0_T1_T2_T3_T4_T6__param_3[1],
	.param .u32 _ZN3cub18CUB_300001_SM_10006detail6reduce28DeviceReduceSingleTileKernelINS2_10policy_hubIjjN4cuda3std3__44plusIjEEE10Policy1000EPjSC_jS9_jjNS7_10__identityEEEvT0_T1_T2_T3_T4_T6__param_4,
	.param .align 1 .b8 _ZN3cub18CUB_300001_SM_10006detail6reduce28DeviceReduceSingleTileKernelINS2_10policy_hubIjjN4cuda3std3__44plusIjEEE10Policy1000EPjSC_jS9_jjNS7_10__identityEEEvT0_T1_T2_T3_T4_T6__param_5[1]
)
.maxntid 256
.minnctapersm 1
{
	.reg .pred 	%p<97>;
	.reg .b32 	%r<699>;
	.reg .b64 	%rd<122>;
	// demoted variable
	.shared .align 4 .b8 _ZZN3cub18CUB_300001_SM_10006detail6reduce28DeviceReduceSingleTileKernelINS2_10policy_hubIjjN4cuda3std3__44plusIjEEE10Policy1000EPjSC_jS9_jjNS7_10__identityEEEvT0_T1_T2_T3_T4_T6_E12temp_storage[44];
	ld.param.u64 	%rd15, [_ZN3cub18CUB_300001_SM_10006detail6reduce28DeviceReduceSingleTileKernelINS2_10policy_hubIjjN4cuda3std3__44plusIjEEE10Policy1000EPjSC_jS9_jjNS7_10__identityEEEvT0_T1_T2_T3_T4_T6__param_0];
	ld.param.u64 	%rd16, [_ZN3cub18CUB_300001_SM_10006detail6reduce28DeviceReduceSingleTileKernelINS2_10policy_hubIjjN4cuda3std3__44plusIjEEE10Policy1000EPjSC_jS9_jjNS7_10__identityEEEvT0_T1_T2_T3_T4_T6__param_1];
	ld.param.u32 	%r123, [_ZN3cub18CUB_300001_SM_10006detail6reduce28DeviceReduceSingleTileKernelINS2_10policy_hubIjjN4cuda3std3__44plusIjEEE10Policy1000EPjSC_jS9_jjNS7_10__identityEEEvT0_T1_T2_T3_T4_T6__param_2];
	ld.param.u32 	%r124, [_ZN3cub18CUB_300001_SM_10006detail6reduce28DeviceReduceSingleTileKernelINS2_10policy_hubIjjN4cuda3std3__44plusIjEEE10Policy1000EPjSC_jS9_jjNS7_10__identityEEEvT0_T1_T2_T3_T4_T6__param_4];
	cvta.to.global.u64 	%rd1, %rd16;
	setp.ne.s32 	%p1, %r123, 0;
	@%p1 bra 	$L__BB2_3;
	mov.u32 	%r645, %tid.x;
	setp.ne.s32 	%p96, %r645, 0;
	@%p96 bra 	$L__BB2_76;
	st.global.u32 	[%rd1], %r124;
	bra.uni 	$L__BB2_76;
$L__BB2_3:
	and.b64  	%rd17, %rd15, 15;
	setp.ne.s64 	%p2, %rd17, 0;
	@%p2 bra 	$L__BB2_39;
	setp.gt.u32 	%p49, %r123, 4095;
	@%p49 bra 	$L__BB2_23;
	mov.u32 	%r1, %tid.x;
	setp.ge.u32 	%p66, %r1, %r123;
	mov.b32 	%r656, 0;
	mov.u32 	%r651, %r1;
	@%p66 bra 	$L__BB2_7;
	mul.wide.u32 	%rd110, %r1, 4;
	add.s64 	%rd109, %rd15, %rd110;
	// begin inline asm
	ld.global.nc.u32 %r656, [%rd109];
	// end inline asm
	add.s32 	%r651, %r1, 256;
$L__BB2_7:
	setp.ge.u32 	%p67, %r651, %r123;
	@%p67 bra 	$L__BB2_14;
	not.b32 	%r519, %r651;
	add.s32 	%r6, %r123, %r519;
	and.b32  	%r520, %r6, 768;
	setp.eq.s32 	%p68, %r520, 768;
	@%p68 bra 	$L__BB2_11;
	mul.wide.u32 	%rd111, %r651, 4;
	add.s64 	%rd118, %rd15, %rd111;
	shr.u32 	%r521, %r6, 8;
	add.s32 	%r522, %r521, 1;
	and.b32  	%r523, %r522, 3;
	neg.s32 	%r648, %r523;
$L__BB2_10:
	.pragma "nounroll";
	// begin inline asm
	ld.global.nc.u32 %r524, [%rd118];
	// end inline asm
	add.s32 	%r656, %r524, %r656;
	add.s32 	%r651, %r651, 256;
	add.s64 	%rd118, %rd118, 1024;
	add.s32 	%r648, %r648, 1;
	setp.ne.s32 	%p69, %r648, 0;
	@%p69 bra 	$L__BB2_10;
$L__BB2_11:
	setp.lt.u32 	%p70, %r6, 768;
	@%p70 bra 	$L__BB2_14;
	mul.wide.u32 	%rd113, %r651, 4;
	add.s64 	%rd119, %rd15, %rd113;
$L__BB2_13:
	// begin inline asm
	ld.global.nc.u32 %r525, [%rd119];
	// end inline asm
	add.s32 	%r529, %r525, %r656;
	add.s64 	%rd115, %rd119, 1024;
	// begin inline asm
	ld.global.nc.u32 %r526, [%rd115];
	// end inline asm
	add.s32 	%r530, %r526, %r529;
	add.s64 	%rd116, %rd119, 2048;
	// begin inline asm
	ld.global.nc.u32 %r527, [%rd116];
	// end inline asm
	add.s32 	%r531, %r527, %r530;
	add.s64 	%rd117, %rd119, 3072;
	// begin inline asm
	ld.global.nc.u32 %r528, [%rd117];
	// end inline asm
	add.s32 	%r656, %r528, %r531;
	add.s32 	%r651, %r651, 1024;
	add.s64 	%rd119, %rd119, 4096;
	setp.lt.s32 	%p71, %r651, %r123;
	@%p71 bra 	$L__BB2_13;
$L__BB2_14:
	setp.lt.u32 	%p72, %r123, 256;
	@%p72 bra 	$L__BB2_19;
	// begin inline asm
	mov.u32 %r595, %laneid;
	// end inline asm
	mov.b32 	%r598, 1;
	mov.b32 	%r619, 31;
	mov.b32 	%r620, -1;
	// begin inline asm
	shfl.sync.down.b32 %r596, %r656, %r598, %r619, %r620;
	// end inline asm
	setp.gt.s32 	%p88, %r595, 30;
	selp.b32 	%r621, 0, %r596, %p88;
	add.s32 	%r602, %r621, %r656;
	mov.b32 	%r603, 2;
	// begin inline asm
	shfl.sync.down.b32 %r601, %r602, %r603, %r619, %r620;
	// end inline asm
	setp.gt.s32 	%p89, %r595, 29;
	selp.b32 	%r622, 0, %r601, %p89;
	add.s32 	%r607, %r602, %r622;
	mov.b32 	%r608, 4;
	// begin inline asm
	shfl.sync.down.b32 %r606, %r607, %r608, %r619, %r620;
	// end inline asm
	setp.gt.s32 	%p90, %r595, 27;
	selp.b32 	%r623, 0, %r606, %p90;
	add.s32 	%r612, %r607, %r623;
	mov.b32 	%r613, 8;
	// begin inline asm
	shfl.sync.down.b32 %r611, %r612, %r613, %r619, %r620;
	// end inline asm
	setp.gt.s32 	%p91, %r595, 23;
	selp.b32 	%r624, 0, %r611, %p91;
	add.s32 	%r617, %r612, %r624;
	mov.b32 	%r618, 16;
	// begin inline asm
	shfl.sync.down.b32 %r616, %r617, %r618, %r619, %r620;
	// end inline asm
	setp.gt.s32 	%p92, %r595, 15;
	selp.b32 	%r625, 0, %r616, %p92;
	add.s32 	%r698, %r617, %r625;
	setp.ne.s32 	%p93, %r595, 0;
	@%p93 bra 	$L__BB2_17;
	shr.u32 	%r626, %r1, 3;
	and.b32  	%r627, %r626, 124;
	mov.u32 	%r628, _ZZN3cub18CUB_300001_SM_10006detail6reduce28DeviceReduceSingleTileKernelINS2_10policy_hubIjjN4cuda3std3__44plusIjEEE10Policy1000EPjSC_jS9_jjNS7_10__identityEEEvT0_T1_T2_T3_T4_T6_E12temp_storage;
	add.s32 	%r629, %r628, %r627;
	st.shared.u32 	[%r629+8], %r698;
$L__BB2_17:
	bar.sync 	0;
	setp.ne.s32 	%p94, %r1, 0;
	@%p94 bra 	$L__BB2_74;
	ld.shared.u32 	%r630, [_ZZN3cub18CUB_300001_SM_10006detail6reduce28DeviceReduceSingleTileKernelINS2_10policy_hubIjjN4cuda3std3__44plusIjEEE10Policy1000EPjSC_jS9_jjNS7_10__identityEEEvT0_T1_T2_T3_T4_T6_E12temp_storage+12];
	add.s32 	%r631, %r630, %r698;
	ld.shared.u32 	%r632, [_ZZN3cub18CUB_300001_SM_10006detail6reduce28DeviceReduceSingleTileKernelINS2_10policy_hubIjjN4cuda3std3__44plusIjEEE10Policy1000EPjSC_jS9_jjNS7_10__identityEEEvT0_T1_T2_T3_T4_T6_E12temp_storage+16];
	add.s32 	%r633, %r631, %r632;
	ld.shared.u32 	%r634, [_ZZN3cub18CUB_300001_SM_10006detail6reduce28DeviceReduceSingleTileKernelINS2_10policy_hubIjjN4cuda3std3__44plusIjEEE10Policy1000EPjSC_jS9_jjNS7_10__identityEEEvT0_T1_T2_T3_T4_T6_E12temp_storage+20];
	add.s32 	%r635, %r633, %r634;
	ld.shared.u32 	%r636, [_ZZN3cub18CUB_300001_SM_10006detail6reduce28DeviceReduceSingleTileKernelINS2_10policy_hubIjjN4cuda3std3__44plusIjEEE10Policy1000EPjSC_jS9_jjNS7_10__identityEEEvT0_T1_T2_T3_T4_T6_E12temp_storage+24];
	add.s32 	%r637, %r635, %r636;
	ld.shared.u32 	%r638, [_ZZN3cub18CUB_300001_SM_10006detail6reduce28DeviceReduceSingleTileKernelINS2_10policy_hubIjjN4cuda3std3__44plusIjEEE10Policy1000EPjSC_jS9_jjNS7_10__identityEEEvT0_T1_T2_T3_T4_T6_E12temp_storage+28];
	add.s32 	%r639, %r637, %r638;
	ld.shared.u32 	%r640, [_ZZN3cub18CUB_300001_SM_10006detail6reduce28DeviceReduceSingleTileKernelINS2_10policy_hubIjjN4cuda3std3__44plusIjEEE10Policy1000EPjSC_jS9_jjNS7_10__identityEEEvT0_T1_T2_T3_T4_T6_E12temp_storage+32];
	add.s32 	%r641, %r639, %r640;
	ld.shared.u32 	%r642, [_ZZN3cub18CUB_300001_SM_10006detail6reduce28DeviceReduceSingleTileKernelINS2_10policy_hubIjjN4cuda3std3__44plusIjEEE10Policy1000EPjSC_jS9_jjNS7_10__identityEEEvT0_T1_T2_T3_T4_T6_E12temp_storage+36];
	add.s32 	%r698, %r641, %r642;
	bra.uni 	$L__BB2_74;
$L__BB2_19:
	// begin inline asm
	mov.u32 %r532, %laneid;
	// end inline asm
	and.b32  	%r558, %r1, 992;
	add.s32 	%r559, %r558, 32;
	setp.gt.u32 	%p73, %r559, %r123;
	not.b32 	%r560, %r558;
	add.s32 	%r561, %r123, %r560;
	selp.b32 	%r556, %r561, 31, %p73;
	mov.b32 	%r535, 1;
	mov.b32 	%r557, -1;
	// begin inline asm
	shfl.sync.down.b32 %r533, %r656, %r535, %r556, %r557;
	// end inline asm
	setp.lt.s32 	%p74, %r532, %r556;
	selp.b32 	%r562, %r533, 0, %p74;
	add.s32 	%r539, %r562, %r656;
	mov.b32 	%r540, 2;
	// begin inline asm
	shfl.sync.down.b32 %r538, %r539, %r540, %r556, %r557;
	// end inline asm
	add.s32 	%r563, %r532, 2;
	setp.gt.s32 	%p75, %r563, %r556;
	selp.b32 	%r564, 0, %r538, %p75;
	add.s32 	%r544, %r539, %r564;
	mov.b32 	%r545, 4;
	// begin inline asm
	shfl.sync.down.b32 %r543, %r544, %r545, %r556, %r557;
	// end inline asm
	add.s32 	%r565, %r532, 4;
	setp.gt.s32 	%p76, %r565, %r556;
	selp.b32 	%r566, 0, %r543, %p76;
	add.s32 	%r549, %r544, %r566;
	mov.b32 	%r550, 8;
	// begin inline asm
	shfl.sync.down.b32 %r548, %r549, %r550, %r556, %r557;
	// end inline asm
	add.s32 	%r567, %r532, 8;
	setp.gt.s32 	%p77, %r567, %r556;
	selp.b32 	%r568, 0, %r548, %p77;
	add.s32 	%r554, %r549, %r568;
	mov.b32 	%r555, 16;
	// begin inline asm
	shfl.sync.down.b32 %r553, %r554, %r555, %r556, %r557;
	// end inline asm
	add.s32 	%r569, %r532, 16;
	setp.gt.s32 	%p78, %r569, %r556;
	selp.b32 	%r570, 0, %r553, %p78;
	add.s32 	%r698, %r554, %r570;
	setp.ne.s32 	%p79, %r532, 0;
	@%p79 bra 	$L__BB2_21;
	shr.u32 	%r571, %r1, 3;
	and.b32  	%r572, %r571, 124;
	mov.u32 	%r573, _ZZN3cub18CUB_300001_SM_10006detail6reduce28DeviceReduceSingleTileKernelINS2_10policy_hubIjjN4cuda3std3__44plusIjEEE10Policy1000EPjSC_jS9_jjNS7_10__identityEEEvT0_T1_T2_T3_T4_T6_E12temp_storage;
	add.s32 	%r574, %r573, %r572;
	st.shared.u32 	[%r574+8], %r698;
$L__BB2_21:
	bar.sync 	0;
	setp.ne.s32 	%p80, %r1, 0;
	@%p80 bra 	$L__BB2_74;
	setp.gt.u32 	%p81, %r123, 32;
	ld.shared.u32 	%r575, [_ZZN3cub18CUB_300001_SM_10006detail6reduce28DeviceReduceSingleTileKernelINS2_10policy_hubIjjN4cuda3std3__44plusIjEEE10Policy1000EPjSC_jS9_jjNS7_10__identityEEEvT0_T1_T2_T3_T4_T6_E12temp_storage+12];
	selp.b32 	%r576, %r575, 0, %p81;
	add.s32 	%r577, %r576, %r698;
	setp.gt.u32 	%p82, %r123, 64;
	ld.shared.u32 	%r578, [_ZZN3cub18CUB_300001_SM_10006detail6reduce28DeviceReduceSingleTileKernelINS2_10policy_hubIjjN4cuda3std3__44plusIjEEE10Policy1000EPjSC_jS9_jjNS7_10__identityEEEvT0_T1_T2_T3_T4_T6_E12temp_storage+16];
	selp.b32 	%r579, %r578, 0, %p82;
	add.s32 	%r580, %r577, %r579;
	setp.gt.u32 	%p83, %r123, 96;
	ld.shared.u32 	%r581, [_ZZN3cub18CUB_300001_SM_10006detail6reduce28DeviceReduceSingleTileKernelINS2_10policy_hubIjjN4cuda3std3__44plusIjEEE10Policy1000EPjSC_jS9_jjNS7_10__identityEEEvT0_T1_T2_T3_T4_T6_E12temp_storage+20];
	selp.b32 	%r582, %r581, 0, %p83;
	add.s32 	%r583, %r580, %r582;
	setp.gt.u32 	%p84, %r123, 128;
	ld.shared.u32 	%r584, [_ZZN3cub18CUB_300001_SM_10006detail6reduce28DeviceReduceSingleTileKernelINS2_10policy_hubIjjN4cuda3std3__44plusIjEEE10Policy1000EPjSC_jS9_jjNS7_10__identityEEEvT0_T1_T2_T3_T4_T6_E12temp_storage+24];
	selp.b32 	%r585, %r584, 0, %p84;
	add.s32 	%r586, %r583, %r585;
	setp.gt.u32 	%p85, %r123, 160;
	ld.shared.u32 	%r587, [_ZZN3cub18CUB_300001_SM_10006detail6reduce28DeviceReduceSingleTileKernelINS2_10policy_hubIjjN4cuda3std3__44plusIjEEE10Policy1000EPjSC_jS9_jjNS7_10__identityEEEvT0_T1_T2_T3_T4_T6_E12temp_storage+28];
	selp.b32 	%r588, %r587, 0, %p85;
	add.s32 	%r589, %r586, %r588;
	setp.gt.u32 	%p86, %r123, 192;
	ld.shared.u32 	%r590, [_ZZN3cub18CUB_300001_SM_10006detail6reduce28DeviceReduceSingleTileKernelINS2_10policy_hubIjjN4cuda3std3__44plusIjEEE10Policy1000EPjSC_jS9_jjNS7_10__identityEEEvT0_T1_T2_T3_T4_T6_E12temp_storage+32];
	selp.b32 	%r591, %r590, 0, %p86;
	add.s32 	%r592, %r589, %r591;
	setp.gt.u32 	%p87, %r123, 224;
	ld.shared.u32 	%r593, [_ZZN3cub18CUB_300001_SM_10006detail6reduce28DeviceReduceSingleTileKernelINS2_10policy_hubIjjN4cuda3std3__44plusIjEEE10Policy1000EPjSC_jS9_jjNS7_10__identityEEEvT0_T1_T2_T3_T4_T6_E12temp_storage+36];
	selp.b32 	%r594, %r593, 0, %p87;
	add.s32 	%r698, %r592, %r594;
	bra.uni 	$L__BB2_74;
$L__BB2_23:
	mov.u32 	%r26, %tid.x;
	shl.b32 	%r27, %r26, 2;
	mul.wide.u32 	%rd85, %r27, 4;
	add.s64 	%rd75, %rd15, %rd85;
	// begin inline asm
	ld.global.nc.v2.u64 {%rd73, %rd74}, [%rd75];
	// end inline asm
	mov.b64 	{%r385, %r386}, %rd74;
	mov.b64 	{%r387, %r388}, %rd73;
	add.s64 	%rd78, %rd75, 4096;
	// begin inline asm
	ld.global.nc.v2.u64 {%rd76, %rd77}, [%rd78];
	// end inline asm
	mov.b64 	{%r389, %r390}, %rd77;
	mov.b64 	{%r391, %r392}, %rd76;
	add.s64 	%rd81, %rd75, 8192;
	// begin inline asm
	ld.global.nc.v2.u64 {%rd79, %rd80}, [%rd81];
	// end inline asm
	mov.b64 	{%r393, %r394}, %rd80;
	mov.b64 	{%r395, %r396}, %rd79;
	add.s64 	%rd84, %rd75, 12288;
	// begin inline asm
	ld.global.nc.v2.u64 {%rd82, %rd83}, [%rd84];
	// end inline asm
	mov.b64 	{%r397, %r398}, %rd83;
	mov.b64 	{%r399, %r400}, %rd82;
	add.s32 	%r401, %r388, %r387;
	add.s32 	%r402, %r385, %r401;
	add.s32 	%r403, %r386, %r402;
	add.s32 	%r404, %r391, %r403;
	add.s32 	%r405, %r392, %r404;
	add.s32 	%r406, %r389, %r405;
	add.s32 	%r407, %r390, %r406;
	add.s32 	%r408, %r395, %r407;
	add.s32 	%r409, %r396, %r408;
	add.s32 	%r410, %r393, %r409;
	add.s32 	%r411, %r394, %r410;
	add.s32 	%r412, %r399, %r411;
	add.s32 	%r413, %r400, %r412;
	add.s32 	%r414, %r397, %r413;
	add.s32 	%r671, %r398, %r414;
	add.s32 	%r29, %r123, -4096;
	setp.lt.u32 	%p50, %r29, 4096;
	mov.b32 	%r660, 4096;
	@%p50 bra 	$L__BB2_27;
	mov.b32 	%r660, 4096;
$L__BB2_25:
	add.s32 	%r416, %r660, %r27;
	mul.wide.u32 	%rd98, %r416, 4;
	add.s64 	%rd88, %rd15, %rd98;
	// begin inline asm
	ld.global.nc.v2.u64 {%rd86, %rd87}, [%rd88];
	// end inline asm
	mov.b64 	{%r417, %r418}, %rd87;
	mov.b64 	{%r419, %r420}, %rd86;
	add.s64 	%rd91, %rd88, 4096;
	// begin inline asm
	ld.global.nc.v2.u64 {%rd89, %rd90}, [%rd91];
	// end inline asm
	mov.b64 	{%r421, %r422}, %rd90;
	mov.b64 	{%r423, %r424}, %rd89;
	add.s64 	%rd94, %rd88, 8192;
	// begin inline asm
	ld.global.nc.v2.u64 {%rd92, %rd93}, [%rd94];
	// end inline asm
	mov.b64 	{%r425, %r426}, %rd93;
	mov.b64 	{%r427, %r428}, %rd92;
	add.s64 	%rd97, %rd88, 12288;
	// begin inline asm
	ld.global.nc.v2.u64 {%rd95, %rd96}, [%rd97];
	// end inline asm
	mov.b64 	{%r429, %r430}, %rd96;
	mov.b64 	{%r431, %r432}, %rd95;
	add.s32 	%r433, %r419, %r671;
	add.s32 	%r434, %r420, %r433;
	add.s32 	%r435, %r417, %r434;
	add.s32 	%r436, %r418, %r435;
	add.s32 	%r437, %r423, %r436;
	add.s32 	%r438, %r424, %r437;
	add.s32 	%r439, %r421, %r438;
	add.s32 	%r440, %r422, %r439;
	add.s32 	%r441, %r427, %r440;
	add.s32 	%r442, %r428, %r441;
	add.s32 	%r443, %r425, %r442;
	add.s32 	%r444, %r426, %r443;
	add.s32 	%r445, %r431, %r444;
	add.s32 	%r446, %r432, %r445;
	add.s32 	%r447, %r429, %r446;
	add.s32 	%r671, %r430, %r447;
	sub.s32 	%r448, %r123, %r660;
	setp.lt.u32 	%p51, %r448, 4096;
	@%p51 bra 	$L__BB2_35;
	add.s32 	%r660, %r660, 4096;
	setp.le.u32 	%p52, %r660, %r29;
	@%p52 bra 	$L__BB2_25;
$L__BB2_27:
	setp.le.u32 	%p53, %r123, %r660;
	@%p53 bra 	$L__BB2_35;
	sub.s32 	%r36, %r123, %r660;
	setp.ge.s32 	%p54, %r26, %r36;
	@%p54 bra 	$L__BB2_35;
	not.b32 	%r450, %r26;
	add.s32 	%r451, %r123, %r450;
	sub.s32 	%r37, %r451, %r660;
	and.b32  	%r452, %r37, 768;
	setp.eq.s32 	%p55, %r452, 768;
	mov.u32 	%r665, %r26;
	@%p55 bra 	$L__BB2_32;
	add.s32 	%r662, %r26, %r660;
	shr.u32 	%r453, %r37, 8;
	add.s32 	%r454, %r453, 1;
	and.b32  	%r455, %r454, 3;
	neg.s32 	%r661, %r455;
	mov.u32 	%r665, %r26;
$L__BB2_31:
	.pragma "nounroll";
	mul.wide.u32 	%rd100, %r662, 4;
	add.s64 	%rd99, %rd15, %rd100;
	// begin inline asm
	ld.global.nc.u32 %r456, [%rd99];
	// end inline asm
	add.s32 	%r671, %r456, %r671;
	add.s32 	%r665, %r665, 256;
	add.s32 	%r662, %r662, 256;
	add.s32 	%r661, %r661, 1;
	setp.ne.s32 	%p56, %r661, 0;
	@%p56 bra 	$L__BB2_31;
$L__BB2_32:
	setp.lt.u32 	%p57, %r37, 768;
	@%p57 bra 	$L__BB2_35;
	add.s32 	%r669, %r665, 512;
	add.s32 	%r668, %r665, %r660;
$L__BB2_34:
	mul.wide.u32 	%rd105, %r668, 4;
	add.s64 	%rd101, %rd15, %rd105;
	// begin inline asm
	ld.global.nc.u32 %r457, [%rd101];
	// end inline asm
	add.s32 	%r461, %r457, %r671;
	add.s32 	%r462, %r668, 256;
	mul.wide.u32 	%rd106, %r462, 4;
	add.s64 	%rd102, %rd15, %rd106;
	// begin inline asm
	ld.global.nc.u32 %r458, [%rd102];
	// end inline asm
	add.s32 	%r463, %r458, %r461;
	add.s32 	%r464, %r668, 512;
	mul.wide.u32 	%rd107, %r464, 4;
	add.s64 	%rd103, %rd15, %rd107;
	// begin inline asm
	ld.global.nc.u32 %r459, [%rd103];
	// end inline asm
	add.s32 	%r465, %r459, %r463;
	add.s32 	%r466, %r668, 768;
	mul.wide.u32 	%rd108, %r466, 4;
	add.s64 	%rd104, %rd15, %rd108;
	// begin inline asm
	ld.global.nc.u32 %r460, [%rd104];
	// end inline asm
	add.s32 	%r671, %r460, %r465;
	add.s32 	%r57, %r669, 1024;
	add.s32 	%r467, %r669, 512;
	add.s32 	%r668, %r668, 1024;
	setp.lt.s32 	%p58, %r467, %r36;
	mov.u32 	%r669, %r57;
	@%p58 bra 	$L__BB2_34;
$L__BB2_35:
	// begin inline asm
	mov.u32 %r468, %laneid;
	// end inline asm
	mov.b32 	%r471, 1;
	mov.b32 	%r492, 31;
	mov.b32 	%r493, -1;
	// begin inline asm
	shfl.sync.down.b32 %r469, %r671, %r471, %r492, %r493;
	// end inline asm
	setp.gt.s32 	%p59, %r468, 30;
	selp.b32 	%r494, 0, %r469, %p59;
	add.s32 	%r475, %r494, %r671;
	mov.b32 	%r476, 2;
	// begin inline asm
	shfl.sync.down.b32 %r474, %r475, %r476, %r492, %r493;
	// end inline asm
	setp.gt.s32 	%p60, %r468, 29;
	selp.b32 	%r495, 0, %r474, %p60;
	add.s32 	%r480, %r475, %r495;
	mov.b32 	%r481, 4;
	// begin inline asm
	shfl.sync.down.b32 %r479, %r480, %r481, %r492, %r493;
	// end inline asm
	setp.gt.s32 	%p61, %r468, 27;
	selp.b32 	%r496, 0, %r479, %p61;
	add.s32 	%r485, %r480, %r496;
	mov.b32 	%r486, 8;
	// begin inline asm
	shfl.sync.down.b32 %r484, %r485, %r486, %r492, %r493;
	// end inline asm
	setp.gt.s32 	%p62, %r468, 23;
	selp.b32 	%r497, 0, %r484, %p62;
	add.s32 	%r490, %r485, %r497;
	mov.b32 	%r491, 16;
	// begin inline asm
	shfl.sync.down.b32 %r489, %r490, %r491, %r492, %r493;
	// end inline asm
	setp.gt.s32 	%p63, %r468, 15;
	selp.b32 	%r498, 0, %r489, %p63;
	add.s32 	%r698, %r490, %r498;
	setp.ne.s32 	%p64, %r468, 0;
	@%p64 bra 	$L__BB2_37;
	shr.u32 	%r499, %r26, 3;
	and.b32  	%r500, %r499, 124;
	mov.u32 	%r501, _ZZN3cub18CUB_300001_SM_10006detail6reduce28DeviceReduceSingleTileKernelINS2_10policy_hubIjjN4cuda3std3__44plusIjEEE10Policy1000EPjSC_jS9_jjNS7_10__identityEEEvT0_T1_T2_T3_T4_T6_E12temp_storage;
	add.s32 	%r502, %r501, %r500;
	st.shared.u32 	[%r502+8], %r698;
$L__BB2_37:
	bar.sync 	0;
	setp.ne.s32 	%p65, %r26, 0;
	@%p65 bra 	$L__BB2_74;
	ld.shared.u32 	%r503, [_ZZN3cub18CUB_300001_SM_10006detail6reduce28DeviceReduceSingleTileKernelINS2_10policy_hubIjjN4cuda3std3__44plusIjEEE10Policy1000EPjSC_jS9_jjNS7_10__identityEEEvT0_T1_T2_T3_T4_T6_E12temp_storage+12];
	add.s32 	%r504, %r503, %r698;
	ld.shared.u32 	%r505, [_ZZN3cub18CUB_300001_SM_10006detail6reduce28DeviceReduceSingleTileKernelINS2_10policy_hubIjjN4cuda3std3__44plusIjEEE10Policy1000EPjSC_jS9_jjNS7_10__identityEEEvT0_T1_T2_T3_T4_T6_E12temp_storage+16];
	add.s32 	%r506, %r504, %r505;
	ld.shared.u32 	%r507, [_ZZN3cub18CUB_300001_SM_10006detail6reduce28DeviceReduceSingleTileKernelINS2_10policy_hubIjjN4cuda3std3__44plusIjEEE10Policy1000EPjSC_jS9_jjNS7_10__identityEEEvT0_T1_T2_T3_T4_T6_E12temp_storage+20];
	add.s32 	%r508, %r506, %r507;
	ld.shared.u32 	%r509, [_ZZN3cub18CUB_300001_SM_10006detail6reduce28DeviceReduceSingleTileKernelINS2_10policy_hubIjjN4cuda3std3__44plusIjEEE10Policy1000EPjSC_jS9_jjNS7_10__identityEEEvT0_T1_T2_T3_T4_T6_E12temp_storage+24];
	add.s32 	%r510, %r508, %r509;
	ld.shared.u32 	%r511, [_ZZN3cub18CUB_300001_SM_10006detail6reduce28DeviceReduceSingleTileKernelINS2_10policy_hubIjjN4cuda3std3__44plusIjEEE10Policy1000EPjSC_jS9_jjNS7_10__identityEEEvT0_T1_T2_T3_T4_T6_E12temp_storage+28];
	add.s32 	%r512, %r510, %r511;
	ld.shared.u32 	%r513, [_ZZN3cub18CUB_300001_SM_10006detail6reduce28DeviceReduceSingleTileKernelINS2_10policy_hubIjjN4cuda3std3__44plusIjEEE10Policy1000EPjSC_jS9_jjNS7_10__identityEEEvT0_T1_T2_T3_T4_T6_E12temp_storage+32];
	add.s32 	%r514, %r512, %r513;
	ld.shared.u32 	%r515, [_ZZN3cub18CUB_300001_SM_10006detail6reduce28DeviceReduceSingleTileKernelINS2_10policy_hubIjjN4cuda3std3__44plusIjEEE10Policy1000EPjSC_jS9_jjNS7_10__identityEEEvT0_T1_T2_T3_T4_T6_E12temp_storage+36];
	add.s32 	%r698, %r514, %r515;
	bra.uni 	$L__BB2_74;
$L__BB2_39:
	setp.gt.u32 	%p3, %r123, 4095;
	@%p3 bra 	$L__BB2_58;
	mov.u32 	%r62, %tid.x;
	setp.ge.u32 	%p20, %r62, %r123;
	mov.b32 	%r682, 0;
	mov.u32 	%r677, %r62;
	@%p20 bra 	$L__BB2_42;
	mul.wide.u32 	%rd65, %r62, 4;
	add.s64 	%rd64, %rd15, %rd65;
	// begin inline asm
	ld.global.nc.u32 %r682, [%rd64];
	// end inline asm
	add.s32 	%r677, %r62, 256;
$L__BB2_42:
	setp.ge.u32 	%p21, %r677, %r123;
	@%p21 bra 	$L__BB2_49;
	not.b32 	%r260, %r677;
	add.s32 	%r67, %r123, %r260;
	and.b32  	%r261, %r67, 768;
	setp.eq.s32 	%p22, %r261, 768;
	@%p22 bra 	$L__BB2_46;
	mul.wide.u32 	%rd66, %r677, 4;
	add.s64 	%rd120, %rd15, %rd66;
	shr.u32 	%r262, %r67, 8;
	add.s32 	%r263, %r262, 1;
	and.b32  	%r264, %r263, 3;
	neg.s32 	%r674, %r264;
$L__BB2_45:
	.pragma "nounroll";
	// begin inline asm
	ld.global.nc.u32 %r265, [%rd120];
	// end inline asm
	add.s32 	%r682, %r265, %r682;
	add.s32 	%r677, %r677, 256;
	add.s64 	%rd120, %rd120, 1024;
	add.s32 	%r674, %r674, 1;
	setp.ne.s32 	%p23, %r674, 0;
	@%p23 bra 	$L__BB2_45;
$L__BB2_46:
	setp.lt.u32 	%p24, %r67, 768;
	@%p24 bra 	$L__BB2_49;
	mul.wide.u32 	%rd68, %r677, 4;
	add.s64 	%rd121, %rd15, %rd68;
$L__BB2_48:
	// begin inline asm
	ld.global.nc.u32 %r266, [%rd121];
	// end inline asm
	add.s32 	%r270, %r266, %r682;
	add.s64 	%rd70, %rd121, 1024;
	// begin inline asm
	ld.global.nc.u32 %r267, [%rd70];
	// end inline asm
	add.s32 	%r271, %r267, %r270;
	add.s64 	%rd71, %rd121, 2048;
	// begin inline asm
	ld.global.nc.u32 %r268, [%rd71];
	// end inline asm
	add.s32 	%r272, %r268, %r271;
	add.s64 	%rd72, %rd121, 3072;
	// begin inline asm
	ld.global.nc.u32 %r269, [%rd72];
	// end inline asm
	add.s32 	%r682, %r269, %r272;
	add.s32 	%r677, %r677, 1024;
	add.s64 	%rd121, %rd121, 4096;
	setp.lt.s32 	%p25, %r677, %r123;
	@%p25 bra 	$L__BB2_48;
$L__BB2_49:
	setp.lt.u32 	%p26, %r123, 256;
	@%p26 bra 	$L__BB2_54;
	// begin inline asm
	mov.u32 %r336, %laneid;
	// end inline asm
	mov.b32 	%r339, 1;
	mov.b32 	%r360, 31;
	mov.b32 	%r361, -1;
	// begin inline asm
	shfl.sync.down.b32 %r337, %r682, %r339, %r360, %r361;
	// end inline asm
	setp.gt.s32 	%p42, %r336, 30;
	selp.b32 	%r362, 0, %r337, %p42;
	add.s32 	%r343, %r362, %r682;
	mov.b32 	%r344, 2;
	// begin inline asm
	shfl.sync.down.b32 %r342, %r343, %r344, %r360, %r361;
	// end inline asm
	setp.gt.s32 	%p43, %r336, 29;
	selp.b32 	%r363, 0, %r342, %p43;
	add.s32 	%r348, %r343, %r363;
	mov.b32 	%r349, 4;
	// begin inline asm
	shfl.sync.down.b32 %r347, %r348, %r349, %r360, %r361;
	// end inline asm
	setp.gt.s32 	%p44, %r336, 27;
	selp.b32 	%r364, 0, %r347, %p44;
	add.s32 	%r353, %r348, %r364;
	mov.b32 	%r354, 8;
	// begin inline asm
	shfl.sync.down.b32 %r352, %r353, %r354, %r360, %r361;
	// end inline asm
	setp.gt.s32 	%p45, %r336, 23;
	selp.b32 	%r365, 0, %r352, %p45;
	add.s32 	%r358, %r353, %r365;
	mov.b32 	%r359, 16;
	// begin inline asm
	shfl.sync.down.b32 %r357, %r358, %r359, %r360, %r361;
	// end inline asm
	setp.gt.s32 	%p46, %r336, 15;
	selp.b32 	%r366, 0, %r357, %p46;
	add.s32 	%r698, %r358, %r366;
	setp.ne.s32 	%p47, %r336, 0;
	@%p47 bra 	$L__BB2_52;
	shr.u32 	%r367, %r62, 3;
	and.b32  	%r368, %r367, 124;
	mov.u32 	%r369, _ZZN3cub18CUB_300001_SM_10006detail6reduce28DeviceReduceSingleTileKernelINS2_10policy_hubIjjN4cuda3std3__44plusIjEEE10Policy1000EPjSC_jS9_jjNS7_10__identityEEEvT0_T1_T2_T3_T4_T6_E12temp_storage;
	add.s32 	%r370, %r369, %r368;
	st.shared.u32 	[%r370+8], %r698;
$L__BB2_52:
	bar.sync 	0;
	setp.ne.s32 	%p48, %r62, 0;
	@%p48 bra 	$L__BB2_74;
	ld.shared.u32 	%r371, [_ZZN3cub18CUB_300001_SM_10006detail6reduce28DeviceReduceSingleTileKernelINS2_10policy_hubIjjN4cuda3std3__44plusIjEEE10Policy1000EPjSC_jS9_jjNS7_10__identityEEEvT0_T1_T2_T3_T4_T6_E12temp_storage+12];
	add.s32 	%r372, %r371, %r698;
	ld.shared.u32 	%r373, [_ZZN3cub18CUB_300001_SM_10006detail6reduce28DeviceReduceSingleTileKernelINS2_10policy_hubIjjN4cuda3std3__44plusIjEEE10Policy1000EPjSC_jS9_jjNS7_10__identityEEEvT0_T1_T2_T3_T4_T6_E12temp_storage+16];
	add.s32 	%r374, %r372, %r373;
	ld.shared.u32 	%r375, [_ZZN3cub18CUB_300001_SM_10006detail6reduce28DeviceReduceSingleTileKernelINS2_10policy_hubIjjN4cuda3std3__44plusIjEEE10Policy1000EPjSC_jS9_jjNS7_10__identityEEEvT0_T1_T2_T3_T4_T6_E12temp_storage+20];
	add.s32 	%r376, %r374, %r375;
	ld.shared.u32 	%r377, [_ZZN3cub18CUB_300001_SM_10006detail6reduce28DeviceReduceSingleTileKernelINS2_10policy_hubIjjN4cuda3std3__44plusIjEEE10Policy1000EPjSC_jS9_jjNS7_10__identityEEEvT0_T1_T2_T3_T4_T6_E12temp_storage+24];
	add.s32 	%r378, %r376, %r377;
	ld.shared.u32 	%r379, [_ZZN3cub18CUB_300001_SM_10006detail6reduce28DeviceReduceSingleTileKernelINS2_10policy_hubIjjN4cuda3std3__44plusIjEEE10Policy1000EPjSC_jS9_jjNS7_10__identityEEEvT0_T1_T2_T3_T4_T6_E12temp_storage+28];
	add.s32 	%r380, %r378, %r379;
	ld.shared.u32 	%r381, [_ZZN3cub18CUB_300001_SM_10006detail6reduce28DeviceReduceSingleTileKernelINS2_10policy_hubIjjN4cuda3std3__44plusIjEEE10Policy1000EPjSC_jS9_jjNS7_10__identityEEEvT0_T1_T2_T3_T4_T6_E12temp_storage+32];
	add.s32 	%r382, %r380, %r381;
	ld.shared.u32 	%r383, [_ZZN3cub18CUB_300001_SM_10006detail6reduce28DeviceReduceSingleTileKernelINS2_10policy_hubIjjN4cuda3std3__44plusIjEEE10Policy1000EPjSC_jS9_jjNS7_10__identityEEEvT0_T1_T2_T3_T4_T6_E12temp_storage+36];
	add.s32 	%r698, %r382, %r383;
	bra.uni 	$L__BB2_74;
$L__BB2_54:
	// begin inline asm
	mov.u32 %r273, %laneid;
	// end inline asm
	and.b32  	%r299, %r62, 992;
	add.s32 	%r300, %r299, 32;
	setp.gt.u32 	%p27, %r300, %r123;
	not.b32 	%r301, %r299;
	add.s32 	%r302, %r123, %r301;
	selp.b32 	%r297, %r302, 31, %p27;
	mov.b32 	%r276, 1;
	mov.b32 	%r298, -1;
	// begin inline asm
	shfl.sync.down.b32 %r274, %r682, %r276, %r297, %r298;
	// end inline asm
	setp.lt.s32 	%p28, %r273, %r297;
	selp.b32 	%r303, %r274, 0, %p28;
	add.s32 	%r280, %r303, %r682;
	mov.b32 	%r281, 2;
	// begin inline asm
	shfl.sync.down.b32 %r279, %r280, %r281, %r297, %r298;
	// end inline asm
	add.s32 	%r304, %r273, 2;
	setp.gt.s32 	%p29, %r304, %r297;
	selp.b32 	%r305, 0, %r279, %p29;
	add.s32 	%r285, %r280, %r305;
	mov.b32 	%r286, 4;
	// begin inline asm
	shfl.sync.down.b32 %r284, %r285, %r286, %r297, %r298;
	// end inline asm
	add.s32 	%r306, %r273, 4;
	setp.gt.s32 	%p30, %r306, %r297;
	selp.b32 	%r307, 0, %r284, %p30;
	add.s32 	%r290, %r285, %r307;
	mov.b32 	%r291, 8;
	// begin inline asm
	shfl.sync.down.b32 %r289, %r290, %r291, %r297, %r298;
	// end inline asm
	add.s32 	%r308, %r273, 8;
	setp.gt.s32 	%p31, %r308, %r297;
	selp.b32 	%r309, 0, %r289, %p31;
	add.s32 	%r295, %r290, %r309;
	mov.b32 	%r296, 16;
	// begin inline asm
	shfl.sync.down.b32 %r294, %r295, %r296, %r297, %r298;
	// end inline asm
	add.s32 	%r310, %r273, 16;
	setp.gt.s32 	%p32, %r310, %r297;
	selp.b32 	%r311, 0, %r294, %p32;
	add.s32 	%r698, %r295, %r311;
	setp.ne.s32 	%p33, %r273, 0;
	@%p33 bra 	$L__BB2_56;
	shr.u32 	%r312, %r62, 3;
	and.b32  	%r313, %r312, 124;
	mov.u32 	%r314, _ZZN3cub18CUB_300001_SM_10006detail6reduce28DeviceReduceSingleTileKernelINS2_10policy_hubIjjN4cuda3std3__44plusIjEEE10Policy1000EPjSC_jS9_jjNS7_10__identityEEEvT0_T1_T2_T3_T4_T6_E12temp_storage;
	add.s32 	%r315, %r314, %r313;
	st.shared.u32 	[%r315+8], %r698;
$L__BB2_56:
	bar.sync 	0;
	setp.ne.s32 	%p34, %r62, 0;
	@%p34 bra 	$L__BB2_74;
	setp.gt.u32 	%p35, %r123, 32;
	ld.shared.u32 	%r316, [_ZZN3cub18CUB_300001_SM_10006detail6reduce28DeviceReduceSingleTileKernelINS2_10policy_hubIjjN4cuda3std3__44plusIjEEE10Policy1000EPjSC_jS9_jjNS7_10__identityEEEvT0_T1_T2_T3_T4_T6_E12temp_storage+12];
	selp.b32 	%r317, %r316, 0, %p35;
	add.s32 	%r318, %r317, %r698;
	setp.gt.u32 	%p36, %r123, 64;
	ld.shared.u32 	%r319, [_ZZN3cub18CUB_300001_SM_10006detail6reduce28DeviceReduceSingleTileKernelINS2_10policy_hubIjjN4cuda3std3__44plusIjEEE10Policy1000EPjSC_jS9_jjNS7_10__identityEEEvT0_T1_T2_T3_T4_T6_E12temp_storage+16];
	selp.b32 	%r320, %r319, 0, %p36;
	add.s32 	%r321, %r318, %r320;
	setp.gt.u32 	%p37, %r123, 96;
	ld.shared.u32 	%r322, [_ZZN3cub18CUB_300001_SM_10006detail6reduce28DeviceReduceSingleTileKernelINS2_10policy_hubIjjN4cuda3std3__44plusIjEEE10Policy1000EPjSC_jS9_jjNS7_10__identityEEEvT0_T1_T2_T3_T4_T6_E12temp_storage+20];
	selp.b32 	%r323, %r322, 0, %p37;
	add.s32 	%r324, %r321, %r323;
	setp.gt.u32 	%p38, %r123, 128;
	ld.shared.u32 	%r325, [_ZZN3cub18CUB_300001_SM_10006detail6reduce28DeviceReduceSingleTileKernelINS2_10policy_hubIjjN4cuda3std3__44plusIjEEE10Policy1000EPjSC_jS9_jjNS7_10__identityEEEvT0_T1_T2_T3_T4_T6_E12temp_storage+24];
	selp.b32 	%r326, %r325, 0, %p38;
	add.s32 	%r327, %r324, %r326;
	setp.gt.u32 	%p39, %r123, 160;
	ld.shared.u32 	%r328, [_ZZN3cub18CUB_300001_SM_10006detail6reduce28DeviceReduceSingleTileKernelINS2_10policy_hubIjjN4cuda3std3__44plusIjEEE10Policy1000EPjSC_jS9_jjNS7_10__identityEEEvT0_T1_T2_T3_T4_T6_E12temp_storage+28];
	selp.b32 	%r329, %r328, 0, %p39;
	add.s32 	%r330, %r327, %r329;
	setp.gt.u32 	%p40, %r123, 192;
	ld.shared.u32 	%r331, [_ZZN3cub18CUB_300001_SM_10006detail6reduce28DeviceReduceSingleTileKernelINS2_10policy_hubIjjN4cuda3std3__44plusIjEEE10Policy1000EPjSC_jS9_jjNS7_10__identityEEEvT0_T1_T2_T3_T4_T6_E12temp_storage+32];
	selp.b32 	%r332, %r331, 0, %p40;
	add.s32 	%r333, %r330, %r332;
	setp.gt.u32 	%p41, %r123, 224;
	ld.shared.u32 	%r334, [_ZZN3cub18CUB_300001_SM_10006detail6reduce28DeviceReduceSingleTileKernelINS2_10policy_hubIjjN4cuda3std3__44plusIjEEE10Policy1000EPjSC_jS9_jjNS7_10__identityEEEvT0_T1_T2_T3_T4_T6_E12temp_storage+36];
	selp.b32 	%r335, %r334, 0, %p41;
	add.s32 	%r698, %r333, %r335;
	bra.uni 	$L__BB2_74;
$L__BB2_58:
	mov.u32 	%r87, %tid.x;
	mul.wide.u32 	%rd34, %r87, 4;
	add.s64 	%rd18, %rd15, %rd34;
	// begin inline asm
	ld.global.nc.u32 %r125, [%rd18];
	// end inline asm
	add.s64 	%rd19, %rd18, 1024;
	// begin inline asm
	ld.global.nc.u32 %r126, [%rd19];
	// end inline asm
	add.s64 	%rd20, %rd18, 2048;
	// begin inline asm
	ld.global.nc.u32 %r127, [%rd20];
	// end inline asm
	add.s64 	%rd21, %rd18, 3072;
	// begin inline asm
	ld.global.nc.u32 %r128, [%rd21];
	// end inline asm
	add.s64 	%rd22, %rd18, 4096;
	// begin inline asm
	ld.global.nc.u32 %r129, [%rd22];
	// end inline asm
	add.s64 	%rd23, %rd18, 5120;
	// begin inline asm
	ld.global.nc.u32 %r130, [%rd23];
	// end inline asm
	add.s64 	%rd24, %rd18, 6144;
	// begin inline asm
	ld.global.nc.u32 %r131, [%rd24];
	// end inline asm
	add.s64 	%rd25, %rd18, 7168;
	// begin inline asm
	ld.global.nc.u32 %r132, [%rd25];
	// end inline asm
	add.s64 	%rd26, %rd18, 8192;
	// begin inline asm
	ld.global.nc.u32 %r133, [%rd26];
	// end inline asm
	add.s64 	%rd27, %rd18, 9216;
	// begin inline asm
	ld.global.nc.u32 %r134, [%rd27];
	// end inline asm
	add.s64 	%rd28, %rd18, 10240;
	// begin inline asm
	ld.global.nc.u32 %r135, [%rd28];
	// end inline asm
	add.s64 	%rd29, %rd18, 11264;
	// begin inline asm
	ld.global.nc.u32 %r136, [%rd29];
	// end inline asm
	add.s64 	%rd30, %rd18, 12288;
	// begin inline asm
	ld.global.nc.u32 %r137, [%rd30];
	// end inline asm
	add.s64 	%rd31, %rd18, 13312;
	// begin inline asm
	ld.global.nc.u32 %r138, [%rd31];
	// end inline asm
	add.s64 	%rd32, %rd18, 14336;
	// begin inline asm
	ld.global.nc.u32 %r139, [%rd32];
	// end inline asm
	add.s64 	%rd33, %rd18, 15360;
	// begin inline asm
	ld.global.nc.u32 %r140, [%rd33];
	// end inline asm
	add.s32 	%r142, %r126, %r125;
	add.s32 	%r143, %r127, %r142;
	add.s32 	%r144, %r128, %r143;
	add.s32 	%r145, %r129, %r144;
	add.s32 	%r146, %r130, %r145;
	add.s32 	%r147, %r131, %r146;
	add.s32 	%r148, %r132, %r147;
	add.s32 	%r149, %r133, %r148;
	add.s32 	%r150, %r134, %r149;
	add.s32 	%r151, %r135, %r150;
	add.s32 	%r152, %r136, %r151;
	add.s32 	%r153, %r137, %r152;
	add.s32 	%r154, %r138, %r153;
	add.s32 	%r155, %r139, %r154;
	add.s32 	%r697, %r140, %r155;
	add.s32 	%r89, %r123, -4096;
	setp.lt.u32 	%p4, %r89, 4096;
	mov.b32 	%r686, 4096;
	@%p4 bra 	$L__BB2_62;
	mov.b32 	%r686, 4096;
$L__BB2_60:
	add.s32 	%r173, %r87, %r686;
	mul.wide.u32 	%rd51, %r173, 4;
	add.s64 	%rd35, %rd15, %rd51;
	// begin inline asm
	ld.global.nc.u32 %r157, [%rd35];
	// end inline asm
	mul.wide.u32 	%rd52, %r686, 4;
	add.s64 	%rd53, %rd18, %rd52;
	add.s64 	%rd36, %rd53, 1024;
	// begin inline asm
	ld.global.nc.u32 %r158, [%rd36];
	// end inline asm
	add.s64 	%rd37, %rd53, 2048;
	// begin inline asm
	ld.global.nc.u32 %r159, [%rd37];
	// end inline asm
	add.s64 	%rd38, %rd53, 3072;
	// begin inline asm
	ld.global.nc.u32 %r160, [%rd38];
	// end inline asm
	add.s64 	%rd39, %rd53, 4096;
	// begin inline asm
	ld.global.nc.u32 %r161, [%rd39];
	// end inline asm
	add.s64 	%rd40, %rd53, 5120;
	// begin inline asm
	ld.global.nc.u32 %r162, [%rd40];
	// end inline asm
	add.s64 	%rd41, %rd53, 6144;
	// begin inline asm
	ld.global.nc.u32 %r163, [%rd41];
	// end inline asm
	add.s64 	%rd42, %rd53, 7168;
	// begin inline asm
	ld.global.nc.u32 %r164, [%rd42];
	// end inline asm
	add.s64 	%rd43, %rd53, 8192;
	// begin inline asm
	ld.global.nc.u32 %r165, [%rd43];
	// end inline asm
	add.s64 	%rd44, %rd53, 9216;
	// begin inline asm
	ld.global.nc.u32 %r166, [%rd44];
	// end inline asm
	add.s64 	%rd45, %rd53, 10240;
	// begin inline asm
	ld.global.nc.u32 %r167, [%rd45];
	// end inline asm
	add.s64 	%rd46, %rd53, 11264;
	// begin inline asm
	ld.global.nc.u32 %r168, [%rd46];
	// end inline asm
	add.s64 	%rd47, %rd53, 12288;
	// begin inline asm
	ld.global.nc.u32 %r169, [%rd47];
	// end inline asm
	add.s64 	%rd48, %rd53, 13312;
	// begin inline asm
	ld.global.nc.u32 %r170, [%rd48];
	// end inline asm
	add.s64 	%rd49, %rd53, 14336;
	// begin inline asm
	ld.global.nc.u32 %r171, [%rd49];
	// end inline asm
	add.s64 	%rd50, %rd53, 15360;
	// begin inline asm
	ld.global.nc.u32 %r172, [%rd50];
	// end inline asm
	add.s32 	%r174, %r157, %r697;
	add.s32 	%r175, %r158, %r174;
	add.s32 	%r176, %r159, %r175;
	add.s32 	%r177, %r160, %r176;
	add.s32 	%r178, %r161, %r177;
	add.s32 	%r179, %r162, %r178;
	add.s32 	%r180, %r163, %r179;
	add.s32 	%r181, %r164, %r180;
	add.s32 	%r182, %r165, %r181;
	add.s32 	%r183, %r166, %r182;
	add.s32 	%r184, %r167, %r183;
	add.s32 	%r185, %r168, %r184;
	add.s32 	%r186, %r169, %r185;
	add.s32 	%r187, %r170, %r186;
	add.s32 	%r188, %r171, %r187;
	add.s32 	%r697, %r172, %r188;
	sub.s32 	%r189, %r123, %r686;
	setp.lt.u32 	%p5, %r189, 4096;
	@%p5 bra 	$L__BB2_70;
	add.s32 	%r686, %r686, 4096;
	setp.le.u32 	%p6, %r686, %r89;
	@%p6 bra 	$L__BB2_60;
$L__BB2_62:
	setp.le.u32 	%p7, %r123, %r686;
	@%p7 bra 	$L__BB2_70;
	sub.s32 	%r96, %r123, %r686;
	setp.ge.s32 	%p8, %r87, %r96;
	@%p8 bra 	$L__BB2_70;
	not.b32 	%r191, %r87;
	add.s32 	%r192, %r123, %r191;
	sub.s32 	%r97, %r192, %r686;
	and.b32  	%r193, %r97, 768;
	setp.eq.s32 	%p9, %r193, 768;
	mov.u32 	%r691, %r87;
	@%p9 bra 	$L__BB2_67;
	add.s32 	%r688, %r87, %r686;
	shr.u32 	%r194, %r97, 8;
	add.s32 	%r195, %r194, 1;
	and.b32  	%r196, %r195, 3;
	neg.s32 	%r687, %r196;
	mov.u32 	%r691, %r87;
$L__BB2_66:
	.pragma "nounroll";
	mul.wide.u32 	%rd55, %r688, 4;
	add.s64 	%rd54, %rd15, %rd55;
	// begin inline asm
	ld.global.nc.u32 %r197, [%rd54];
	// end inline asm
	add.s32 	%r697, %r197, %r697;
	add.s32 	%r691, %r691, 256;
	add.s32 	%r688, %r688, 256;
	add.s32 	%r687, %r687, 1;
	setp.ne.s32 	%p10, %r687, 0;
	@%p10 bra 	$L__BB2_66;
$L__BB2_67:
	setp.lt.u32 	%p11, %r97, 768;
	@%p11 bra 	$L__BB2_70;
	add.s32 	%r695, %r691, 512;
	add.s32 	%r694, %r691, %r686;
$L__BB2_69:
	mul.wide.u32 	%rd60, %r694, 4;
	add.s64 	%rd56, %rd15, %rd60;
	// begin inline asm
	ld.global.nc.u32 %r198, [%rd56];
	// end inline asm
	add.s32 	%r202, %r198, %r697;
	add.s32 	%r203, %r694, 256;
	mul.wide.u32 	%rd61, %r203, 4;
	add.s64 	%rd57, %rd15, %rd61;
	// begin inline asm
	ld.global.nc.u32 %r199, [%rd57];
	// end inline asm
	add.s32 	%r204, %r199, %r202;
	add.s32 	%r205, %r694, 512;
	mul.wide.u32 	%rd62, %r205, 4;
	add.s64 	%rd58, %rd15, %rd62;
	// begin inline asm
	ld.global.nc.u32 %r200, [%rd58];
	// end inline asm
	add.s32 	%r206, %r200, %r204;
	add.s32 	%r207, %r694, 768;
	mul.wide.u32 	%rd63, %r207, 4;
	add.s64 	%rd59, %rd15, %rd63;
	// begin inline asm
	ld.global.nc.u32 %r201, [%rd59];
	// end inline asm
	add.s32 	%r697, %r201, %r206;
	add.s32 	%r117, %r695, 1024;
	add.s32 	%r208, %r695, 512;
	add.s32 	%r694, %r694, 1024;
	setp.lt.s32 	%p12, %r208, %r96;
	mov.u32 	%r695, %r117;
	@%p12 bra 	$L__BB2_69;
$L__BB2_70:
	// begin inline asm
	mov.u32 %r209, %laneid;
	// end inline asm
	mov.b32 	%r212, 1;
	mov.b32 	%r233, 31;
	mov.b32 	%r234, -1;
	// begin inline asm
	shfl.sync.down.b32 %r210, %r697, %r212, %r233, %r234;
	// end inline asm
	setp.gt.s32 	%p13, %r209, 30;
	selp.b32 	%r235, 0, %r210, %p13;
	add.s32 	%r216, %r235, %r697;
	mov.b32 	%r217, 2;
	// begin inline asm
	shfl.sync.down.b32 %r215, %r216, %r217, %r233, %r234;
	// end inline asm
	setp.gt.s32 	%p14, %r209, 29;
	selp.b32 	%r236, 0, %r215, %p14;
	add.s32 	%r221, %r216, %r236;
	mov.b32 	%r222, 4;
	// begin inline asm
	shfl.sync.down.b32 %r220, %r221, %r222, %r233, %r234;
	// end inline asm
	setp.gt.s32 	%p15, %r209, 27;
	selp.b32 	%r237, 0, %r220, %p15;
	add.s32 	%r226, %r221, %r237;
	mov.b32 	%r227, 8;
	// begin inline asm
	shfl.sync.down.b32 %r225, %r226, %r227, %r233, %r234;
	// end inline asm
	setp.gt.s32 	%p16, %r209, 23;
	selp.b32 	%r238, 0, %r225, %p16;
	add.s32 	%r231, %r226, %r238;
	mov.b32 	%r232, 16;
	// begin inline asm
	shfl.sync.down.b32 %r230, %r231, %r232, %r233, %r234;
	// end inline asm
	setp.gt.s32 	%p17, %r209, 15;
	selp.b32 	%r239, 0, %r230, %p17;
	add.s32 	%r698, %r231, %r239;
	setp.ne.s32 	%p18, %r209, 0;
	@%p18 bra 	$L__BB2_72;
	shr.u32 	%r240, %r87, 3;
	and.b32  	%r241, %r240, 124;
	mov.u32 	%r242, _ZZN3cub18CUB_300001_SM_10006detail6reduce28DeviceReduceSingleTileKernelINS2_10policy_hubIjjN4cuda3std3__44plusIjEEE10Policy1000EPjSC_jS9_jjNS7_10__identityEEEvT0_T1_T2_T3_T4_T6_E12temp_storage;
	add.s32 	%r243, %r242, %r241;
	st.shared.u32 	[%r243+8], %r698;
$L__BB2_72:
	bar.sync 	0;
	setp.ne.s32 	%p19, %r87, 0;
	@%p19 bra 	$L__BB2_74;
	ld.shared.u32 	%r244, [_ZZN3cub18CUB_300001_SM_10006detail6reduce28DeviceReduceSingleTileKernelINS2_10policy_hubIjjN4cuda3std3__44plusIjEEE10Policy1000EPjSC_jS9_jjNS7_10__identityEEEvT0_T1_T2_T3_T4_T6_E12temp_storage+12];
	add.s32 	%r245, %r244, %r698;
	ld.shared.u32 	%r246, [_ZZN3cub18CUB_300001_SM_10006detail6reduce28DeviceReduceSingleTileKernelINS2_10policy_hubIjjN4cuda3std3__44plusIjEEE10Policy1000EPjSC_jS9_jjNS7_10__identityEEEvT0_T1_T2_T3_T4_T6_E12temp_storage+16];
	add.s32 	%r247, %r245, %r246;
	ld.shared.u32 	%r248, [_ZZN3cub18CUB_300001_SM_10006detail6reduce28DeviceReduceSingleTileKernelINS2_10policy_hubIjjN4cuda3std3__44plusIjEEE10Policy1000EPjSC_jS9_jjNS7_10__identityEEEvT0_T1_T2_T3_T4_T6_E12temp_storage+20];
	add.s32 	%r249, %r247, %r248;
	ld.shared.u32 	%r250, [_ZZN3cub18CUB_300001_SM_10006detail6reduce28DeviceReduceSingleTileKernelINS2_10policy_hubIjjN4cuda3std3__44plusIjEEE10Policy1000EPjSC_jS9_jjNS7_10__identityEEEvT0_T1_T2_T3_T4_T6_E12temp_storage+24];
	add.s32 	%r251, %r249, %r250;
	ld.shared.u32 	%r252, [_ZZN3cub18CUB_300001_SM_10006detail6reduce28DeviceReduceSingleTileKernelINS2_10policy_hubIjjN4cuda3std3__44plusIjEEE10Policy1000EPjSC_jS9_jjNS7_10__identityEEEvT0_T1_T2_T3_T4_T6_E12temp_storage+28];
	add.s32 	%r253, %r251, %r252;
	ld.shared.u32 	%r254, [_ZZN3cub18CUB_300001_SM_10006detail6reduce28DeviceReduceSingleTileKernelINS2_10policy_hubIjjN4cuda3std3__44plusIjEEE10Policy1000EPjSC_jS9_jjNS7_10__identityEEEvT0_T1_T2_T3_T4_T6_E12temp_storage+32];
	add.s32 	%r255, %r253, %r254;
	ld.shared.u32 	%r256, [_ZZN3cub18CUB_300001_SM_10006detail6reduce28DeviceReduceSingleTileKernelINS2_10policy_hubIjjN4cuda3std3__44plusIjEEE10Policy1000EPjSC_jS9_jjNS7_10__identityEEEvT0_T1_T2_T3_T4_T6_E12temp_storage+36];
	add.s32 	%r698, %r255, %r256;
$L__BB2_74:
	mov.u32 	%r643, %tid.x;
	setp.ne.s32 	%p95, %r643, 0;
	@%p95 bra 	$L__BB2_76;
	add.s32 	%r644, %r698, %r124;
	st.global.u32 	[%rd1], %r644;
$L__BB2_76:
	ret;

}
	// .globl	_ZN3cub18CUB_300001_SM_10006detail6reduce18DeviceReduceKernelINS2_10policy_hubIjjN4cuda3std3__44plusIjEEE10Policy1000EPjjS9_jNS7_10__identityEEEvT0_PT3_T1_NS0_13GridEvenShareISH_EET2_T4_
.visible .entry _ZN3cub18CUB_300001_SM_10006detail6reduce18DeviceReduceKernelINS2_10policy_hubIjjN4cuda3std3__44plusIjEEE10Policy1000EPjjS9_jNS7_10__identityEEEvT0_PT3_T1_NS0_13GridEvenShareISH_EET2_T4_(
	.param .u64 .ptr .align 1 _ZN3cub18CUB_300001_SM_10006detail6reduce18DeviceReduceKernelINS2_10policy_hubIjjN4cuda3std3__44plusIjEEE10Policy1000EPjjS9_jNS7_10__identityEEEvT0_PT3_T1_NS0_13GridEvenShareISH_EET2_T4__param_0,
	.param .u64 .ptr .align 1 _ZN3cub18CUB_300001_SM_10006detail6reduce18DeviceReduceKernelINS2_10policy_hubIjjN4cuda3std3__44plusIjEEE10Policy1000EPjjS9_jNS7_10__identityEEEvT0_PT3_T1_NS0_13GridEvenShareISH_EET2_T4__param_1,
	.param .u32 _ZN3cub18CUB_300001_SM_10006detail6reduce18DeviceReduceKernelINS2_10policy_hubIjjN4cuda3std3__44plusIjEEE10Policy1000EPjjS9_jNS7_10__identityEEEvT0_PT3_T1_NS0_13GridEvenShareISH_EET2_T4__param_2,
	.param .align 4 .b8 _ZN3cub18CUB_300001_SM_10006detail6reduce18DeviceReduceKernelINS2_10policy_hubIjjN4cuda3std3__44plusIjEEE10Policy1000EPjjS9_jNS7_10__identityEEEvT0_PT3_T1_NS0_13GridEvenShareISH_EET2_T4__param_3[40],
	.param .align 1 .b8 _ZN3cub18CUB_300001_SM_10006detail6reduce18DeviceReduceKernelINS2_10policy_hubIjjN4cuda3std3__44plusIjEEE10Policy1000EPjjS9_jNS7_10__identityEEEvT0_PT3_T1_NS0_13GridEvenShareISH_EET2_T4__param_4[1],
	.param .align 1 .b8 _ZN3cub18CUB_300001_SM_10006detail6reduce18DeviceReduceKernelINS2_10policy_hubIjjN4cuda3std3__44plusIjEEE10Policy1000EPjjS9_jNS7_10__identityEEEvT0_PT3_T1_NS0_13GridEvenShareISH_EET2_T4__param_5[1]
)
.maxntid 256
{
	.reg .pred 	%p<95>;
	.reg .b32 	%r<752>;
	.reg .b64 	%rd<112>;
	// demoted variable
	.shared .align 4 .b8 _ZZN3cub18CUB_300001_SM_10006detail6reduce18DeviceReduceKernelINS2_10policy_hubIjjN4cuda3std3__44plusIjEEE10Policy1000EPjjS9_jNS7_10__identityEEEvT0_PT3_T1_NS0_13GridEvenShareISH_EET2_T4_E12temp_storage[44];
	ld.param.u32 	%r1, [_ZN3cub18CUB_300001_SM_10006detail6reduce18DeviceReduceKernelINS2_10policy_hubIjjN4cuda3std3__44plusIjEEE10Policy1000EPjjS9_jNS7_10__identityEEEvT0_PT3_T1_NS0_13GridEvenShareISH_EET2_T4__param_3+20];
	ld.param.u64 	%rd1, [_ZN3cub18CUB_300001_SM_10006detail6reduce18DeviceReduceKernelINS2_10policy_hubIjjN4cuda3std3__44plusIjEEE10Policy1000EPjjS9_jNS7_10__identityEEEvT0_PT3_T1_NS0_13GridEvenShareISH_EET2_T4__param_0];
	ld.param.u32 	%r2, [_ZN3cub18CUB_300001_SM_10006detail6reduce18DeviceReduceKernelINS2_10policy_hubIjjN4cuda3std3__44plusIjEEE10Policy1000EPjjS9_jNS7_10__identityEEEvT0_PT3_T1_NS0_13GridEvenShareISH_EET2_T4__param_3+24];
	mov.u32 	%r3, %ctaid.x;
	shl.b32 	%r4, %r2, 12;
	shl.b32 	%r5, %r3, 12;
	and.b64  	%rd3, %rd1, 15;
	setp.ne.s64 	%p1, %rd3, 0;
	@%p1 bra 	$L__BB3_36;
	sub.s32 	%r6, %r1, %r5;
	setp.gt.u32 	%p48, %r6, 4095;
	@%p48 bra 	$L__BB3_20;
	mov.u32 	%r7, %tid.x;
	setp.ge.u32 	%p65, %r7, %r6;
	mov.b32 	%r705, 0;
	mov.u32 	%r699, %r7;
	@%p65 bra 	$L__BB3_4;
	add.s32 	%r561, %r5, %r7;
	mul.wide.u32 	%rd97, %r561, 4;
	add.s64 	%rd96, %rd1, %rd97;
	// begin inline asm
	ld.global.nc.u32 %r705, [%rd96];
	// end inline asm
	add.s32 	%r699, %r7, 256;
$L__BB3_4:
	setp.ge.u32 	%p66, %r699, %r6;
	@%p66 bra 	$L__BB3_11;
	not.b32 	%r563, %r699;
	add.s32 	%r12, %r1, %r563;
	and.b32  	%r564, %r12, 768;
	setp.eq.s32 	%p67, %r564, 768;
	@%p67 bra 	$L__BB3_8;
	add.s32 	%r696, %r699, %r5;
	shr.u32 	%r565, %r12, 8;
	add.s32 	%r566, %r565, 1;
	and.b32  	%r567, %r566, 3;
	neg.s32 	%r695, %r567;
$L__BB3_7:
	.pragma "nounroll";
	mul.wide.u32 	%rd99, %r696, 4;
	add.s64 	%rd98, %rd1, %rd99;
	// begin inline asm
	ld.global.nc.u32 %r568, [%rd98];
	// end inline asm
	add.s32 	%r705, %r568, %r705;
	add.s32 	%r699, %r699, 256;
	add.s32 	%r696, %r696, 256;
	add.s32 	%r695, %r695, 1;
	setp.ne.s32 	%p68, %r695, 0;
	@%p68 bra 	$L__BB3_7;
$L__BB3_8:
	sub.s32 	%r569, %r12, %r5;
	setp.lt.u32 	%p69, %r569, 768;
	@%p69 bra 	$L__BB3_11;
	add.s32 	%r703, %r699, 512;
	add.s32 	%r702, %r699, %r5;
$L__BB3_10:
	mul.wide.u32 	%rd104, %r702, 4;
	add.s64 	%rd100, %rd1, %rd104;
	// begin inline asm
	ld.global.nc.u32 %r570, [%rd100];
	// end inline asm
	add.s32 	%r574, %r570, %r705;
	add.s32 	%r575, %r702, 256;
	mul.wide.u32 	%rd105, %r575, 4;
	add.s64 	%rd101, %rd1, %rd105;
	// begin inline asm
	ld.global.nc.u32 %r571, [%rd101];
	// end inline asm
	add.s32 	%r576, %r571, %r574;
	add.s32 	%r577, %r702, 512;
	mul.wide.u32 	%rd106, %r577, 4;
	add.s64 	%rd102, %rd1, %rd106;
	// begin inline asm
	ld.global.nc.u32 %r572, [%rd102];
	// end inline asm
	add.s32 	%r578, %r572, %r576;
	add.s32 	%r579, %r702, 768;
	mul.wide.u32 	%rd107, %r579, 4;
	add.s64 	%rd103, %rd1, %rd107;
	// begin inline asm
	ld.global.nc.u32 %r573, [%rd103];
	// end inline asm
	add.s32 	%r705, %r573, %r578;
	add.s32 	%r32, %r703, 1024;
	add.s32 	%r580, %r703, 512;
	add.s32 	%r702, %r702, 1024;
	setp.lt.s32 	%p70, %r580, %r6;
	mov.u32 	%r703, %r32;
	@%p70 bra 	$L__BB3_10;
$L__BB3_11:
	setp.lt.u32 	%p71, %r6, 256;
	@%p71 bra 	$L__BB3_16;
	// begin inline asm
	mov.u32 %r644, %laneid;
	// end inline asm
	mov.b32 	%r647, 1;
	mov.b32 	%r668, 31;
	mov.b32 	%r669, -1;
	// begin inline asm
	shfl.sync.down.b32 %r645, %r705, %r647, %r668, %r669;
	// end inline asm
	setp.gt.s32 	%p87, %r644, 30;
	selp.b32 	%r670, 0, %r645, %p87;
	add.s32 	%r651, %r670, %r705;
	mov.b32 	%r652, 2;
	// begin inline asm
	shfl.sync.down.b32 %r650, %r651, %r652, %r668, %r669;
	// end inline asm
	setp.gt.s32 	%p88, %r644, 29;
	selp.b32 	%r671, 0, %r650, %p88;
	add.s32 	%r656, %r651, %r671;
	mov.b32 	%r657, 4;
	// begin inline asm
	shfl.sync.down.b32 %r655, %r656, %r657, %r668, %r669;
	// end inline asm
	setp.gt.s32 	%p89, %r644, 27;
	selp.b32 	%r672, 0, %r655, %p89;
	add.s32 	%r661, %r656, %r672;
	mov.b32 	%r662, 8;
	// begin inline asm
	shfl.sync.down.b32 %r660, %r661, %r662, %r668, %r669;
	// end inline asm
	setp.gt.s32 	%p90, %r644, 23;
	selp.b32 	%r673, 0, %r660, %p90;
	add.s32 	%r666, %r661, %r673;
	mov.b32 	%r667, 16;
	// begin inline asm
	shfl.sync.down.b32 %r665, %r666, %r667, %r668, %r669;
	// end inline asm
	setp.gt.s32 	%p91, %r644, 15;
	selp.b32 	%r674, 0, %r665, %p91;
	add.s32 	%r751, %r666, %r674;
	setp.ne.s32 	%p92, %r644, 0;
	@%p92 bra 	$L__BB3_14;
	shr.u32 	%r675, %r7, 3;
	and.b32  	%r676, %r675, 124;
	mov.u32 	%r677, _ZZN3cub18CUB_300001_SM_10006detail6reduce18DeviceReduceKernelINS2_10policy_hubIjjN4cuda3std3__44plusIjEEE10Policy1000EPjjS9_jNS7_10__identityEEEvT0_PT3_T1_NS0_13GridEvenShareISH_EET2_T4_E12temp_storage;
	add.s32 	%r678, %r677, %r676;
	st.shared.u32 	[%r678+8], %r751;
$L__BB3_14:
	bar.sync 	0;
	setp.ne.s32 	%p93, %r7, 0;
	@%p93 bra 	$L__BB3_71;
	ld.shared.u32 	%r679, [_ZZN3cub18CUB_300001_SM_10006detail6reduce18DeviceReduceKernelINS2_10policy_hubIjjN4cuda3std3__44plusIjEEE10Policy1000EPjjS9_jNS7_10__identityEEEvT0_PT3_T1_NS0_13GridEvenShareISH_EET2_T4_E12temp_storage+12];
	add.s32 	%r680, %r679, %r751;
	ld.shared.u32 	%r681, [_ZZN3cub18CUB_300001_SM_10006detail6reduce18DeviceReduceKernelINS2_10policy_hubIjjN4cuda3std3__44plusIjEEE10Policy1000EPjjS9_jNS7_10__identityEEEvT0_PT3_T1_NS0_13GridEvenShareISH_EET2_T4_E12temp_storage+16];
	add.s32 	%r682, %r680, %r681;
	ld.shared.u32 	%r683, [_ZZN3cub18CUB_300001_SM_10006detail6reduce18DeviceReduceKernelINS2_10policy_hubIjjN4cuda3std3__44plusIjEEE10Policy1000EPjjS9_jNS7_10__identityEEEvT0_PT3_T1_NS0_13GridEvenShareISH_EET2_T4_E12temp_storage+20];
	add.s32 	%r684, %r682, %r683;
	ld.shared.u32 	%r685, [_ZZN3cub18CUB_300001_SM_10006detail6reduce18DeviceReduceKernelINS2_10policy_hubIjjN4cuda3std3__44plusIjEEE10Policy1000EPjjS9_jNS7_10__identityEEEvT0_PT3_T1_NS0_13GridEvenShareISH_EET2_T4_E12temp_storage+24];
	add.s32 	%r686, %r684, %r685;
	ld.shared.u32 	%r687, [_ZZN3cub18CUB_300001_SM_10006detail6reduce18DeviceReduceKernelINS2_10policy_hubIjjN4cuda3std3__44plusIjEEE10Policy1000EPjjS9_jNS7_10__identityEEEvT0_PT3_T1_NS0_13GridEvenShareISH_EET2_T4_E12temp_storage+28];
	add.s32 	%r688, %r686, %r687;
	ld.shared.u32 	%r689, [_ZZN3cub18CUB_300001_SM_10006detail6reduce18DeviceReduceKernelINS2_10policy_hubIjjN4cuda3std3__44plusIjEEE10Policy1000EPjjS9_jNS7_10__identityEEEvT0_PT3_T1_NS0_13GridEvenShareISH_EET2_T4_E12temp_storage+32];
	add.s32 	%r690, %r688, %r689;
	ld.shared.u32 	%r691, [_ZZN3cub18CUB_300001_SM_10006detail6reduce18DeviceReduceKernelINS2_10policy_hubIjjN4cuda3std3__44plusIjEEE10Policy1000EPjjS9_jNS7_10__identityEEEvT0_PT3_T1_NS0_13GridEvenShareISH_EET2_T4_E12temp_storage+36];
	add.s32 	%r751, %r690, %r691;
	bra.uni 	$L__BB3_71;
$L__BB3_16:
	// begin inline asm
	mov.u32 %r581, %laneid;
	// end inline asm
	and.b32  	%r607, %r7, 992;
	add.s32 	%r608, %r607, 32;
	setp.gt.u32 	%p72, %r608, %r6;
	not.b32 	%r609, %r607;
	add.s32 	%r610, %r6, %r609;
	selp.b32 	%r605, %r610, 31, %p72;
	mov.b32 	%r584, 1;
	mov.b32 	%r606, -1;
	// begin inline asm
	shfl.sync.down.b32 %r582, %r705, %r584, %r605, %r606;
	// end inline asm
	setp.lt.s32 	%p73, %r581, %r605;
	selp.b32 	%r611, %r582, 0, %p73;
	add.s32 	%r588, %r611, %r705;
	mov.b32 	%r589, 2;
	// begin inline asm
	shfl.sync.down.b32 %r587, %r588, %r589, %r605, %r606;
	// end inline asm
	add.s32 	%r612, %r581, 2;
	setp.gt.s32 	%p74, %r612, %r605;
	selp.b32 	%r613, 0, %r587, %p74;
	add.s32 	%r593, %r588, %r613;
	mov.b32 	%r594, 4;
	// begin inline asm
	shfl.sync.down.b32 %r592, %r593, %r594, %r605, %r606;
	// end inline asm
	add.s32 	%r614, %r581, 4;
	setp.gt.s32 	%p75, %r614, %r605;
	selp.b32 	%r615, 0, %r592, %p75;
	add.s32 	%r598, %r593, %r615;
	mov.b32 	%r599, 8;
	// begin inline asm
	shfl.sync.down.b32 %r597, %r598, %r599, %r605, %r606;
	// end inline asm
	add.s32 	%r616, %r581, 8;
	setp.gt.s32 	%p76, %r616, %r605;
	selp.b32 	%r617, 0, %r597, %p76;
	add.s32 	%r603, %r598, %r617;
	mov.b32 	%r604, 16;
	// begin inline asm
	shfl.sync.down.b32 %r602, %r603, %r604, %r605, %r606;
	// end inline asm
	add.s32 	%r618, %r581, 16;
	setp.gt.s32 	%p77, %r618, %r605;
	selp.b32 	%r619, 0, %r602, %p77;
	add.s32 	%r751, %r603, %r619;
	setp.ne.s32 	%p78, %r581, 0;
	@%p78 bra 	$L__BB3_18;
	shr.u32 	%r620, %r7, 3;
	and.b32  	%r621, %r620, 124;
	mov.u32 	%r622, _ZZN3cub18CUB_300001_SM_10006detail6reduce18DeviceReduceKernelINS2_10policy_hubIjjN4cuda3std3__44plusIjEEE10Policy1000EPjjS9_jNS7_10__identityEEEvT0_PT3_T1_NS0_13GridEvenShareISH_EET2_T4_E12temp_storage;
	add.s32 	%r623, %r622, %r621;
	st.shared.u32 	[%r623+8], %r751;
$L__BB3_18:
	bar.sync 	0;
	setp.ne.s32 	%p79, %r7, 0;
	@%p79 bra 	$L__BB3_71;
	setp.gt.u32 	%p80, %r6, 32;
	ld.shared.u32 	%r624, [_ZZN3cub18CUB_300001_SM_10006detail6reduce18DeviceReduceKernelINS2_10policy_hubIjjN4cuda3std3__44plusIjEEE10Policy1000EPjjS9_jNS7_10__identityEEEvT0_PT3_T1_NS0_13GridEvenShareISH_EET2_T4_E12temp_storage+12];
	selp.b32 	%r625, %r624, 0, %p80;
	add.s32 	%r626, %r625, %r751;
	setp.gt.u32 	%p81, %r6, 64;
	ld.shared.u32 	%r627, [_ZZN3cub18CUB_300001_SM_10006detail6reduce18DeviceReduceKernelINS2_10policy_hubIjjN4cuda3std3__44plusIjEEE10Policy1000EPjjS9_jNS7_10__identityEEEvT0_PT3_T1_NS0_13GridEvenShareISH_EET2_T4_E12temp_storage+16];
	selp.b32 	%r628, %r627, 0, %p81;
	add.s32 	%r629, %r626, %r628;
	setp.gt.u32 	%p82, %r6, 96;
	ld.shared.u32 	%r630, [_ZZN3cub18CUB_300001_SM_10006detail6reduce18DeviceReduceKernelINS2_10policy_hubIjjN4cuda3std3__44plusIjEEE10Policy1000EPjjS9_jNS7_10__identityEEEvT0_PT3_T1_NS0_13GridEvenShareISH_EET2_T4_E12temp_storage+20];
	selp.b32 	%r631, %r630, 0, %p82;
	add.s32 	%r632, %r629, %r631;
	setp.gt.u32 	%p83, %r6, 128;
	ld.shared.u32 	%r633, [_ZZN3cub18CUB_300001_SM_10006detail6reduce18DeviceReduceKernelINS2_10policy_hubIjjN4cuda3std3__44plusIjEEE10Policy1000EPjjS9_jNS7_10__identityEEEvT0_PT3_T1_NS0_13GridEvenShareISH_EET2_T4_E12temp_storage+24];
	selp.b32 	%r634, %r633, 0, %p83;
	add.s32 	%r635, %r632, %r634;
	setp.gt.u32 	%p84, %r6, 160;
	ld.shared.u32 	%r636, [_ZZN3cub18CUB_300001_SM_10006detail6reduce18DeviceReduceKernelINS2_10policy_hubIjjN4cuda3std3__44plusIjEEE10Policy1000EPjjS9_jNS7_10__identityEEEvT0_PT3_T1_NS0_13GridEvenShareISH_EET2_T4_E12temp_storage+28];
	selp.b32 	%r637, %r636, 0, %p84;
	add.s32 	%r638, %r635, %r637;
	setp.gt.u32 	%p85, %r6, 192;
	ld.shared.u32 	%r639, [_ZZN3cub18CUB_300001_SM_10006detail6reduce18DeviceReduceKernelINS2_10policy_hubIjjN4cuda3std3__44plusIjEEE10Policy1000EPjjS9_jNS7_10__identityEEEvT0_PT3_T1_NS0_13GridEvenShareISH_EET2_T4_E12temp_storage+32];
	selp.b32 	%r640, %r639, 0, %p85;
	add.s32 	%r641, %r638, %r640;
	setp.gt.u32 	%p86, %r6, 224;
	ld.shared.u32 	%r642, [_ZZN3cub18CUB_300001_SM_10006detail6reduce18DeviceReduceKernelINS2_10policy_hubIjjN4cuda3std3__44plusIjEEE10Policy1000EPjjS9_jNS7_10__identityEEEvT0_PT3_T1_NS0_13GridEvenShareISH_EET2_T4_E12temp_storage+36];
	selp.b32 	%r643, %r642, 0, %p86;
	add.s32 	%r751, %r641, %r643;
	bra.uni 	$L__BB3_71;
$L__BB3_20:
	mov.u32 	%r39, %tid.x;
	shl.b32 	%r40, %r39, 2;
	add.s32 	%r424, %r5, %r40;
	mul.wide.u32 	%rd72, %r424, 4;
	add.s64 	%rd62, %rd1, %rd72;
	// begin inline asm
	ld.global.nc.v2.u64 {%rd60, %rd61}, [%rd62];
	// end inline asm
	mov.b64 	{%r425, %r426}, %rd61;
	mov.b64 	{%r427, %r428}, %rd60;
	add.s64 	%rd65, %rd62, 4096;
	// begin inline asm
	ld.global.nc.v2.u64 {%rd63, %rd64}, [%rd65];
	// end inline asm
	mov.b64 	{%r429, %r430}, %rd64;
	mov.b64 	{%r431, %r432}, %rd63;
	add.s64 	%rd68, %rd62, 8192;
	// begin inline asm
	ld.global.nc.v2.u64 {%rd66, %rd67}, [%rd68];
	// end inline asm
	mov.b64 	{%r433, %r434}, %rd67;
	mov.b64 	{%r435, %r436}, %rd66;
	add.s64 	%rd71, %rd62, 12288;
	// begin inline asm
	ld.global.nc.v2.u64 {%rd69, %rd70}, [%rd71];
	// end inline asm
	mov.b64 	{%r437, %r438}, %rd70;
	mov.b64 	{%r439, %r440}, %rd69;
	add.s32 	%r441, %r428, %r427;
	add.s32 	%r442, %r425, %r441;
	add.s32 	%r443, %r426, %r442;
	add.s32 	%r444, %r431, %r443;
	add.s32 	%r445, %r432, %r444;
	add.s32 	%r446, %r429, %r445;
	add.s32 	%r447, %r430, %r446;
	add.s32 	%r448, %r435, %r447;
	add.s32 	%r449, %r436, %r448;
	add.s32 	%r450, %r433, %r449;
	add.s32 	%r451, %r434, %r450;
	add.s32 	%r452, %r439, %r451;
	add.s32 	%r453, %r440, %r452;
	add.s32 	%r454, %r437, %r453;
	add.s32 	%r721, %r438, %r454;
	setp.lt.u32 	%p49, %r6, %r4;
	@%p49 bra 	$L__BB3_32;
	add.s32 	%r42, %r4, %r5;
	add.s32 	%r707, %r42, 256;
	add.s32 	%r706, %r42, %r39;
	mov.b32 	%r708, 0;
$L__BB3_22:
	add.s32 	%r5, %r5, %r4;
	add.s32 	%r456, %r1, -4096;
	setp.gt.u32 	%p50, %r5, %r456;
	@%p50 bra 	$L__BB3_24;
	add.s32 	%r457, %r5, %r40;
	mul.wide.u32 	%rd85, %r457, 4;
	add.s64 	%rd75, %rd1, %rd85;
	// begin inline asm
	ld.global.nc.v2.u64 {%rd73, %rd74}, [%rd75];
	// end inline asm
	mov.b64 	{%r458, %r459}, %rd74;
	mov.b64 	{%r460, %r461}, %rd73;
	add.s64 	%rd78, %rd75, 4096;
	// begin inline asm
	ld.global.nc.v2.u64 {%rd76, %rd77}, [%rd78];
	// end inline asm
	mov.b64 	{%r462, %r463}, %rd77;
	mov.b64 	{%r464, %r465}, %rd76;
	add.s64 	%rd81, %rd75, 8192;
	// begin inline asm
	ld.global.nc.v2.u64 {%rd79, %rd80}, [%rd81];
	// end inline asm
	mov.b64 	{%r466, %r467}, %rd80;
	mov.b64 	{%r468, %r469}, %rd79;
	add.s64 	%rd84, %rd75, 12288;
	// begin inline asm
	ld.global.nc.v2.u64 {%rd82, %rd83}, [%rd84];
	// end inline asm
	mov.b64 	{%r470, %r471}, %rd83;
	mov.b64 	{%r472, %r473}, %rd82;
	add.s32 	%r474, %r460, %r721;
	add.s32 	%r475, %r461, %r474;
	add.s32 	%r476, %r458, %r475;
	add.s32 	%r477, %r459, %r476;
	add.s32 	%r478, %r464, %r477;
	add.s32 	%r479, %r465, %r478;
	add.s32 	%r480, %r462, %r479;
	add.s32 	%r481, %r463, %r480;
	add.s32 	%r482, %r468, %r481;
	add.s32 	%r483, %r469, %r482;
	add.s32 	%r484, %r466, %r483;
	add.s32 	%r485, %r467, %r484;
	add.s32 	%r486, %r472, %r485;
	add.s32 	%r487, %r473, %r486;
	add.s32 	%r488, %r470, %r487;
	add.s32 	%r721, %r471, %r488;
	sub.s32 	%r489, %r1, %r5;
	setp.lt.u32 	%p51, %r489, %r4;
	add.s32 	%r708, %r708, 1;
	add.s32 	%r707, %r707, %r4;
	add.s32 	%r706, %r706, %r4;
	@%p51 bra 	$L__BB3_32;
	bra.uni 	$L__BB3_22;
$L__BB3_24:
	setp.le.u32 	%p52, %r1, %r5;
	@%p52 bra 	$L__BB3_32;
	sub.s32 	%r55, %r1, %r5;
	setp.ge.s32 	%p53, %r39, %r55;
	@%p53 bra 	$L__BB3_32;
	not.b32 	%r491, %r39;
	add.s32 	%r492, %r1, %r491;
	sub.s32 	%r493, %r492, %r42;
	mul.lo.s32 	%r494, %r2, %r708;
	shl.b32 	%r495, %r494, 12;
	sub.s32 	%r56, %r493, %r495;
	shr.u32 	%r496, %r492, 8;
	add.s32 	%r57, %r496, 1;
	and.b32  	%r497, %r492, 768;
	setp.eq.s32 	%p54, %r497, 768;
	mov.u32 	%r715, %r39;
	@%p54 bra 	$L__BB3_29;
	and.b32  	%r498, %r57, 3;
	neg.s32 	%r711, %r498;
	mov.u32 	%r715, %r39;
$L__BB3_28:
	.pragma "nounroll";
	mul.wide.u32 	%rd87, %r706, 4;
	add.s64 	%rd86, %rd1, %rd87;
	// begin inline asm
	ld.global.nc.u32 %r499, [%rd86];
	// end inline asm
	add.s32 	%r721, %r499, %r721;
	add.s32 	%r715, %r715, 256;
	add.s32 	%r706, %r706, 256;
	add.s32 	%r711, %r711, 1;
	setp.ne.s32 	%p55, %r711, 0;
	@%p55 bra 	$L__BB3_28;
$L__BB3_29:
	setp.lt.u32 	%p56, %r56, 768;
	@%p56 bra 	$L__BB3_32;
	add.s32 	%r719, %r715, 512;
	add.s32 	%r718, %r715, %r707;
$L__BB3_31:
	add.s32 	%r504, %r718, -256;
	mul.wide.u32 	%rd92, %r504, 4;
	add.s64 	%rd88, %rd1, %rd92;
	// begin inline asm
	ld.global.nc.u32 %r500, [%rd88];
	// end inline asm
	add.s32 	%r505, %r500, %r721;
	mul.wide.u32 	%rd93, %r718, 4;
	add.s64 	%rd89, %rd1, %rd93;
	// begin inline asm
	ld.global.nc.u32 %r501, [%rd89];
	// end inline asm
	add.s32 	%r506, %r501, %r505;
	add.s32 	%r507, %r718, 256;
	mul.wide.u32 	%rd94, %r507, 4;
	add.s64 	%rd90, %rd1, %rd94;
	// begin inline asm
	ld.global.nc.u32 %r502, [%rd90];
	// end inline asm
	add.s32 	%r508, %r502, %r506;
	add.s32 	%r509, %r718, 512;
	mul.wide.u32 	%rd95, %r509, 4;
	add.s64 	%rd91, %rd1, %rd95;
	// begin inline asm
	ld.global.nc.u32 %r503, [%rd91];
	// end inline asm
	add.s32 	%r721, %r503, %r508;
	add.s32 	%r76, %r719, 1024;
	add.s32 	%r510, %r719, 512;
	add.s32 	%r718, %r718, 1024;
	setp.lt.s32 	%p57, %r510, %r55;
	mov.u32 	%r719, %r76;
	@%p57 bra 	$L__BB3_31;
$L__BB3_32:
	// begin inline asm
	mov.u32 %r511, %laneid;
	// end inline asm
	mov.b32 	%r514, 1;
	mov.b32 	%r535, 31;
	mov.b32 	%r536, -1;
	// begin inline asm
	shfl.sync.down.b32 %r512, %r721, %r514, %r535, %r536;
	// end inline asm
	setp.gt.s32 	%p58, %r511, 30;
	selp.b32 	%r537, 0, %r512, %p58;
	add.s32 	%r518, %r537, %r721;
	mov.b32 	%r519, 2;
	// begin inline asm
	shfl.sync.down.b32 %r517, %r518, %r519, %r535, %r536;
	// end inline asm
	setp.gt.s32 	%p59, %r511, 29;
	selp.b32 	%r538, 0, %r517, %p59;
	add.s32 	%r523, %r518, %r538;
	mov.b32 	%r524, 4;
	// begin inline asm
	shfl.sync.down.b32 %r522, %r523, %r524, %r535, %r536;
	// end inline asm
	setp.gt.s32 	%p60, %r511, 27;
	selp.b32 	%r539, 0, %r522, %p60;
	add.s32 	%r528, %r523, %r539;
	mov.b32 	%r529, 8;
	// begin inline asm
	shfl.sync.down.b32 %r527, %r528, %r529, %r535, %r536;
	// end inline asm
	setp.gt.s32 	%p61, %r511, 23;
	selp.b32 	%r540, 0, %r527, %p61;
	add.s32 	%r533, %r528, %r540;
	mov.b32 	%r534, 16;
	// begin inline asm
	shfl.sync.down.b32 %r532, %r533, %r534, %r535, %r536;
	// end inline asm
	setp.gt.s32 	%p62, %r511, 15;
	selp.b32 	%r541, 0, %r532, %p62;
	add.s32 	%r751, %r533, %r541;
	setp.ne.s32 	%p63, %r511, 0;
	@%p63 bra 	$L__BB3_34;
	shr.u32 	%r542, %r39, 3;
	and.b32  	%r543, %r542, 124;
	mov.u32 	%r544, _ZZN3cub18CUB_300001_SM_10006detail6reduce18DeviceReduceKernelINS2_10policy_hubIjjN4cuda3std3__44plusIjEEE10Policy1000EPjjS9_jNS7_10__identityEEEvT0_PT3_T1_NS0_13GridEvenShareISH_EET2_T4_E12temp_storage;
	add.s32 	%r545, %r544, %r543;
	st.shared.u32 	[%r545+8], %r751;
$L__BB3_34:
	bar.sync 	0;
	setp.ne.s32 	%p64, %r39, 0;
	@%p64 bra 	$L__BB3_71;
	ld.shared.u32 	%r546, [_ZZN3cub18CUB_300001_SM_10006detail6reduce18DeviceReduceKernelINS2_10policy_hubIjjN4cuda3std3__44plusIjEEE10Policy1000EPjjS9_jNS7_10__identityEEEvT0_PT3_T1_NS0_13GridEvenShareISH_EET2_T4_E12temp_storage+12];
	add.s32 	%r547, %r546, %r751;
	ld.shared.u32 	%r548, [_ZZN3cub18CUB_300001_SM_10006detail6reduce18DeviceReduceKernelINS2_10policy_hubIjjN4cuda3std3__44plusIjEEE10Policy1000EPjjS9_jNS7_10__identityEEEvT0_PT3_T1_NS0_13GridEvenShareISH_EET2_T4_E12temp_storage+16];
	add.s32 	%r549, %r547, %r548;
	ld.shared.u32 	%r550, [_ZZN3cub18CUB_300001_SM_10006detail6reduce18DeviceReduceKernelINS2_10policy_hubIjjN4cuda3std3__44plusIjEEE10Policy1000EPjjS9_jNS7_10__identityEEEvT0_PT3_T1_NS0_13GridEvenShareISH_EET2_T4_E12temp_storage+20];
	add.s32 	%r551, %r549, %r550;
	ld.shared.u32 	%r552, [_ZZN3cub18CUB_300001_SM_10006detail6reduce18DeviceReduceKernelINS2_10policy_hubIjjN4cuda3std3__44plusIjEEE10Policy1000EPjjS9_jNS7_10__identityEEEvT0_PT3_T1_NS0_13GridEvenShareISH_EET2_T4_E12temp_storage+24];
	add.s32 	%r553, %r551, %r552;
	ld.shared.u32 	%r554, [_ZZN3cub18CUB_300001_SM_10006detail6reduce18DeviceReduceKernelINS2_10policy_hubIjjN4cuda3std3__44plusIjEEE10Policy1000EPjjS9_jNS7_10__identityEEEvT0_PT3_T1_NS0_13GridEvenShareISH_EET2_T4_E12temp_storage+28];
	add.s32 	%r555, %r553, %r554;
	ld.shared.u32 	%r556, [_ZZN3cub18CUB_300001_SM_10006detail6reduce18DeviceReduceKernelINS2_10policy_hubIjjN4cuda3std3__44plusIjEEE10Policy1000EPjjS9_jNS7_10__identityEEEvT0_PT3_T1_NS0_13GridEvenShareISH_EET2_T4_E12temp_storage+32];
	add.s32 	%r557, %r555, %r556;
	ld.shared.u32 	%r558, [_ZZN3cub18CUB_300001_SM_10006detail6reduce18DeviceReduceKernelINS2_10policy_hubIjjN4cuda3std3__44plusIjEEE10Policy1000EPjjS9_jNS7_10__identityEEEvT0_PT3_T1_NS0_13GridEvenShareISH_EET2_T4_E12temp_storage+36];
	add.s32 	%r751, %r557, %r558;
	bra.uni 	$L__BB3_71;
$L__BB3_36:
	sub.s32 	%r81, %r1, %r5;
	setp.gt.u32 	%p2, %r81, 4095;
	@%p2 bra 	$L__BB3_55;
	mov.u32 	%r82, %tid.x;
	setp.ge.u32 	%p19, %r82, %r81;
	mov.b32 	%r734, 0;
	mov.u32 	%r728, %r82;
	@%p19 bra 	$L__BB3_39;
	add.s32 	%r293, %r5, %r82;
	mul.wide.u32 	%rd49, %r293, 4;
	add.s64 	%rd48, %rd1, %rd49;
	// begin inline asm
	ld.global.nc.u32 %r734, [%rd48];
	// end inline asm
	add.s32 	%r728, %r82, 256;
$L__BB3_39:
	setp.ge.u32 	%p20, %r728, %r81;
	@%p20 bra 	$L__BB3_46;
	not.b32 	%r295, %r728;
	add.s32 	%r87, %r1, %r295;
	and.b32  	%r296, %r87, 768;
	setp.eq.s32 	%p21, %r296, 768;
	@%p21 bra 	$L__BB3_43;
	add.s32 	%r725, %r728, %r5;
	shr.u32 	%r297, %r87, 8;
	add.s32 	%r298, %r297, 1;
	and.b32  	%r299, %r298, 3;
	neg.s32 	%r724, %r299;
$L__BB3_42:
	.pragma "nounroll";
	mul.wide.u32 	%rd51, %r725, 4;
	add.s64 	%rd50, %rd1, %rd51;
	// begin inline asm
	ld.global.nc.u32 %r300, [%rd50];
	// end inline asm
	add.s32 	%r734, %r300, %r734;
	add.s32 	%r728, %r728, 256;
	add.s32 	%r725, %r725, 256;
	add.s32 	%r724, %r724, 1;
	setp.ne.s32 	%p22, %r724, 0;
	@%p22 bra 	$L__BB3_42;
$L__BB3_43:
	sub.s32 	%r301, %r87, %r5;
	setp.lt.u32 	%p23, %r301, 768;
	@%p23 bra 	$L__BB3_46;
	add.s32 	%r732, %r728, 512;
	add.s32 	%r731, %r728, %r5;
$L__BB3_45:
	mul.wide.u32 	%rd56, %r731, 4;
	add.s64 	%rd52, %rd1, %rd56;
	// begin inline asm
	ld.global.nc.u32 %r302, [%rd52];
	// end inline asm
	add.s32 	%r306, %r302, %r734;
	add.s32 	%r307, %r731, 256;
	mul.wide.u32 	%rd57, %r307, 4;
	add.s64 	%rd53, %rd1, %rd57;
	// begin inline asm
	ld.global.nc.u32 %r303, [%rd53];
	// end inline asm
	add.s32 	%r308, %r303, %r306;
	add.s32 	%r309, %r731, 512;
	mul.wide.u32 	%rd58, %r309, 4;
	add.s64 	%rd54, %rd1, %rd58;
	// begin inline asm
	ld.global.nc.u32 %r304, [%rd54];
	// end inline asm
	add.s32 	%r310, %r304, %r308;
	add.s32 	%r311, %r731, 768;
	mul.wide.u32 	%rd59, %r311, 4;
	add.s64 	%rd55, %rd1, %rd59;
	// begin inline asm
	ld.global.nc.u32 %r305, [%rd55];
	// end inline asm
	add.s32 	%r734, %r305, %r310;
	add.s32 	%r107, %r732, 1024;
	add.s32 	%r312, %r732, 512;
	add.s32 	%r731, %r731, 1024;
	setp.lt.s32 	%p24, %r312, %r81;
	mov.u32 	%r732, %r107;
	@%p24 bra 	$L__BB3_45;
$L__BB3_46:
	setp.lt.u32 	%p25, %r81, 256;
	@%p25 bra 	$L__BB3_51;
	// begin inline asm
	mov.u32 %r376, %laneid;
	// end inline asm
	mov.b32 	%r379, 1;
	mov.b32 	%r400, 31;
	mov.b32 	%r401, -1;
	// begin inline asm
	shfl.sync.down.b32 %r377, %r734, %r379, %r400, %r401;
	// end inline asm
	setp.gt.s32 	%p41, %r376, 30;
	selp.b32 	%r402, 0, %r377, %p41;
	add.s32 	%r383, %r402, %r734;
	mov.b32 	%r384, 2;
	// begin inline asm
	shfl.sync.down.b32 %r382, %r383, %r384, %r400, %r401;
	// end inline asm
	setp.gt.s32 	%p42, %r376, 29;
	selp.b32 	%r403, 0, %r382, %p42;
	add.s32 	%r388, %r383, %r403;
	mov.b32 	%r389, 4;
	// begin inline asm
	shfl.sync.down.b32 %r387, %r388, %r389, %r400, %r401;
	// end inline asm
	setp.gt.s32 	%p43, %r376, 27;
	selp.b32 	%r404, 0, %r387, %p43;
	add.s32 	%r393, %r388, %r404;
	mov.b32 	%r394, 8;
	// begin inline asm
	shfl.sync.down.b32 %r392, %r393, %r394, %r400, %r401;
	// end inline asm
	setp.gt.s32 	%p44, %r376, 23;
	selp.b32 	%r405, 0, %r392, %p44;
	add.s32 	%r398, %r393, %r405;
	mov.b32 	%r399, 16;
	// begin inline asm
	shfl.sync.down.b32 %r397, %r398, %r399, %r400, %r401;
	// end inline asm
	setp.gt.s32 	%p45, %r376, 15;
	selp.b32 	%r406, 0, %r397, %p45;
	add.s32 	%r751, %r398, %r406;
	setp.ne.s32 	%p46, %r376, 0;
	@%p46 bra 	$L__BB3_49;
	shr.u32 	%r407, %r82, 3;
	and.b32  	%r408, %r407, 124;
	mov.u32 	%r409, _ZZN3cub18CUB_300001_SM_10006detail6reduce18DeviceReduceKernelINS2_10policy_hubIjjN4cuda3std3__44plusIjEEE10Policy1000EPjjS9_jNS7_10__identityEEEvT0_PT3_T1_NS0_13GridEvenShareISH_EET2_T4_E12temp_storage;
	add.s32 	%r410, %r409, %r408;
	st.shared.u32 	[%r410+8], %r751;
$L__BB3_49:
	bar.sync 	0;
	setp.ne.s32 	%p47, %r82, 0;
	@%p47 bra 	$L__BB3_71;
	ld.shared.u32 	%r411, [_ZZN3cub18CUB_300001_SM_10006detail6reduce18DeviceReduceKernelINS2_10policy_hubIjjN4cuda3std3__44plusIjEEE10Policy1000EPjjS9_jNS7_10__identityEEEvT0_PT3_T1_NS0_13GridEvenShareISH_EET2_T4_E12temp_storage+12];
	add.s32 	%r412, %r411, %r751;
	ld.shared.u32 	%r413, [_ZZN3cub18CUB_300001_SM_10006detail6reduce18DeviceReduceKernelINS2_10policy_hubIjjN4cuda3std3__44plusIjEEE10Policy1000EPjjS9_jNS7_10__identityEEEvT0_PT3_T1_NS0_13GridEvenShareISH_EET2_T4_E12temp_storage+16];
	add.s32 	%r414, %r412, %r413;
	ld.shared.u32 	%r415, [_ZZN3cub18CUB_300001_SM_10006detail6reduce18DeviceReduceKernelINS2_10policy_hubIjjN4cuda3std3__44plusIjEEE10Policy1000EPjjS9_jNS7_10__identityEEEvT0_PT3_T1_NS0_13GridEvenShareISH_EET2_T4_E12temp_storage+20];
	add.s32 	%r416, %r414, %r415;
	ld.shared.u32 	%r417, [_ZZN3cub18CUB_300001_SM_10006detail6reduce18DeviceReduceKernelINS2_10policy_hubIjjN4cuda3std3__44plusIjEEE10Policy1000EPjjS9_jNS7_10__identityEEEvT0_PT3_T1_NS0_13GridEvenShareISH_EET2_T4_E12temp_storage+24];
	add.s32 	%r418, %r416, %r417;
	ld.shared.u32 	%r419, [_ZZN3cub18CUB_300001_SM_10006detail6reduce18DeviceReduceKernelINS2_10policy_hubIjjN4cuda3std3__44plusIjEEE10Policy1000EPjjS9_jNS7_10__identityEEEvT0_PT3_T1_NS0_13GridEvenShareISH_EET2_T4_E12temp_storage+28];
	add.s32 	%r420, %r418, %r419;
	ld.shared.u32 	%r421, [_ZZN3cub18CUB_300001_SM_10006detail6reduce18DeviceReduceKernelINS2_10policy_hubIjjN4cuda3std3__44plusIjEEE10Policy1000EPjjS9_jNS7_10__identityEEEvT0_PT3_T1_NS0_13GridEvenShareISH_EET2_T4_E12temp_storage+32];
	add.s32 	%r422, %r420, %r421;
	ld.shared.u32 	%r423, [_ZZN3cub18CUB_300001_SM_10006detail6reduce18DeviceReduceKernelINS2_10policy_hubIjjN4cuda3std3__44plusIjEEE10Policy1000EPjjS9_jNS7_10__identityEEEvT0_PT3_T1_NS0_13GridEvenShareISH_EET2_T4_E12temp_storage+36];
	add.s32 	%r751, %r422, %r423;
	bra.uni 	$L__BB3_71;
$L__BB3_51:
	// begin inline asm
	mov.u32 %r313, %laneid;
	// end inline asm
	and.b32  	%r339, %r82, 992;
	add.s32 	%r340, %r339, 32;
	setp.gt.u32 	%p26, %r340, %r81;
	not.b32 	%r341, %r339;
	add.s32 	%r342, %r81, %r341;
	selp.b32 	%r337, %r342, 31, %p26;
	mov.b32 	%r316, 1;
	mov.b32 	%r338, -1;
	// begin inline asm
	shfl.sync.down.b32 %r314, %r734, %r316, %r337, %r338;
	// end inline asm
	setp.lt.s32 	%p27, %r313, %r337;
	selp.b32 	%r343, %r314, 0, %p27;
	add.s32 	%r320, %r343, %r734;
	mov.b32 	%r321, 2;
	// begin inline asm
	shfl.sync.down.b32 %r319, %r320, %r321, %r337, %r338;
	// end inline asm
	add.s32 	%r344, %r313, 2;
	setp.gt.s32 	%p28, %r344, %r337;
	selp.b32 	%r345, 0, %r319, %p28;
	add.s32 	%r325, %r320, %r345;
	mov.b32 	%r326, 4;
	// begin inline asm
	shfl.sync.down.b32 %r324, %r325, %r326, %r337, %r338;
	// end inline asm
	add.s32 	%r346, %r313, 4;
	setp.gt.s32 	%p29, %r346, %r337;
	selp.b32 	%r347, 0, %r324, %p29;
	add.s32 	%r330, %r325, %r347;
	mov.b32 	%r331, 8;
	// begin inline asm
	shfl.sync.down.b32 %r329, %r330, %r331, %r337, %r338;
	// end inline asm
	add.s32 	%r348, %r313, 8;
	setp.gt.s32 	%p30, %r348, %r337;
	selp.b32 	%r349, 0, %r329, %p30;
	add.s32 	%r335, %r330, %r349;
	mov.b32 	%r336, 16;
	// begin inline asm
	shfl.sync.down.b32 %r334, %r335, %r336, %r337, %r338;
	// end inline asm
	add.s32 	%r350, %r313, 16;
	setp.gt.s32 	%p31, %r350, %r337;
	selp.b32 	%r351, 0, %r334, %p31;
	add.s32 	%r751, %r335, %r351;
	setp.ne.s32 	%p32, %r313, 0;
	@%p32 bra 	$L__BB3_53;
	shr.u32 	%r352, %r82, 3;
	and.b32  	%r353, %r352, 124;
	mov.u32 	%r354, _ZZN3cub18CUB_300001_SM_10006detail6reduce18DeviceReduceKernelINS2_10policy_hubIjjN4cuda3std3__44plusIjEEE10Policy1000EPjjS9_jNS7_10__identityEEEvT0_PT3_T1_NS0_13GridEvenShareISH_EET2_T4_E12temp_storage;
	add.s32 	%r355, %r354, %r353;
	st.shared.u32 	[%r355+8], %r751;
$L__BB3_53:
	bar.sync 	0;
	setp.ne.s32 	%p33, %r82, 0;
	@%p33 bra 	$L__BB3_71;
	setp.gt.u32 	%p34, %r81, 32;
	ld.shared.u32 	%r356, [_ZZN3cub18CUB_300001_SM_10006detail6reduce18DeviceReduceKernelINS2_10policy_hubIjjN4cuda3std3__44plusIjEEE10Policy1000EPjjS9_jNS7_10__identityEEEvT0_PT3_T1_NS0_13GridEvenShareISH_EET2_T4_E12temp_storage+12];
	selp.b32 	%r357, %r356, 0, %p34;
	add.s32 	%r358, %r357, %r751;
	setp.gt.u32 	%p35, %r81, 64;
	ld.shared.u32 	%r359, [_ZZN3cub18CUB_300001_SM_10006detail6reduce18DeviceReduceKernelINS2_10policy_hubIjjN4cuda3std3__44plusIjEEE10Policy1000EPjjS9_jNS7_10__identityEEEvT0_PT3_T1_NS0_13GridEvenShareISH_EET2_T4_E12temp_storage+16];
	selp.b32 	%r360, %r359, 0, %p35;
	add.s32 	%r361, %r358, %r360;
	setp.gt.u32 	%p36, %r81, 96;
	ld.shared.u32 	%r362, [_ZZN3cub18CUB_300001_SM_10006detail6reduce18DeviceReduceKernelINS2_10policy_hubIjjN4cuda3std3__44plusIjEEE10Policy1000EPjjS9_jNS7_10__identityEEEvT0_PT3_T1_NS0_13GridEvenShareISH_EET2_T4_E12temp_storage+20];
	selp.b32 	%r363, %r362, 0, %p36;
	add.s32 	%r364, %r361, %r363;
	setp.gt.u32 	%p37, %r81, 128;
	ld.shared.u32 	%r365, [_ZZN3cub18CUB_300001_SM_10006detail6reduce18DeviceReduceKernelINS2_10policy_hubIjjN4cuda3std3__44plusIjEEE10Policy1000EPjjS9_jNS7_10__identityEEEvT0_PT3_T1_NS0_13GridEvenShareISH_EET2_T4_E12temp_storage+24];
	selp.b32 	%r366, %r365, 0, %p37;
	add.s32 	%r367, %r364, %r366;
	setp.gt.u32 	%p38, %r81, 160;
	ld.shared.u32 	%r368, [_ZZN3cub18CUB_300001_SM_10006detail6reduce18DeviceReduceKernelINS2_10policy_hubIjjN4cuda3std3__44plusIjEEE10Policy1000EPjjS9_jNS7_10__identityEEEvT0_PT3_T1_NS0_13GridEvenShareISH_EET2_T4_E12temp_storage+28];
	selp.b32 	%r369, %r368, 0, %p38;
	add.s32 	%r370, %r367, %r369;
	setp.gt.u32 	%p39, %r81, 192;
	ld.shared.u32 	%r371, [_ZZN3cub18CUB_300001_SM_10006detail6reduce18DeviceReduceKernelINS2_10policy_hubIjjN4cuda3std3__44plusIjEEE10Policy1000EPjjS9_jNS7_10__identityEEEvT0_PT3_T1_NS0_13GridEvenShareISH_EET2_T4_E12temp_storage+32];
	selp.b32 	%r372, %r371, 0, %p39;
	add.s32 	%r373, %r370, %r372;
	setp.gt.u32 	%p40, %r81, 224;
	ld.shared.u32 	%r374, [_ZZN3cub18CUB_300001_SM_10006detail6reduce18DeviceReduceKernelINS2_10policy_hubIjjN4cuda3std3__44plusIjEEE10Policy1000EPjjS9_jNS7_10__identityEEEvT0_PT3_T1_NS0_13GridEvenShareISH_EET2_T4_E12temp_storage+36];
	selp.b32 	%r375, %r374, 0, %p40;
	add.s32 	%r751, %r373, %r375;
	bra.uni 	$L__BB3_71;
$L__BB3_55:
	mov.u32 	%r114, %tid.x;
	add.s32 	%r172, %r114, %r5;
	mul.wide.u32 	%rd20, %r172, 4;
	add.s64 	%rd4, %rd1, %rd20;
	// begin inline asm
	ld.global.nc.u32 %r156, [%rd4];
	// end inline asm
	add.s64 	%rd5, %rd4, 1024;
	// begin inline asm
	ld.global.nc.u32 %r157, [%rd5];
	// end inline asm
	add.s64 	%rd6, %rd4, 2048;
	// begin inline asm
	ld.global.nc.u32 %r158, [%rd6];
	// end inline asm
	add.s64 	%rd7, %rd4, 3072;
	// begin inline asm
	ld.global.nc.u32 %r159, [%rd7];
	// end inline asm
	add.s64 	%rd8, %rd4, 4096;
	// begin inline asm
	ld.global.nc.u32 %r160, [%rd8];
	// end inline asm
	add.s64 	%rd9, %rd4, 5120;
	// begin inline asm
	ld.global.nc.u32 %r161, [%rd9];
	// end inline asm
	add.s64 	%rd10, %rd4, 6144;
	// begin inline asm
	ld.global.nc.u32 %r162, [%rd10];
	// end inline asm
	add.s64 	%rd11, %rd4, 7168;
	// begin inline asm
	ld.global.nc.u32 %r163, [%rd11];
	// end inline asm
	add.s64 	%rd12, %rd4, 8192;
	// begin inline asm
	ld.global.nc.u32 %r164, [%rd12];
	// end inline asm
	add.s64 	%rd13, %rd4, 9216;
	// begin inline asm
	ld.global.nc.u32 %r165, [%rd13];
	// end inline asm
	add.s64 	%rd14, %rd4, 10240;
	// begin inline asm
	ld.global.nc.u32 %r166, [%rd14];
	// end inline asm
	add.s64 	%rd15, %rd4, 11264;
	// begin inline asm
	ld.global.nc.u32 %r167, [%rd15];
	// end inline asm
	add.s64 	%rd16, %rd4, 12288;
	// begin inline asm
	ld.global.nc.u32 %r168, [%rd16];
	// end inline asm
	add.s64 	%rd17, %rd4, 13312;
	// begin inline asm
	ld.global.nc.u32 %r169, [%rd17];
	// end inline asm
	add.s64 	%rd18, %rd4, 14336;
	// begin inline asm
	ld.global.nc.u32 %r170, [%rd18];
	// end inline asm
	add.s64 	%rd19, %rd4, 15360;
	// begin inline asm
	ld.global.nc.u32 %r171, [%rd19];
	// end inline asm
	add.s32 	%r173, %r157, %r156;
	add.s32 	%r174, %r158, %r173;
	add.s32 	%r175, %r159, %r174;
	add.s32 	%r176, %r160, %r175;
	add.s32 	%r177, %r161, %r176;
	add.s32 	%r178, %r162, %r177;
	add.s32 	%r179, %r163, %r178;
	add.s32 	%r180, %r164, %r179;
	add.s32 	%r181, %r165, %r180;
	add.s32 	%r182, %r166, %r181;
	add.s32 	%r183, %r167, %r182;
	add.s32 	%r184, %r168, %r183;
	add.s32 	%r185, %r169, %r184;
	add.s32 	%r186, %r170, %r185;
	add.s32 	%r750, %r171, %r186;
	setp.lt.u32 	%p3, %r81, %r4;
	@%p3 bra 	$L__BB3_67;
	add.s32 	%r116, %r4, %r5;
	add.s32 	%r736, %r116, 256;
	add.s32 	%r735, %r116, %r114;
	mov.b32 	%r737, 0;
$L__BB3_57:
	add.s32 	%r5, %r5, %r4;
	add.s32 	%r188, %r1, -4096;
	setp.gt.u32 	%p4, %r5, %r188;
	@%p4 bra 	$L__BB3_59;
	add.s32 	%r205, %r114, %r5;
	mul.wide.u32 	%rd37, %r205, 4;
	add.s64 	%rd21, %rd1, %rd37;
	// begin inline asm
	ld.global.nc.u32 %r189, [%rd21];
	// end inline asm
	add.s64 	%rd22, %rd21, 1024;
	// begin inline asm
	ld.global.nc.u32 %r190, [%rd22];
	// end inline asm
	add.s64 	%rd23, %rd21, 2048;
	// begin inline asm
	ld.global.nc.u32 %r191, [%rd23];
	// end inline asm
	add.s64 	%rd24, %rd21, 3072;
	// begin inline asm
	ld.global.nc.u32 %r192, [%rd24];
	// end inline asm
	add.s64 	%rd25, %rd21, 4096;
	// begin inline asm
	ld.global.nc.u32 %r193, [%rd25];
	// end inline asm
	add.s64 	%rd26, %rd21, 5120;
	// begin inline asm
	ld.global.nc.u32 %r194, [%rd26];
	// end inline asm
	add.s64 	%rd27, %rd21, 6144;
	// begin inline asm
	ld.global.nc.u32 %r195, [%rd27];
	// end inline asm
	add.s64 	%rd28, %rd21, 7168;
	// begin inline asm
	ld.global.nc.u32 %r196, [%rd28];
	// end inline asm
	add.s64 	%rd29, %rd21, 8192;
	// begin inline asm
	ld.global.nc.u32 %r197, [%rd29];
	// end inline asm
	add.s64 	%rd30, %rd21, 9216;
	// begin inline asm
	ld.global.nc.u32 %r198, [%rd30];
	// end inline asm
	add.s64 	%rd31, %rd21, 10240;
	// begin inline asm
	ld.global.nc.u32 %r199, [%rd31];
	// end inline asm
	add.s64 	%rd32, %rd21, 11264;
	// begin inline asm
	ld.global.nc.u32 %r200, [%rd32];
	// end inline asm
	add.s64 	%rd33, %rd21, 12288;
	// begin inline asm
	ld.global.nc.u32 %r201, [%rd33];
	// end inline asm
	add.s64 	%rd34, %rd21, 13312;
	// begin inline asm
	ld.global.nc.u32 %r202, [%rd34];
	// end inline asm
	add.s64 	%rd35, %rd21, 14336;
	// begin inline asm
	ld.global.nc.u32 %r203, [%rd35];
	// end inline asm
	add.s64 	%rd36, %rd21, 15360;
	// begin inline asm
	ld.global.nc.u32 %r204, [%rd36];
	// end inline asm
	add.s32 	%r206, %r189, %r750;
	add.s32 	%r207, %r190, %r206;
	add.s32 	%r208, %r191, %r207;
	add.s32 	%r209, %r192, %r208;
	add.s32 	%r210, %r193, %r209;
	add.s32 	%r211, %r194, %r210;
	add.s32 	%r212, %r195, %r211;
	add.s32 	%r213, %r196, %r212;
	add.s32 	%r214, %r197, %r213;
	add.s32 	%r215, %r198, %r214;
	add.s32 	%r216, %r199, %r215;
	add.s32 	%r217, %r200, %r216;
	add.s32 	%r218, %r201, %r217;
	add.s32 	%r219, %r202, %r218;
	add.s32 	%r220, %r203, %r219;
	add.s32 	%r750, %r204, %r220;
	sub.s32 	%r221, %r1, %r5;
	setp.lt.u32 	%p5, %r221, %r4;
	add.s32 	%r737, %r737, 1;
	add.s32 	%r736, %r736, %r4;
	add.s32 	%r735, %r735, %r4;
	@%p5 bra 	$L__BB3_67;
	bra.uni 	$L__BB3_57;
$L__BB3_59:
	setp.le.u32 	%p6, %r1, %r5;
	@%p6 bra 	$L__BB3_67;
	sub.s32 	%r129, %r1, %r5;
	setp.ge.s32 	%p7, %r114, %r129;
	@%p7 bra 	$L__BB3_67;
	not.b32 	%r223, %r114;
	add.s32 	%r224, %r1, %r223;
	sub.s32 	%r225, %r224, %r116;
	mul.lo.s32 	%r226, %r2, %r737;
	shl.b32 	%r227, %r226, 12;
	sub.s32 	%r130, %r225, %r227;
	shr.u32 	%r228, %r224, 8;
	add.s32 	%r131, %r228, 1;
	and.b32  	%r229, %r224, 768;
	setp.eq.s32 	%p8, %r229, 768;
	mov.u32 	%r744, %r114;
	@%p8 bra 	$L__BB3_64;
	and.b32  	%r230, %r131, 3;
	neg.s32 	%r740, %r230;
	mov.u32 	%r744, %r114;
$L__BB3_63:
	.pragma "nounroll";
	mul.wide.u32 	%rd39, %r735, 4;
	add.s64 	%rd38, %rd1, %rd39;
	// begin inline asm
	ld.global.nc.u32 %r231, [%rd38];
	// end inline asm
	add.s32 	%r750, %r231, %r750;
	add.s32 	%r744, %r744, 256;
	add.s32 	%r735, %r735, 256;
	add.s32 	%r740, %r740, 1;
	setp.ne.s32 	%p9, %r740, 0;
	@%p9 bra 	$L__BB3_63;
$L__BB3_64:
	setp.lt.u32 	%p10, %r130, 768;
	@%p10 bra 	$L__BB3_67;
	add.s32 	%r748, %r744, 512;
	add.s32 	%r747, %r744, %r736;
$L__BB3_66:
	add.s32 	%r236, %r747, -256;
	mul.wide.u32 	%rd44, %r236, 4;
	add.s64 	%rd40, %rd1, %rd44;
	// begin inline asm
	ld.global.nc.u32 %r232, [%rd40];
	// end inline asm
	add.s32 	%r237, %r232, %r750;
	mul.wide.u32 	%rd45, %r747, 4;
	add.s64 	%rd41, %rd1, %rd45;
	// begin inline asm
	ld.global.nc.u32 %r233, [%rd41];
	// end inline asm
	add.s32 	%r238, %r233, %r237;
	add.s32 	%r239, %r747, 256;
	mul.wide.u32 	%rd46, %r239, 4;
	add.s64 	%rd42, %rd1, %rd46;
	// begin inline asm
	ld.global.nc.u32 %r234, [%rd42];
	// end inline asm
	add.s32 	%r240, %r234, %r238;
	add.s32 	%r241, %r747, 512;
	mul.wide.u32 	%rd47, %r241, 4;
	add.s64 	%rd43, %rd1, %rd47;
	// begin inline asm
	ld.global.nc.u32 %r235, [%rd43];
	// end inline asm
	add.s32 	%r750, %r235, %r240;
	add.s32 	%r150, %r748, 1024;
	add.s32 	%r242, %r748, 512;
	add.s32 	%r747, %r747, 1024;
	setp.lt.s32 	%p11, %r242, %r129;
	mov.u32 	%r748, %r150;
	@%p11 bra 	$L__BB3_66;
$L__BB3_67:
	// begin inline asm
	mov.u32 %r243, %laneid;
	// end inline asm
	mov.b32 	%r246, 1;
	mov.b32 	%r267, 31;
	mov.b32 	%r268, -1;
	// begin inline asm
	shfl.sync.down.b32 %r244, %r750, %r246, %r267, %r268;
	// end inline asm
	setp.gt.s32 	%p12, %r243, 30;
	selp.b32 	%r269, 0, %r244, %p12;
	add.s32 	%r250, %r269, %r750;
	mov.b32 	%r251, 2;
	// begin inline asm
	shfl.sync.down.b32 %r249, %r250, %r251, %r267, %r268;
	// end inline asm
	setp.gt.s32 	%p13, %r243, 29;
	selp.b32 	%r270, 0, %r249, %p13;
	add.s32 	%r255, %r250, %r270;
	mov.b32 	%r256, 4;
	// begin inline asm
	shfl.sync.down.b32 %r254, %r255, %r256, %r267, %r268;
	// end inline asm
	setp.gt.s32 	%p14, %r243, 27;
	selp.b32 	%r271, 0, %r254, %p14;
	add.s32 	%r260, %r255, %r271;
	mov.b32 	%r261, 8;
	// begin inline asm
	shfl.sync.down.b32 %r259, %r260, %r261, %r267, %r268;
	// end inline asm
	setp.gt.s32 	%p15, %r243, 23;
	selp.b32 	%r272, 0, %r259, %p15;
	add.s32 	%r265, %r260, %r272;
	mov.b32 	%r266, 16;
	// begin inline asm
	shfl.sync.down.b32 %r264, %r265, %r266, %r267, %r268;
	// end inline asm
	setp.gt.s32 	%p16, %r243, 15;
	selp.b32 	%r273, 0, %r264, %p16;
	add.s32 	%r751, %r265, %r273;
	setp.ne.s32 	%p17, %r243, 0;
	@%p17 bra 	$L__BB3_69;
	shr.u32 	%r274, %r114, 3;
	and.b32  	%r275, %r274, 124;
	mov.u32 	%r276, _ZZN3cub18CUB_300001_SM_10006detail6reduce18DeviceReduceKernelINS2_10policy_hubIjjN4cuda3std3__44plusIjEEE10Policy1000EPjjS9_jNS7_10__identityEEEvT0_PT3_T1_NS0_13GridEvenShareISH_EET2_T4_E12temp_storage;
	add.s32 	%r277, %r276, %r275;
	st.shared.u32 	[%r277+8], %r751;
$L__BB3_69:
	bar.sync 	0;
	setp.ne.s32 	%p18, %r114, 0;
	@%p18 bra 	$L__BB3_71;
	ld.shared.u32 	%r278, [_ZZN3cub18CUB_300001_SM_10006detail6reduce18DeviceReduceKernelINS2_10policy_hubIjjN4cuda3std3__44plusIjEEE10Policy1000EPjjS9_jNS7_10__identityEEEvT0_PT3_T1_NS0_13GridEvenShareISH_EET2_T4_E12temp_storage+12];
	add.s32 	%r279, %r278, %r751;
	ld.shared.u32 	%r280, [_ZZN3cub18CUB_300001_SM_10006detail6reduce18DeviceReduceKernelINS2_10policy_hubIjjN4cuda3std3__44plusIjEEE10Policy1000EPjjS9_jNS7_10__identityEEEvT0_PT3_T1_NS0_13GridEvenShareISH_EET2_T4_E12temp_storage+16];
	add.s32 	%r281, %r279, %r280;
	ld.shared.u32 	%r282, [_ZZN3cub18CUB_300001_SM_10006detail6reduce18DeviceReduceKernelINS2_10policy_hubIjjN4cuda3std3__44plusIjEEE10Policy1000EPjjS9_jNS7_10__identityEEEvT0_PT3_T1_NS0_13GridEvenShareISH_EET2_T4_E12temp_storage+20];
	add.s32 	%r283, %r281, %r282;
	ld.shared.u32 	%r284, [_ZZN3cub18CUB_300001_SM_10006detail6reduce18DeviceReduceKernelINS2_10policy_hubIjjN4cuda3std3__44plusIjEEE10Policy1000EPjjS9_jNS7_10__identityEEEvT0_PT3_T1_NS0_13GridEvenShareISH_EET2_T4_E12temp_storage+24];
	add.s32 	%r285, %r283, %r284;
	ld.shared.u32 	%r286, [_ZZN3cub18CUB_300001_SM_10006detail6reduce18DeviceReduceKernelINS2_10policy_hubIjjN4cuda3std3__44plusIjEEE10Policy1000EPjjS9_jNS7_10__identityEEEvT0_PT3_T1_NS0_13GridEvenShareISH_EET2_T4_E12temp_storage+28];
	add.s32 	%r287, %r285, %r286;
	ld.shared.u32 	%r288, [_ZZN3cub18CUB_300001_SM_10006detail6reduce18DeviceReduceKernelINS2_10policy_hubIjjN4cuda3std3__44plusIjEEE10Policy1000EPjjS9_jNS7_10__identityEEEvT0_PT3_T1_NS0_13GridEvenShareISH_EET2_T4_E12temp_storage+32];
	add.s32 	%r289, %r287, %r288;
	ld.shared.u32 	%r290, [_ZZN3cub18CUB_300001_SM_10006detail6reduce18DeviceReduceKernelINS2_10policy_hubIjjN4cuda3std3__44plusIjEEE10Policy1000EPjjS9_jNS7_10__identityEEEvT0_PT3_T1_NS0_13GridEvenShareISH_EET2_T4_E12temp_storage+36];
	add.s32 	%r751, %r289, %r290;
$L__BB3_71:
	mov.u32 	%r692, %tid.x;
	setp.ne.s32 	%p94, %r692, 0;
	@%p94 bra 	$L__BB3_73;
	ld.param.u64 	%rd111, [_ZN3cub18CUB_300001_SM_10006detail6reduce18DeviceReduceKernelINS2_10policy_hubIjjN4cuda3std3__44plusIjEEE10Policy1000EPjjS9_jNS7_10__identityEEEvT0_PT3_T1_NS0_13GridEvenShareISH_EET2_T4__param_1];
	cvta.to.global.u64 	%rd108, %rd111;
	mul.wide.u32 	%rd109, %r3, 4;
	add.s64 	%rd110, %rd108, %rd109;
	st.global.u32 	[%rd110], %r751;
$L__BB3_73:
	ret;

}
	// .globl	_ZN3cub18CUB_300001_SM_10006detail6reduce28DeviceReduceSingleTileKernelINS2_10policy_hubIjjN4cuda3std3__44plusIjEEE10Policy1000EPjSC_iS9_jjNS7_10__identityEEEvT0_T1_T2_T3_T4_T6_
.visible .entry _ZN3cub18CUB_300001_SM_10006detail6reduce28DeviceReduceSingleTileKernelINS2_10policy_hubIjjN4cuda3std3__44plusIjEEE10Policy1000EPjSC_iS9_jjNS7_10__identityEEEvT0_T1_T2_T3_T4_T6_(
	.param .u64 .ptr .align 1 _ZN3cub18CUB_300001_SM_10006detail6reduce28DeviceReduceSingleTileKernelINS2_10policy_hubIjjN4cuda3std3__44plusIjEEE10Policy1000EPjSC_iS9_jjNS7_10__identityEEEvT0_T1_T2_T3_T4_T6__param_0,
	.param .u64 .ptr .align 1 _ZN3cub18CUB_300001_SM_10006detail6reduce28DeviceReduceSingleTileKernelINS2_10policy_hubIjjN4cuda3std3__44plusIjEEE10Policy1000EPjSC_iS9_jjNS7_10__identityEEEvT0_T1_T2_T3_T4_T6__param_1,
	.param .u32 _ZN3cub18CUB_300001_SM_10006detail6reduce28DeviceReduceSingleTileKernelINS2_10policy_hubIjjN4cuda3std3__44plusIjEEE10Policy1000EPjSC_iS9_jjNS7_10__identityEEEvT0_T1_T2_T3_T4_T6__param_2,
	.param .align 1 .b8 _ZN3cub18CUB_300001_SM_10006detail6reduce28DeviceReduceSingleTileKernelINS2_10policy_hubIjjN4cuda3std3__44plusIjEEE10Policy1000EPjSC_iS9_jjNS7_10__identityEEEvT0_T1_T2_T3_T4_T6__param_3[1],
	.param .u32 _ZN3cub18CUB_300001_SM_10006detail6reduce28DeviceReduceSingleTileKernelINS2_10policy_hubIjjN4cuda3std3__44plusIjEEE10Policy1000EPjSC_iS9_jjNS7_10__identityEEEvT0_T1_T2_T3_T4_T6__param_4,
	.param .align 1 .b8 _ZN3cub18CUB_300001_SM_10006detail6reduce28DeviceReduceSingleTileKernelINS2_10policy_hubIjjN4cuda3std3__44plusIjEEE10Policy1000EPjSC_iS9_jjNS7_10__identityEEEvT0_T1_T2_T3_T4_T6__param_5[1]
)
.maxntid 256
.minnctapersm 1
{
	.reg .pred 	%p<97>;
	.reg .b32 	%r<687>;
	.reg .b64 	%rd<125>;
	// demoted variable
	.shared .align 4 .b8 _ZZN3cub18CUB_300001_SM_10006detail6reduce28DeviceReduceSingleTileKernelINS2_10policy_hubIjjN4cuda3std3__44plusIjEEE10Policy1000EPjSC_iS9_jjNS7_10__identityEEEvT0_T1_T2_T3_T4_T6_E12temp_storage[44];
	ld.param.u64 	%rd16, [_ZN3cub18CUB_300001_SM_10006detail6reduce28DeviceReduceSingleTileKernelINS2_10policy_hubIjjN4cuda3std3__44plusIjEEE10Policy1000EPjSC_iS9_jjNS7_10__identityEEEvT0_T1_T2_T3_T4_T6__param_0];
	ld.param.u64 	%rd17, [_ZN3cub18CUB_300001_SM_10006detail6reduce28DeviceReduceSingleTileKernelINS2_10policy_hubIjjN4cuda3std3__44plusIjEEE10Policy1000EPjSC_iS9_jjNS7_10__identityEEEvT0_T1_T2_T3_T4_T6__param_1];
	ld.param.u32 	%r120, [_ZN3cub18CUB_300001_SM_10006detail6reduce28DeviceReduceSingleTileKernelINS2_10policy_hubIjjN4cuda3std3__44plusIjEEE10Policy1000EPjSC_iS9_jjNS7_10__identityEEEvT0_T1_T2_T3_T4_T6__param_2];
	ld.param.u32 	%r121, [_ZN3cub18CUB_300001_SM_10006detail6reduce28DeviceReduceSingleTileKernelINS2_10policy_hubIjjN4cuda3std3__44plusIjEEE10Policy1000EPjSC_iS9_jjNS7_10__identityEEEvT0_T1_T2_T3_T4_T6__param_4];
	cvta.to.global.u64 	%rd1, %rd17;
	setp.ne.s32 	%p1, %r120, 0;
	@%p1 bra 	$L__BB4_3;
	mov.u32 	%r633, %tid.x;
	setp.ne.s32 	%p96, %r633, 0;
	@%p96 bra 	$L__BB4_74;
	st.global.u32 	[%rd1], %r121;
	bra.uni 	$L__BB4_74;
$L__BB4_3:
	and.b64  	%rd18, %rd16, 15;
	setp.ne.s64 	%p2, %rd18, 0;
	@%p2 bra 	$L__BB4_38;
	setp.gt.s32 	%p49, %r120, 4095;
	@%p49 bra 	$L__BB4_22;
	mov.u32 	%r1, %tid.x;
	setp.ge.s32 	%p66, %r1, %r120;
	mov.b32 	%r644, 0;
	mov.u32 	%r639, %r1;
	@%p66 bra 	$L__BB4_7;
	mul.wide.u32 	%rd113, %r1, 4;
	add.s64 	%rd112, %rd16, %rd113;
	// begin inline asm
	ld.global.nc.u32 %r644, [%rd112];
	// end inline asm
	add.s32 	%r639, %r1, 256;
$L__BB4_7:
	setp.ge.s32 	%p67, %r639, %r120;
	@%p67 bra 	$L__BB4_13;
	not.b32 	%r507, %r639;
	add.s32 	%r6, %r120, %r507;
	and.b32  	%r508, %r6, 768;
	setp.eq.s32 	%p68, %r508, 768;
	@%p68 bra 	$L__BB4_11;
	mul.wide.u32 	%rd114, %r639, 4;
	add.s64 	%rd121, %rd16, %rd114;
	shr.u32 	%r509, %r6, 8;
	add.s32 	%r510, %r509, 1;
	and.b32  	%r511, %r510, 3;
	neg.s32 	%r636, %r511;
$L__BB4_10:
	.pragma "nounroll";
	// begin inline asm
	ld.global.nc.u32 %r512, [%rd121];
	// end inline asm
	add.s32 	%r644, %r512, %r644;
	add.s32 	%r639, %r639, 256;
	add.s64 	%rd121, %rd121, 1024;
	add.s32 	%r636, %r636, 1;
	setp.ne.s32 	%p69, %r636, 0;
	@%p69 bra 	$L__BB4_10;
$L__BB4_11:
	setp.lt.u32 	%p70, %r6, 768;
	@%p70 bra 	$L__BB4_13;
$L__BB4_12:
	mul.wide.s32 	%rd120, %r639, 4;
	add.s64 	%rd116, %rd16, %rd120;
	// begin inline asm
	ld.global.nc.u32 %r513, [%rd116];
	// end inline asm
	add.s32 	%r517, %r513, %r644;
	add.s64 	%rd117, %rd116, 1024;
	// begin inline asm
	ld.global.nc.u32 %r514, [%rd117];
	// end inline asm
	add.s32 	%r518, %r514, %r517;
	add.s64 	%rd118, %rd116, 2048;
	// begin inline asm
	ld.global.nc.u32 %r515, [%rd118];
	// end inline asm
	add.s32 	%r519, %r515, %r518;
	add.s64 	%rd119, %rd116, 3072;
	// begin inline asm
	ld.global.nc.u32 %r516, [%rd119];
	// end inline asm
	add.s32 	%r644, %r516, %r519;
	add.s32 	%r639, %r639, 1024;
	setp.lt.s32 	%p71, %r639, %r120;
	@%p71 bra 	$L__BB4_12;
$L__BB4_13:
	setp.lt.s32 	%p72, %r120, 256;
	@%p72 bra 	$L__BB4_18;
	// begin inline asm
	mov.u32 %r583, %laneid;
	// end inline asm
	mov.b32 	%r586, 1;
	mov.b32 	%r607, 31;
	mov.b32 	%r608, -1;
	// begin inline asm
	shfl.sync.down.b32 %r584, %r644, %r586, %r607, %r608;
	// end inline asm
	setp.gt.s32 	%p88, %r583, 30;
	selp.b32 	%r609, 0, %r584, %p88;
	add.s32 	%r590, %r609, %r644;
	mov.b32 	%r591, 2;
	// begin inline asm
	shfl.sync.down.b32 %r589, %r590, %r591, %r607, %r608;
	// end inline asm
	setp.gt.s32 	%p89, %r583, 29;
	selp.b32 	%r610, 0, %r589, %p89;
	add.s32 	%r595, %r590, %r610;
	mov.b32 	%r596, 4;
	// begin inline asm
	shfl.sync.down.b32 %r594, %r595, %r596, %r607, %r608;
	// end inline asm
	setp.gt.s32 	%p90, %r583, 27;
	selp.b32 	%r611, 0, %r594, %p90;
	add.s32 	%r600, %r595, %r611;
	mov.b32 	%r601, 8;
	// begin inline asm
	shfl.sync.down.b32 %r599, %r600, %r601, %r607, %r608;
	// end inline asm
	setp.gt.s32 	%p91, %r583, 23;
	selp.b32 	%r612, 0, %r599, %p91;
	add.s32 	%r605, %r600, %r612;
	mov.b32 	%r606, 16;
	// begin inline asm
	shfl.sync.down.b32 %r604, %r605, %r606, %r607, %r608;
	// end inline asm
	setp.gt.s32 	%p92, %r583, 15;
	selp.b32 	%r613, 0, %r604, %p92;
	add.s32 	%r686, %r605, %r613;
	setp.ne.s32 	%p93, %r583, 0;
	@%p93 bra 	$L__BB4_16;
	shr.u32 	%r614, %r1, 3;
	and.b32  	%r615, %r614, 124;
	mov.u32 	%r616, _ZZN3cub18CUB_300001_SM_10006detail6reduce28DeviceReduceSingleTileKernelINS2_10policy_hubIjjN4cuda3std3__44plusIjEEE10Policy1000EPjSC_iS9_jjNS7_10__identityEEEvT0_T1_T2_T3_T4_T6_E12temp_storage;
	add.s32 	%r617, %r616, %r615;
	st.shared.u32 	[%r617+8], %r686;
$L__BB4_16:
	bar.sync 	0;
	setp.ne.s32 	%p94, %r1, 0;
	@%p94 bra 	$L__BB4_72;
	ld.shared.u32 	%r618, [_ZZN3cub18CUB_300001_SM_10006detail6reduce28DeviceReduceSingleTileKernelINS2_10policy_hubIjjN4cuda3std3__44plusIjEEE10Policy1000EPjSC_iS9_jjNS7_10__identityEEEvT0_T1_T2_T3_T4_T6_E12temp_storage+12];
	add.s32 	%r619, %r618, %r686;
	ld.shared.u32 	%r620, [_ZZN3cub18CUB_300001_SM_10006detail6reduce28DeviceReduceSingleTileKernelINS2_10policy_hubIjjN4cuda3std3__44plusIjEEE10Policy1000EPjSC_iS9_jjNS7_10__identityEEEvT0_T1_T2_T3_T4_T6_E12temp_storage+16];
	add.s32 	%r621, %r619, %r620;
	ld.shared.u32 	%r622, [_ZZN3cub18CUB_300001_SM_10006detail6reduce28DeviceReduceSingleTileKernelINS2_10policy_hubIjjN4cuda3std3__44plusIjEEE10Policy1000EPjSC_iS9_jjNS7_10__identityEEEvT0_T1_T2_T3_T4_T6_E12temp_storage+20];
	add.s32 	%r623, %r621, %r622;
	ld.shared.u32 	%r624, [_ZZN3cub18CUB_300001_SM_10006detail6reduce28DeviceReduceSingleTileKernelINS2_10policy_hubIjjN4cuda3std3__44plusIjEEE10Policy1000EPjSC_iS9_jjNS7_10__identityEEEvT0_T1_T2_T3_T4_T6_E12temp_storage+24];
	add.s32 	%r625, %r623, %r624;
	ld.shared.u32 	%r626, [_ZZN3cub18CUB_300001_SM_10006detail6reduce28DeviceReduceSingleTileKernelINS2_10policy_hubIjjN4cuda3std3__44plusIjEEE10Policy1000EPjSC_iS9_jjNS7_10__identityEEEvT0_T1_T2_T3_T4_T6_E12temp_storage+28];
	add.s32 	%r627, %r625, %r626;
	ld.shared.u32 	%r628, [_ZZN3cub18CUB_300001_SM_10006detail6reduce28DeviceReduceSingleTileKernelINS2_10policy_hubIjjN4cuda3std3__44plusIjEEE10Policy1000EPjSC_iS9_jjNS7_10__identityEEEvT0_T1_T2_T3_T4_T6_E12temp_storage+32];
	add.s32 	%r629, %r627, %r628;
	ld.shared.u32 	%r630, [_ZZN3cub18CUB_300001_SM_10006detail6reduce28DeviceReduceSingleTileKernelINS2_10policy_hubIjjN4cuda3std3__44plusIjEEE10Policy1000EPjSC_iS9_jjNS7_10__identityEEEvT0_T1_T2_T3_T4_T6_E12temp_storage+36];
	add.s32 	%r686, %r629, %r630;
	bra.uni 	$L__BB4_72;
$L__BB4_18:
	// begin inline asm
	mov.u32 %r520, %laneid;
	// end inline asm
	and.b32  	%r546, %r1, 992;
	add.s32 	%r547, %r546, 32;
	setp.gt.s32 	%p73, %r547, %r120;
	not.b32 	%r548, %r546;
	add.s32 	%r549, %r120, %r548;
	selp.b32 	%r544, %r549, 31, %p73;
	mov.b32 	%r523, 1;
	mov.b32 	%r545, -1;
	// begin inline asm
	shfl.sync.down.b32 %r521, %r644, %r523, %r544, %r545;
	// end inline asm
	setp.lt.s32 	%p74, %r520, %r544;
	selp.b32 	%r550, %r521, 0, %p74;
	add.s32 	%r527, %r550, %r644;
	mov.b32 	%r528, 2;
	// begin inline asm
	shfl.sync.down.b32 %r526, %r527, %r528, %r544, %r545;
	// end inline asm
	add.s32 	%r551, %r520, 2;
	setp.gt.s32 	%p75, %r551, %r544;
	selp.b32 	%r552, 0, %r526, %p75;
	add.s32 	%r532, %r527, %r552;
	mov.b32 	%r533, 4;
	// begin inline asm
	shfl.sync.down.b32 %r531, %r532, %r533, %r544, %r545;
	// end inline asm
	add.s32 	%r553, %r520, 4;
	setp.gt.s32 	%p76, %r553, %r544;
	selp.b32 	%r554, 0, %r531, %p76;
	add.s32 	%r537, %r532, %r554;
	mov.b32 	%r538, 8;
	// begin inline asm
	shfl.sync.down.b32 %r536, %r537, %r538, %r544, %r545;
	// end inline asm
	add.s32 	%r555, %r520, 8;
	setp.gt.s32 	%p77, %r555, %r544;
	selp.b32 	%r556, 0, %r536, %p77;
	add.s32 	%r542, %r537, %r556;
	mov.b32 	%r543, 16;
	// begin inline asm
	shfl.sync.down.b32 %r541, %r542, %r543, %r544, %r545;
	// end inline asm
	add.s32 	%r557, %r520, 16;
	setp.gt.s32 	%p78, %r557, %r544;
	selp.b32 	%r558, 0, %r541, %p78;
	add.s32 	%r686, %r542, %r558;
	setp.ne.s32 	%p79, %r520, 0;
	@%p79 bra 	$L__BB4_20;
	shr.u32 	%r559, %r1, 3;
	and.b32  	%r560, %r559, 124;
	mov.u32 	%r561, _ZZN3cub18CUB_300001_SM_10006detail6reduce28DeviceReduceSingleTileKernelINS2_10policy_hubIjjN4cuda3std3__44plusIjEEE10Policy1000EPjSC_iS9_jjNS7_10__identityEEEvT0_T1_T2_T3_T4_T6_E12temp_storage;
	add.s32 	%r562, %r561, %r560;
	st.shared.u32 	[%r562+8], %r686;
$L__BB4_20:
	bar.sync 	0;
	setp.ne.s32 	%p80, %r1, 0;
	@%p80 bra 	$L__BB4_72;
	setp.gt.s32 	%p81, %r120, 32;
	ld.shared.u32 	%r563, [_ZZN3cub18CUB_300001_SM_10006detail6reduce28DeviceReduceSingleTileKernelINS2_10policy_hubIjjN4cuda3std3__44plusIjEEE10Policy1000EPjSC_iS9_jjNS7_10__identityEEEvT0_T1_T2_T3_T4_T6_E12temp_storage+12];
	selp.b32 	%r564, %r563, 0, %p81;
	add.s32 	%r565, %r564, %r686;
	setp.gt.s32 	%p82, %r120, 64;
	ld.shared.u32 	%r566, [_ZZN3cub18CUB_300001_SM_10006detail6reduce28DeviceReduceSingleTileKernelINS2_10policy_hubIjjN4cuda3std3__44plusIjEEE10Policy1000EPjSC_iS9_jjNS7_10__identityEEEvT0_T1_T2_T3_T4_T6_E12temp_storage+16];
	selp.b32 	%r567, %r566, 0, %p82;
	add.s32 	%r568, %r565, %r567;
	setp.gt.s32 	%p83, %r120, 96;
	ld.shared.u32 	%r569, [_ZZN3cub18CUB_300001_SM_10006detail6reduce28DeviceReduceSingleTileKernelINS2_10policy_hubIjjN4cuda3std3__44plusIjEEE10Policy1000EPjSC_iS9_jjNS7_10__identityEEEvT0_T1_T2_T3_T4_T6_E12temp_storage+20];
	selp.b32 	%r570, %r569, 0, %p83;
	add.s32 	%r571, %r568, %r570;
	setp.gt.s32 	%p84, %r120, 128;
	ld.shared.u32 	%r572, [_ZZN3cub18CUB_300001_SM_10006detail6reduce28DeviceReduceSingleTileKernelINS2_10policy_hubIjjN4cuda3std3__44plusIjEEE10Policy1000EPjSC_iS9_jjNS7_10__identityEEEvT0_T1_T2_T3_T4_T6_E12temp_storage+24];
	selp.b32 	%r573, %r572, 0, %p84;
	add.s32 	%r574, %r571, %r573;
	setp.gt.s32 	%p85, %r120, 160;
	ld.shared.u32 	%r575, [_ZZN3cub18CUB_300001_SM_10006detail6reduce28DeviceReduceSingleTileKernelINS2_10policy_hubIjjN4cuda3std3__44plusIjEEE10Policy1000EPjSC_iS9_jjNS7_10__identityEEEvT0_T1_T2_T3_T4_T6_E12temp_storage+28];
	selp.b32 	%r576, %r575, 0, %p85;
	add.s32 	%r577, %r574, %r576;
	setp.gt.s32 	%p86, %r120, 192;
	ld.shared.u32 	%r578, [_ZZN3cub18CUB_300001_SM_10006detail6reduce28DeviceReduceSingleTileKernelINS2_10policy_hubIjjN4cuda3std3__44plusIjEEE10Policy1000EPjSC_iS9_jjNS7_10__identityEEEvT0_T1_T2_T3_T4_T6_E12temp_storage+32];
	selp.b32 	%r579, %r578, 0, %p86;
	add.s32 	%r580, %r577, %r579;
	setp.gt.s32 	%p87, %r120, 224;
	ld.shared.u32 	%r581, [_ZZN3cub18CUB_300001_SM_10006detail6reduce28DeviceReduceSingleTileKernelINS2_10policy_hubIjjN4cuda3std3__44plusIjEEE10Policy1000EPjSC_iS9_jjNS7_10__identityEEEvT0_T1_T2_T3_T4_T6_E12temp_storage+36];
	selp.b32 	%r582, %r581, 0, %p87;
	add.s32 	%r686, %r580, %r582;
	bra.uni 	$L__BB4_72;
$L__BB4_22:
	mov.u32 	%r26, %tid.x;
	shl.b32 	%r377, %r26, 2;
	mul.wide.u32 	%rd86, %r377, 4;
	add.s64 	%rd76, %rd16, %rd86;
	// begin inline asm
	ld.global.nc.v2.u64 {%rd74, %rd75}, [%rd76];
	// end inline asm
	mov.b64 	{%r378, %r379}, %rd75;
	mov.b64 	{%r380, %r381}, %rd74;
	add.s64 	%rd79, %rd76, 4096;
	// begin inline asm
	ld.global.nc.v2.u64 {%rd77, %rd78}, [%rd79];
	// end inline asm
	mov.b64 	{%r382, %r383}, %rd78;
	mov.b64 	{%r384, %r385}, %rd77;
	add.s64 	%rd82, %rd76, 8192;
	// begin inline asm
	ld.global.nc.v2.u64 {%rd80, %rd81}, [%rd82];
	// end inline asm
	mov.b64 	{%r386, %r387}, %rd81;
	mov.b64 	{%r388, %r389}, %rd80;
	add.s64 	%rd85, %rd76, 12288;
	// begin inline asm
	ld.global.nc.v2.u64 {%rd83, %rd84}, [%rd85];
	// end inline asm
	mov.b64 	{%r390, %r391}, %rd84;
	mov.b64 	{%r392, %r393}, %rd83;
	add.s32 	%r394, %r381, %r380;
	add.s32 	%r395, %r378, %r394;
	add.s32 	%r396, %r379, %r395;
	add.s32 	%r397, %r384, %r396;
	add.s32 	%r398, %r385, %r397;
	add.s32 	%r399, %r382, %r398;
	add.s32 	%r400, %r383, %r399;
	add.s32 	%r401, %r388, %r400;
	add.s32 	%r402, %r389, %r401;
	add.s32 	%r403, %r386, %r402;
	add.s32 	%r404, %r387, %r403;
	add.s32 	%r405, %r392, %r404;
	add.s32 	%r406, %r393, %r405;
	add.s32 	%r407, %r390, %r406;
	add.s32 	%r659, %r391, %r407;
	setp.lt.u32 	%p50, %r120, 8192;
	mov.b32 	%r648, 4096;
	@%p50 bra 	$L__BB4_26;
	add.s32 	%r28, %r120, -4096;
	mov.b32 	%r648, 4096;
$L__BB4_24:
	mul.wide.s32 	%rd99, %r648, 4;
	add.s64 	%rd89, %rd76, %rd99;
	// begin inline asm
	ld.global.nc.v2.u64 {%rd87, %rd88}, [%rd89];
	// end inline asm
	mov.b64 	{%r409, %r410}, %rd88;
	mov.b64 	{%r411, %r412}, %rd87;
	add.s64 	%rd92, %rd89, 4096;
	// begin inline asm
	ld.global.nc.v2.u64 {%rd90, %rd91}, [%rd92];
	// end inline asm
	mov.b64 	{%r413, %r414}, %rd91;
	mov.b64 	{%r415, %r416}, %rd90;
	add.s64 	%rd95, %rd89, 8192;
	// begin inline asm
	ld.global.nc.v2.u64 {%rd93, %rd94}, [%rd95];
	// end inline asm
	mov.b64 	{%r417, %r418}, %rd94;
	mov.b64 	{%r419, %r420}, %rd93;
	add.s64 	%rd98, %rd89, 12288;
	// begin inline asm
	ld.global.nc.v2.u64 {%rd96, %rd97}, [%rd98];
	// end inline asm
	mov.b64 	{%r421, %r422}, %rd97;
	mov.b64 	{%r423, %r424}, %rd96;
	add.s32 	%r425, %r411, %r659;
	add.s32 	%r426, %r412, %r425;
	add.s32 	%r427, %r409, %r426;
	add.s32 	%r428, %r410, %r427;
	add.s32 	%r429, %r415, %r428;
	add.s32 	%r430, %r416, %r429;
	add.s32 	%r431, %r413, %r430;
	add.s32 	%r432, %r414, %r431;
	add.s32 	%r433, %r419, %r432;
	add.s32 	%r434, %r420, %r433;
	add.s32 	%r435, %r417, %r434;
	add.s32 	%r436, %r418, %r435;
	add.s32 	%r437, %r423, %r436;
	add.s32 	%r438, %r424, %r437;
	add.s32 	%r439, %r421, %r438;
	add.s32 	%r659, %r422, %r439;
	sub.s32 	%r440, %r120, %r648;
	setp.lt.s32 	%p51, %r440, 4096;
	@%p51 bra 	$L__BB4_34;
	add.s32 	%r648, %r648, 4096;
	setp.le.s32 	%p52, %r648, %r28;
	@%p52 bra 	$L__BB4_24;
$L__BB4_26:
	setp.le.s32 	%p53, %r120, %r648;
	@%p53 bra 	$L__BB4_34;
	sub.s32 	%r35, %r120, %r648;
	setp.ge.s32 	%p54, %r26, %r35;
	@%p54 bra 	$L__BB4_34;
	not.b32 	%r442, %r26;
	add.s32 	%r443, %r120, %r442;
	sub.s32 	%r36, %r443, %r648;
	and.b32  	%r444, %r36, 768;
	setp.eq.s32 	%p55, %r444, 768;
	mov.u32 	%r653, %r26;
	@%p55 bra 	$L__BB4_31;
	add.s32 	%r650, %r26, %r648;
	shr.u32 	%r445, %r36, 8;
	add.s32 	%r446, %r445, 1;
	and.b32  	%r447, %r446, 3;
	neg.s32 	%r649, %r447;
	mov.u32 	%r653, %r26;
$L__BB4_30:
	.pragma "nounroll";
	mul.wide.u32 	%rd101, %r650, 4;
	add.s64 	%rd100, %rd16, %rd101;
	// begin inline asm
	ld.global.nc.u32 %r448, [%rd100];
	// end inline asm
	add.s32 	%r659, %r448, %r659;
	add.s32 	%r653, %r653, 256;
	add.s32 	%r650, %r650, 256;
	add.s32 	%r649, %r649, 1;
	setp.ne.s32 	%p56, %r649, 0;
	@%p56 bra 	$L__BB4_30;
$L__BB4_31:
	setp.lt.u32 	%p57, %r36, 768;
	@%p57 bra 	$L__BB4_34;
	cvt.u64.u32 	%rd102, %r653;
	cvt.u64.u32 	%rd103, %r648;
	add.s64 	%rd104, %rd102, %rd103;
	shl.b64 	%rd105, %rd104, 2;
	add.s64 	%rd106, %rd105, %rd16;
	add.s64 	%rd122, %rd106, 2048;
	add.s32 	%r656, %r653, %r648;
$L__BB4_33:
	mul.wide.u32 	%rd111, %r656, 4;
	add.s64 	%rd107, %rd16, %rd111;
	// begin inline asm
	ld.global.nc.u32 %r449, [%rd107];
	// end inline asm
	add.s32 	%r453, %r449, %r659;
	add.s64 	%rd108, %rd122, -1024;
	// begin inline asm
	ld.global.nc.u32 %r450, [%rd108];
	// end inline asm
	add.s32 	%r454, %r450, %r453;
	// begin inline asm
	ld.global.nc.u32 %r451, [%rd122];
	// end inline asm
	add.s32 	%r455, %r451, %r454;
	add.s64 	%rd110, %rd122, 1024;
	// begin inline asm
	ld.global.nc.u32 %r452, [%rd110];
	// end inline asm
	add.s32 	%r659, %r452, %r455;
	add.s32 	%r653, %r653, 1024;
	add.s64 	%rd122, %rd122, 4096;
	add.s32 	%r656, %r656, 1024;
	setp.lt.s32 	%p58, %r653, %r35;
	@%p58 bra 	$L__BB4_33;
$L__BB4_34:
	// begin inline asm
	mov.u32 %r456, %laneid;
	// end inline asm
	mov.b32 	%r459, 1;
	mov.b32 	%r480, 31;
	mov.b32 	%r481, -1;
	// begin inline asm
	shfl.sync.down.b32 %r457, %r659, %r459, %r480, %r481;
	// end inline asm
	setp.gt.s32 	%p59, %r456, 30;
	selp.b32 	%r482, 0, %r457, %p59;
	add.s32 	%r463, %r482, %r659;
	mov.b32 	%r464, 2;
	// begin inline asm
	shfl.sync.down.b32 %r462, %r463, %r464, %r480, %r481;
	// end inline asm
	setp.gt.s32 	%p60, %r456, 29;
	selp.b32 	%r483, 0, %r462, %p60;
	add.s32 	%r468, %r463, %r483;
	mov.b32 	%r469, 4;
	// begin inline asm
	shfl.sync.down.b32 %r467, %r468, %r469, %r480, %r481;
	// end inline asm
	setp.gt.s32 	%p61, %r456, 27;
	selp.b32 	%r484, 0, %r467, %p61;
	add.s32 	%r473, %r468, %r484;
	mov.b32 	%r474, 8;
	// begin inline asm
	shfl.sync.down.b32 %r472, %r473, %r474, %r480, %r481;
	// end inline asm
	setp.gt.s32 	%p62, %r456, 23;
	selp.b32 	%r485, 0, %r472, %p62;
	add.s32 	%r478, %r473, %r485;
	mov.b32 	%r479, 16;
	// begin inline asm
	shfl.sync.down.b32 %r477, %r478, %r479, %r480, %r481;
	// end inline asm
	setp.gt.s32 	%p63, %r456, 15;
	selp.b32 	%r486, 0, %r477, %p63;
	add.s32 	%r686, %r478, %r486;
	setp.ne.s32 	%p64, %r456, 0;
	@%p64 bra 	$L__BB4_36;
	shr.u32 	%r487, %r26, 3;
	and.b32  	%r488, %r487, 124;
	mov.u32 	%r489, _ZZN3cub18CUB_300001_SM_10006detail6reduce28DeviceReduceSingleTileKernelINS2_10policy_hubIjjN4cuda3std3__44plusIjEEE10Policy1000EPjSC_iS9_jjNS7_10__identityEEEvT0_T1_T2_T3_T4_T6_E12temp_storage;
	add.s32 	%r490, %r489, %r488;
	st.shared.u32 	[%r490+8], %r686;
$L__BB4_36:
	bar.sync 	0;
	setp.ne.s32 	%p65, %r26, 0;
	@%p65 bra 	$L__BB4_72;
	ld.shared.u32 	%r491, [_ZZN3cub18CUB_300001_SM_10006detail6reduce28DeviceReduceSingleTileKernelINS2_10policy_hubIjjN4cuda3std3__44plusIjEEE10Policy1000EPjSC_iS9_jjNS7_10__identityEEEvT0_T1_T2_T3_T4_T6_E12temp_storage+12];
	add.s32 	%r492, %r491, %r686;
	ld.shared.u32 	%r493, [_ZZN3cub18CUB_300001_SM_10006detail6reduce28DeviceReduceSingleTileKernelINS2_10policy_hubIjjN4cuda3std3__44plusIjEEE10Policy1000EPjSC_iS9_jjNS7_10__identityEEEvT0_T1_T2_T3_T4_T6_E12temp_storage+16];
	add.s32 	%r494, %r492, %r493;
	ld.shared.u32 	%r495, [_ZZN3cub18CUB_300001_SM_10006detail6reduce28DeviceReduceSingleTileKernelINS2_10policy_hubIjjN4cuda3std3__44plusIjEEE10Policy1000EPjSC_iS9_jjNS7_10__identityEEEvT0_T1_T2_T3_T4_T6_E12temp_storage+20];
	add.s32 	%r496, %r494, %r495;
	ld.shared.u32 	%r497, [_ZZN3cub18CUB_300001_SM_10006detail6reduce28DeviceReduceSingleTileKernelINS2_10policy_hubIjjN4cuda3std3__44plusIjEEE10Policy1000EPjSC_iS9_jjNS7_10__identityEEEvT0_T1_T2_T3_T4_T6_E12temp_storage+24];
	add.s32 	%r498, %r496, %r497;
	ld.shared.u32 	%r499, [_ZZN3cub18CUB_300001_SM_10006detail6reduce28DeviceReduceSingleTileKernelINS2_10policy_hubIjjN4cuda3std3__44plusIjEEE10Policy1000EPjSC_iS9_jjNS7_10__identityEEEvT0_T1_T2_T3_T4_T6_E12temp_storage+28];
	add.s32 	%r500, %r498, %r499;
	ld.shared.u32 	%r501, [_ZZN3cub18CUB_300001_SM_10006detail6reduce28DeviceReduceSingleTileKernelINS2_10policy_hubIjjN4cuda3std3__44plusIjEEE10Policy1000EPjSC_iS9_jjNS7_10__identityEEEvT0_T1_T2_T3_T4_T6_E12temp_storage+32];
	add.s32 	%r502, %r500, %r501;
	ld.shared.u32 	%r503, [_ZZN3cub18CUB_300001_SM_10006detail6reduce28DeviceReduceSingleTileKernelINS2_10policy_hubIjjN4cuda3std3__44plusIjEEE10Policy1000EPjSC_iS9_jjNS7_10__identityEEEvT0_T1_T2_T3_T4_T6_E12temp_storage+36];
	add.s32 	%r686, %r502, %r503;
	bra.uni 	$L__BB4_72;
$L__BB4_38:
	setp.gt.s32 	%p3, %r120, 4095;
	@%p3 bra 	$L__BB4_56;
	mov.u32 	%r60, %tid.x;
	setp.ge.s32 	%p20, %r60, %r120;
	mov.b32 	%r670, 0;
	mov.u32 	%r665, %r60;
	@%p20 bra 	$L__BB4_41;
	mul.wide.u32 	%rd66, %r60, 4;
	add.s64 	%rd65, %rd16, %rd66;
	// begin inline asm
	ld.global.nc.u32 %r670, [%rd65];
	// end inline asm
	add.s32 	%r665, %r60, 256;
$L__BB4_41:
	setp.ge.s32 	%p21, %r665, %r120;
	@%p21 bra 	$L__BB4_47;
	not.b32 	%r252, %r665;
	add.s32 	%r65, %r120, %r252;
	and.b32  	%r253, %r65, 768;
	setp.eq.s32 	%p22, %r253, 768;
	@%p22 bra 	$L__BB4_45;
	mul.wide.u32 	%rd67, %r665, 4;
	add.s64 	%rd123, %rd16, %rd67;
	shr.u32 	%r254, %r65, 8;
	add.s32 	%r255, %r254, 1;
	and.b32  	%r256, %r255, 3;
	neg.s32 	%r662, %r256;
$L__BB4_44:
	.pragma "nounroll";
	// begin inline asm
	ld.global.nc.u32 %r257, [%rd123];
	// end inline asm
	add.s32 	%r670, %r257, %r670;
	add.s32 	%r665, %r665, 256;
	add.s64 	%rd123, %rd123, 1024;
	add.s32 	%r662, %r662, 1;
	setp.ne.s32 	%p23, %r662, 0;
	@%p23 bra 	$L__BB4_44;
$L__BB4_45:
	setp.lt.u32 	%p24, %r65, 768;
	@%p24 bra 	$L__BB4_47;
$L__BB4_46:
	mul.wide.s32 	%rd73, %r665, 4;
	add.s64 	%rd69, %rd16, %rd73;
	// begin inline asm
	ld.global.nc.u32 %r258, [%rd69];
	// end inline asm
	add.s32 	%r262, %r258, %r670;
	add.s64 	%rd70, %rd69, 1024;
	// begin inline asm
	ld.global.nc.u32 %r259, [%rd70];
	// end inline asm
	add.s32 	%r263, %r259, %r262;
	add.s64 	%rd71, %rd69, 2048;
	// begin inline asm
	ld.global.nc.u32 %r260, [%rd71];
	// end inline asm
	add.s32 	%r264, %r260, %r263;
	add.s64 	%rd72, %rd69, 3072;
	// begin inline asm
	ld.global.nc.u32 %r261, [%rd72];
	// end inline asm
	add.s32 	%r670, %r261, %r264;
	add.s32 	%r665, %r665, 1024;
	setp.lt.s32 	%p25, %r665, %r120;
	@%p25 bra 	$L__BB4_46;
$L__BB4_47:
	setp.lt.s32 	%p26, %r120, 256;
	@%p26 bra 	$L__BB4_52;
	// begin inline asm
	mov.u32 %r328, %laneid;
	// end inline asm
	mov.b32 	%r331, 1;
	mov.b32 	%r352, 31;
	mov.b32 	%r353, -1;
	// begin inline asm
	shfl.sync.down.b32 %r329, %r670, %r331, %r352, %r353;
	// end inline asm
	setp.gt.s32 	%p42, %r328, 30;
	selp.b32 	%r354, 0, %r329, %p42;
	add.s32 	%r335, %r354, %r670;
	mov.b32 	%r336, 2;
	// begin inline asm
	shfl.sync.down.b32 %r334, %r335, %r336, %r352, %r353;
	// end inline asm
	setp.gt.s32 	%p43, %r328, 29;
	selp.b32 	%r355, 0, %r334, %p43;
	add.s32 	%r340, %r335, %r355;
	mov.b32 	%r341, 4;
	// begin inline asm
	shfl.sync.down.b32 %r339, %r340, %r341, %r352, %r353;
	// end inline asm
	setp.gt.s32 	%p44, %r328, 27;
	selp.b32 	%r356, 0, %r339, %p44;
	add.s32 	%r345, %r340, %r356;
	mov.b32 	%r346, 8;
	// begin inline asm
	shfl.sync.down.b32 %r344, %r345, %r346, %r352, %r353;
	// end inline asm
	setp.gt.s32 	%p45, %r328, 23;
	selp.b32 	%r357, 0, %r344, %p45;
	add.s32 	%r350, %r345, %r357;
	mov.b32 	%r351, 16;
	// begin inline asm
	shfl.sync.down.b32 %r349, %r350, %r351, %r352, %r353;
	// end inline asm
	setp.gt.s32 	%p46, %r328, 15;
	selp.b32 	%r358, 0, %r349, %p46;
	add.s32 	%r686, %r350, %r358;
	setp.ne.s32 	%p47, %r328, 0;
	@%p47 bra 	$L__BB4_50;
	shr.u32 	%r359, %r60, 3;
	and.b32  	%r360, %r359, 124;
	mov.u32 	%r361, _ZZN3cub18CUB_300001_SM_10006detail6reduce28DeviceReduceSingleTileKernelINS2_10policy_hubIjjN4cuda3std3__44plusIjEEE10Policy1000EPjSC_iS9_jjNS7_10__identityEEEvT0_T1_T2_T3_T4_T6_E12temp_storage;
	add.s32 	%r362, %r361, %r360;
	st.shared.u32 	[%r362+8], %r686;
$L__BB4_50:
	bar.sync 	0;
	setp.ne.s32 	%p48, %r60, 0;
	@%p48 bra 	$L__BB4_72;
	ld.shared.u32 	%r363, [_ZZN3cub18CUB_300001_SM_10006detail6reduce28DeviceReduceSingleTileKernelINS2_10policy_hubIjjN4cuda3std3__44plusIjEEE10Policy1000EPjSC_iS9_jjNS7_10__identityEEEvT0_T1_T2_T3_T4_T6_E12temp_storage+12];
	add.s32 	%r364, %r363, %r686;
	ld.shared.u32 	%r365, [_ZZN3cub18CUB_300001_SM_10006detail6reduce28DeviceReduceSingleTileKernelINS2_10policy_hubIjjN4cuda3std3__44plusIjEEE10Policy1000EPjSC_iS9_jjNS7_10__identityEEEvT0_T1_T2_T3_T4_T6_E12temp_storage+16];
	add.s32 	%r366, %r364, %r365;
	ld.shared.u32 	%r367, [_ZZN3cub18CUB_300001_SM_10006detail6reduce28DeviceReduceSingleTileKernelINS2_10policy_hubIjjN4cuda3std3__44plusIjEEE10Policy1000EPjSC_iS9_jjNS7_10__identityEEEvT0_T1_T2_T3_T4_T6_E12temp_storage+20];
	add.s32 	%r368, %r366, %r367;
	ld.shared.u32 	%r369, [_ZZN3cub18CUB_300001_SM_10006detail6reduce28DeviceReduceSingleTileKernelINS2_10policy_hubIjjN4cuda3std3__44plusIjEEE10Policy1000EPjSC_iS9_jjNS7_10__identityEEEvT0_T1_T2_T3_T4_T6_E12temp_storage+24];
	add.s32 	%r370, %r368, %r369;
	ld.shared.u32 	%r371, [_ZZN3cub18CUB_300001_SM_10006detail6reduce28DeviceReduceSingleTileKernelINS2_10policy_hubIjjN4cuda3std3__44plusIjEEE10Policy1000EPjSC_iS9_jjNS7_10__identityEEEvT0_T1_T2_T3_T4_T6_E12temp_storage+28];
	add.s32 	%r372, %r370, %r371;
	ld.shared.u32 	%r373, [_ZZN3cub18CUB_300001_SM_10006detail6reduce28DeviceReduceSingleTileKernelINS2_10policy_hubIjjN4cuda3std3__44plusIjEEE10Policy1000EPjSC_iS9_jjNS7_10__identityEEEvT0_T1_T2_T3_T4_T6_E12temp_storage+32];
	add.s32 	%r374, %r372, %r373;
	ld.shared.u32 	%r375, [_ZZN3cub18CUB_300001_SM_10006detail6reduce28DeviceReduceSingleTileKernelINS2_10policy_hubIjjN4cuda3std3__44plusIjEEE10Policy1000EPjSC_iS9_jjNS7_10__identityEEEvT0_T1_T2_T3_T4_T6_E12temp_storage+36];
	add.s32 	%r686, %r374, %r375;
	bra.uni 	$L__BB4_72;
$L__BB4_52:
	// begin inline asm
	mov.u32 %r265, %laneid;
	// end inline asm
	and.b32  	%r291, %r60, 992;
	add.s32 	%r292, %r291, 32;
	setp.gt.s32 	%p27, %r292, %r120;
	not.b32 	%r293, %r291;
	add.s32 	%r294, %r120, %r293;
	selp.b32 	%r289, %r294, 31, %p27;
	mov.b32 	%r268, 1;
	mov.b32 	%r290, -1;
	// begin inline asm
	shfl.sync.down.b32 %r266, %r670, %r268, %r289, %r290;
	// end inline asm
	setp.lt.s32 	%p28, %r265, %r289;
	selp.b32 	%r295, %r266, 0, %p28;
	add.s32 	%r272, %r295, %r670;
	mov.b32 	%r273, 2;
	// begin inline asm
	shfl.sync.down.b32 %r271, %r272, %r273, %r289, %r290;
	// end inline asm
	add.s32 	%r296, %r265, 2;
	setp.gt.s32 	%p29, %r296, %r289;
	selp.b32 	%r297, 0, %r271, %p29;
	add.s32 	%r277, %r272, %r297;
	mov.b32 	%r278, 4;
	// begin inline asm
	shfl.sync.down.b32 %r276, %r277, %r278, %r289, %r290;
	// end inline asm
	add.s32 	%r298, %r265, 4;
	setp.gt.s32 	%p30, %r298, %r289;
	selp.b32 	%r299, 0, %r276, %p30;
	add.s32 	%r282, %r277, %r299;
	mov.b32 	%r283, 8;
	// begin inline asm
	shfl.sync.down.b32 %r281, %r282, %r283, %r289, %r290;
	// end inline asm
	add.s32 	%r300, %r265, 8;
	setp.gt.s32 	%p31, %r300, %r289;
	selp.b32 	%r301, 0, %r281, %p31;
	add.s32 	%r287, %r282, %r301;
	mov.b32 	%r288, 16;
	// begin inline asm
	shfl.sync.down.b32 %r286, %r287, %r288, %r289, %r290;
	// end inline asm
	add.s32 	%r302, %r265, 16;
	setp.gt.s32 	%p32, %r302, %r289;
	selp.b32 	%r303, 0, %r286, %p32;
	add.s32 	%r686, %r287, %r303;
	setp.ne.s32 	%p33, %r265, 0;
	@%p33 bra 	$L__BB4_54;
	shr.u32 	%r304, %r60, 3;
	and.b32  	%r305, %r304, 124;
	mov.u32 	%r306, _ZZN3cub18CUB_300001_SM_10006detail6reduce28DeviceReduceSingleTileKernelINS2_10policy_hubIjjN4cuda3std3__44plusIjEEE10Policy1000EPjSC_iS9_jjNS7_10__identityEEEvT0_T1_T2_T3_T4_T6_E12temp_storage;
	add.s32 	%r307, %r306, %r305;
	st.shared.u32 	[%r307+8], %r686;
$L__BB4_54:
	bar.sync 	0;
	setp.ne.s32 	%p34, %r60, 0;
	@%p34 bra 	$L__BB4_72;
	setp.gt.s32 	%p35, %r120, 32;
	ld.shared.u32 	%r308, [_ZZN3cub18CUB_300001_SM_10006detail6reduce28DeviceReduceSingleTileKernelINS2_10policy_hubIjjN4cuda3std3__44plusIjEEE10Policy1000EPjSC_iS9_jjNS7_10__identityEEEvT0_T1_T2_T3_T4_T6_E12temp_storage+12];
	selp.b32 	%r309, %r308, 0, %p35;
	add.s32 	%r310, %r309, %r686;
	setp.gt.s32 	%p36, %r120, 64;
	ld.shared.u32 	%r311, [_ZZN3cub18CUB_300001_SM_10006detail6reduce28DeviceReduceSingleTileKernelINS2_10policy_hubIjjN4cuda3std3__44plusIjEEE10Policy1000EPjSC_iS9_jjNS7_10__identityEEEvT0_T1_T2_T3_T4_T6_E12temp_storage+16];
	selp.b32 	%r312, %r311, 0, %p36;
	add.s32 	%r313, %r310, %r312;
	setp.gt.s32 	%p37, %r120, 96;
	ld.shared.u32 	%r314, [_ZZN3cub18CUB_300001_SM_10006detail6reduce28DeviceReduceSingleTileKernelINS2_10policy_hubIjjN4cuda3std3__44plusIjEEE10Policy1000EPjSC_iS9_jjNS7_10__identityEEEvT0_T1_T2_T3_T4_T6_E12temp_storage+20];
	selp.b32 	%r315, %r314, 0, %p37;
	add.s32 	%r316, %r313, %r315;
	setp.gt.s32 	%p38, %r120, 128;
	ld.shared.u32 	%r317, [_ZZN3cub18CUB_300001_SM_10006detail6reduce28DeviceReduceSingleTileKernelINS2_10policy_hubIjjN4cuda3std3__44plusIjEEE10Policy1000EPjSC_iS9_jjNS7_10__identityEEEvT0_T1_T2_T3_T4_T6_E12temp_storage+24];
	selp.b32 	%r318, %r317, 0, %p38;
	add.s32 	%r319, %r316, %r318;
	setp.gt.s32 	%p39, %r120, 160;
	ld.shared.u32 	%r320, [_ZZN3cub18CUB_300001_SM_10006detail6reduce28DeviceReduceSingleTileKernelINS2_10policy_hubIjjN4cuda3std3__44plusIjEEE10Policy1000EPjSC_iS9_jjNS7_10__identityEEEvT0_T1_T2_T3_T4_T6_E12temp_storage+28];
	selp.b32 	%r321, %r320, 0, %p39;
	add.s32 	%r322, %r319, %r321;
	setp.gt.s32 	%p40, %r120, 192;
	ld.shared.u32 	%r323, [_ZZN3cub18CUB_300001_SM_10006detail6reduce28DeviceReduceSingleTileKernelINS2_10policy_hubIjjN4cuda3std3__44plusIjEEE10Policy1000EPjSC_iS9_jjNS7_10__identityEEEvT0_T1_T2_T3_T4_T6_E12temp_storage+32];
	selp.b32 	%r324, %r323, 0, %p40;
	add.s32 	%r325, %r322, %r324;
	setp.gt.s32 	%p41, %r120, 224;
	ld.shared.u32 	%r326, [_ZZN3cub18CUB_300001_SM_10006detail6reduce28DeviceReduceSingleTileKernelINS2_10policy_hubIjjN4cuda3std3__44plusIjEEE10Policy1000EPjSC_iS9_jjNS7_10__identityEEEvT0_T1_T2_T3_T4_T6_E12temp_storage+36];
	selp.b32 	%r327, %r326, 0, %p41;
	add.s32 	%r686, %r325, %r327;
	bra.uni 	$L__BB4_72;
$L__BB4_56:
	mov.u32 	%r85, %tid.x;
	mul.wide.u32 	%rd35, %r85, 4;
	add.s64 	%rd19, %rd16, %rd35;
	// begin inline asm
	ld.global.nc.u32 %r122, [%rd19];
	// end inline asm
	add.s64 	%rd20, %rd19, 1024;
	// begin inline asm
	ld.global.nc.u32 %r123, [%rd20];
	// end inline asm
	add.s64 	%rd21, %rd19, 2048;
	// begin inline asm
	ld.global.nc.u32 %r124, [%rd21];
	// end inline asm
	add.s64 	%rd22, %rd19, 3072;
	// begin inline asm
	ld.global.nc.u32 %r125, [%rd22];
	// end inline asm
	add.s64 	%rd23, %rd19, 4096;
	// begin inline asm
	ld.global.nc.u32 %r126, [%rd23];
	// end inline asm
	add.s64 	%rd24, %rd19, 5120;
	// begin inline asm
	ld.global.nc.u32 %r127, [%rd24];
	// end inline asm
	add.s64 	%rd25, %rd19, 6144;
	// begin inline asm
	ld.global.nc.u32 %r128, [%rd25];
	// end inline asm
	add.s64 	%rd26, %rd19, 7168;
	// begin inline asm
	ld.global.nc.u32 %r129, [%rd26];
	// end inline asm
	add.s64 	%rd27, %rd19, 8192;
	// begin inline asm
	ld.global.nc.u32 %r130, [%rd27];
	// end inline asm
	add.s64 	%rd28, %rd19, 9216;
	// begin inline asm
	ld.global.nc.u32 %r131, [%rd28];
	// end inline asm
	add.s64 	%rd29, %rd19, 10240;
	// begin inline asm
	ld.global.nc.u32 %r132, [%rd29];
	// end inline asm
	add.s64 	%rd30, %rd19, 11264;
	// begin inline asm
	ld.global.nc.u32 %r133, [%rd30];
	// end inline asm
	add.s64 	%rd31, %rd19, 12288;
	// begin inline asm
	ld.global.nc.u32 %r134, [%rd31];
	// end inline asm
	add.s64 	%rd32, %rd19, 13312;
	// begin inline asm
	ld.global.nc.u32 %r135, [%rd32];
	// end inline asm
	add.s64 	%rd33, %rd19, 14336;
	// begin inline asm
	ld.global.nc.u32 %r136, [%rd33];
	// end inline asm
	add.s64 	%rd34, %rd19, 15360;
	// begin inline asm
	ld.global.nc.u32 %r137, [%rd34];
	// end inline asm
	add.s32 	%r139, %r123, %r122;
	add.s32 	%r140, %r124, %r139;
	add.s32 	%r141, %r125, %r140;
	add.s32 	%r142, %r126, %r141;
	add.s32 	%r143, %r127, %r142;
	add.s32 	%r144, %r128, %r143;
	add.s32 	%r145, %r129, %r144;
	add.s32 	%r146, %r130, %r145;
	add.s32 	%r147, %r131, %r146;
	add.s32 	%r148, %r132, %r147;
	add.s32 	%r149, %r133, %r148;
	add.s32 	%r150, %r134, %r149;
	add.s32 	%r151, %r135, %r150;
	add.s32 	%r152, %r136, %r151;
	add.s32 	%r685, %r137, %r152;
	setp.lt.u32 	%p4, %r120, 8192;
	mov.b32 	%r674, 4096;
	@%p4 bra 	$L__BB4_60;
	add.s32 	%r87, %r120, -4096;
	mov.b32 	%r674, 4096;
$L__BB4_58:
	mul.wide.s32 	%rd52, %r674, 4;
	add.s64 	%rd36, %rd19, %rd52;
	// begin inline asm
	ld.global.nc.u32 %r154, [%rd36];
	// end inline asm
	add.s64 	%rd37, %rd36, 1024;
	// begin inline asm
	ld.global.nc.u32 %r155, [%rd37];
	// end inline asm
	add.s64 	%rd38, %rd36, 2048;
	// begin inline asm
	ld.global.nc.u32 %r156, [%rd38];
	// end inline asm
	add.s64 	%rd39, %rd36, 3072;
	// begin inline asm
	ld.global.nc.u32 %r157, [%rd39];
	// end inline asm
	add.s64 	%rd40, %rd36, 4096;
	// begin inline asm
	ld.global.nc.u32 %r158, [%rd40];
	// end inline asm
	add.s64 	%rd41, %rd36, 5120;
	// begin inline asm
	ld.global.nc.u32 %r159, [%rd41];
	// end inline asm
	add.s64 	%rd42, %rd36, 6144;
	// begin inline asm
	ld.global.nc.u32 %r160, [%rd42];
	// end inline asm
	add.s64 	%rd43, %rd36, 7168;
	// begin inline asm
	ld.global.nc.u32 %r161, [%rd43];
	// end inline asm
	add.s64 	%rd44, %rd36, 8192;
	// begin inline asm
	ld.global.nc.u32 %r162, [%rd44];
	// end inline asm
	add.s64 	%rd45, %rd36, 9216;
	// begin inline asm
	ld.global.nc.u32 %r163, [%rd45];
	// end inline asm
	add.s64 	%rd46, %rd36, 10240;
	// begin inline asm
	ld.global.nc.u32 %r164, [%rd46];
	// end inline asm
	add.s64 	%rd47, %rd36, 11264;
	// begin inline asm
	ld.global.nc.u32 %r165, [%rd47];
	// end inline asm
	add.s64 	%rd48, %rd36, 12288;
	// begin inline asm
	ld.global.nc.u32 %r166, [%rd48];
	// end inline asm
	add.s64 	%rd49, %rd36, 13312;
	// begin inline asm
	ld.global.nc.u32 %r167, [%rd49];
	// end inline asm
	add.s64 	%rd50, %rd36, 14336;
	// begin inline asm
	ld.global.nc.u32 %r168, [%rd50];
	// end inline asm
	add.s64 	%rd51, %rd36, 15360;
	// begin inline asm
	ld.global.nc.u32 %r169, [%rd51];
	// end inline asm
	add.s32 	%r170, %r154, %r685;
	add.s32 	%r171, %r155, %r170;
	add.s32 	%r172, %r156, %r171;
	add.s32 	%r173, %r157, %r172;
	add.s32 	%r174, %r158, %r173;
	add.s32 	%r175, %r159, %r174;
	add.s32 	%r176, %r160, %r175;
	add.s32 	%r177, %r161, %r176;
	add.s32 	%r178, %r162, %r177;
	add.s32 	%r179, %r163, %r178;
	add.s32 	%r180, %r164, %r179;
	add.s32 	%r181, %r165, %r180;
	add.s32 	%r182, %r166, %r181;
	add.s32 	%r183, %r167, %r182;
	add.s32 	%r184, %r168, %r183;
	add.s32 	%r685, %r169, %r184;
	sub.s32 	%r185, %r120, %r674;
	setp.lt.s32 	%p5, %r185, 4096;
	@%p5 bra 	$L__BB4_68;
	add.s32 	%r674, %r674, 4096;
	setp.le.s32 	%p6, %r674, %r87;
	@%p6 bra 	$L__BB4_58;
$L__BB4_60:
	setp.le.s32 	%p7, %r120, %r674;
	@%p7 bra 	$L__BB4_68;
	sub.s32 	%r94, %r120, %r674;
	setp.ge.s32 	%p8, %r85, %r94;
	@%p8 bra 	$L__BB4_68;
	not.b32 	%r187, %r85;
	add.s32 	%r188, %r120, %r187;
	sub.s32 	%r95, %r188, %r674;
	and.b32  	%r189, %r95, 768;
	setp.eq.s32 	%p9, %r189, 768;
	mov.u32 	%r679, %r85;
	@%p9 bra 	$L__BB4_65;
	add.s32 	%r676, %r85, %r674;
	shr.u32 	%r190, %r95, 8;
	add.s32 	%r191, %r190, 1;
	and.b32  	%r192, %r191, 3;
	neg.s32 	%r675, %r192;
	mov.u32 	%r679, %r85;
$L__BB4_64:
	.pragma "nounroll";
	mul.wide.u32 	%rd54, %r676, 4;
	add.s64 	%rd53, %rd16, %rd54;
	// begin inline asm
	ld.global.nc.u32 %r193, [%rd53];
	// end inline asm
	add.s32 	%r685, %r193, %r685;
	add.s32 	%r679, %r679, 256;
	add.s32 	%r676, %r676, 256;
	add.s32 	%r675, %r675, 1;
	setp.ne.s32 	%p10, %r675, 0;
	@%p10 bra 	$L__BB4_64;
$L__BB4_65:
	setp.lt.u32 	%p11, %r95, 768;
	@%p11 bra 	$L__BB4_68;
	cvt.u64.u32 	%rd55, %r679;
	cvt.u64.u32 	%rd56, %r674;
	add.s64 	%rd57, %rd55, %rd56;
	shl.b64 	%rd58, %rd57, 2;
	add.s64 	%rd59, %rd58, %rd16;
	add.s64 	%rd124, %rd59, 2048;
	add.s32 	%r682, %r679, %r674;
$L__BB4_67:
	mul.wide.u32 	%rd64, %r682, 4;
	add.s64 	%rd60, %rd16, %rd64;
	// begin inline asm
	ld.global.nc.u32 %r194, [%rd60];
	// end inline asm
	add.s32 	%r198, %r194, %r685;
	add.s64 	%rd61, %rd124, -1024;
	// begin inline asm
	ld.global.nc.u32 %r195, [%rd61];
	// end inline asm
	add.s32 	%r199, %r195, %r198;
	// begin inline asm
	ld.global.nc.u32 %r196, [%rd124];
	// end inline asm
	add.s32 	%r200, %r196, %r199;
	add.s64 	%rd63, %rd124, 1024;
	// begin inline asm
	ld.global.nc.u32 %r197, [%rd63];
	// end inline asm
	add.s32 	%r685, %r197, %r200;
	add.s32 	%r679, %r679, 1024;
	add.s64 	%rd124, %rd124, 4096;
	add.s32 	%r682, %r682, 1024;
	setp.lt.s32 	%p12, %r679, %r94;
	@%p12 bra 	$L__BB4_67;
$L__BB4_68:
	// begin inline asm
	mov.u32 %r201, %laneid;
	// end inline asm
	mov.b32 	%r204, 1;
	mov.b32 	%r225, 31;
	mov.b32 	%r226, -1;
	// begin inline asm
	shfl.sync.down.b32 %r202, %r685, %r204, %r225, %r226;
	// end inline asm
	setp.gt.s32 	%p13, %r201, 30;
	selp.b32 	%r227, 0, %r202, %p13;
	add.s32 	%r208, %r227, %r685;
	mov.b32 	%r209, 2;
	// begin inline asm
	shfl.sync.down.b32 %r207, %r208, %r209, %r225, %r226;
	// end inline asm
	setp.gt.s32 	%p14, %r201, 29;
	selp.b32 	%r228, 0, %r207, %p14;
	add.s32 	%r213, %r208, %r228;
	mov.b32 	%r214, 4;
	// begin inline asm
	shfl.sync.down.b32 %r212, %r213, %r214, %r225, %r226;
	// end inline asm
	setp.gt.s32 	%p15, %r201, 27;
	selp.b32 	%r229, 0, %r212, %p15;
	add.s32 	%r218, %r213, %r229;
	mov.b32 	%r219, 8;
	// begin inline asm
	shfl.sync.down.b32 %r217, %r218, %r219, %r225, %r226;
	// end inline asm
	setp.gt.s32 	%p16, %r201, 23;
	selp.b32 	%r230, 0, %r217, %p16;
	add.s32 	%r223, %r218, %r230;
	mov.b32 	%r224, 16;
	// begin inline asm
	shfl.sync.down.b32 %r222, %r223, %r224, %r225, %r226;
	// end inline asm
	setp.gt.s32 	%p17, %r201, 15;
	selp.b32 	%r231, 0, %r222, %p17;
	add.s32 	%r686, %r223, %r231;
	setp.ne.s32 	%p18, %r201, 0;
	@%p18 bra 	$L__BB4_70;
	shr.u32 	%r232, %r85, 3;
	and.b32  	%r233, %r232, 124;
	mov.u32 	%r234, _ZZN3cub18CUB_300001_SM_10006detail6reduce28DeviceReduceSingleTileKernelINS2_10policy_hubIjjN4cuda3std3__44plusIjEEE10Policy1000EPjSC_iS9_jjNS7_10__identityEEEvT0_T1_T2_T3_T4_T6_E12temp_storage;
	add.s32 	%r235, %r234, %r233;
	st.shared.u32 	[%r235+8], %r686;
$L__BB4_70:
	bar.sync 	0;
	setp.ne.s32 	%p19, %r85, 0;
	@%p19 bra 	$L__BB4_72;
	ld.shared.u32 	%r236, [_ZZN3cub18CUB_300001_SM_10006detail6reduce28DeviceReduceSingleTileKernelINS2_10policy_hubIjjN4cuda3std3__44plusIjEEE10Policy1000EPjSC_iS9_jjNS7_10__identityEEEvT0_T1_T2_T3_T4_T6_E12temp_storage+12];
	add.s32 	%r237, %r236, %r686;
	ld.shared.u32 	%r238, [_ZZN3cub18CUB_300001_SM_10006detail6reduce28DeviceReduceSingleTileKernelINS2_10policy_hubIjjN4cuda3std3__44plusIjEEE10Policy1000EPjSC_iS9_jjNS7_10__identityEEEvT0_T1_T2_T3_T4_T6_E12temp_storage+16];
	add.s32 	%r239, %r237, %r238;
	ld.shared.u32 	%r240, [_ZZN3cub18CUB_300001_SM_10006detail6reduce28DeviceReduceSingleTileKernelINS2_10policy_hubIjjN4cuda3std3__44plusIjEEE10Policy1000EPjSC_iS9_jjNS7_10__identityEEEvT0_T1_T2_T3_T4_T6_E12temp_storage+20];
	add.s32 	%r241, %r239, %r240;
	ld.shared.u32 	%r242, [_ZZN3cub18CUB_300001_SM_10006detail6reduce28DeviceReduceSingleTileKernelINS2_10policy_hubIjjN4cuda3std3__44plusIjEEE10Policy1000EPjSC_iS9_jjNS7_10__identityEEEvT0_T1_T2_T3_T4_T6_E12temp_storage+24];
	add.s32 	%r243, %r241, %r242;
	ld.shared.u32 	%r244, [_ZZN3cub18CUB_300001_SM_10006detail6reduce28DeviceReduceSingleTileKernelINS2_10policy_hubIjjN4cuda3std3__44plusIjEEE10Policy1000EPjSC_iS9_jjNS7_10__identityEEEvT0_T1_T2_T3_T4_T6_E12temp_storage+28];
	add.s32 	%r245, %r243, %r244;
	ld.shared.u32 	%r246, [_ZZN3cub18CUB_300001_SM_10006detail6reduce28DeviceReduceSingleTileKernelINS2_10policy_hubIjjN4cuda3std3__44plusIjEEE10Policy1000EPjSC_iS9_jjNS7_10__identityEEEvT0_T1_T2_T3_T4_T6_E12temp_storage+32];
	add.s32 	%r247, %r245, %r246;
	ld.shared.u32 	%r248, [_ZZN3cub18CUB_300001_SM_10006detail6reduce28DeviceReduceSingleTileKernelINS2_10policy_hubIjjN4cuda3std3__44plusIjEEE10Policy1000EPjSC_iS9_jjNS7_10__identityEEEvT0_T1_T2_T3_T4_T6_E12temp_storage+36];
	add.s32 	%r686, %r247, %r248;
$L__BB4_72:
	mov.u32 	%r631, %tid.x;
	setp.ne.s32 	%p95, %r631, 0;
	@%p95 bra 	$L__BB4_74;
	add.s32 	%r632, %r686, %r121;
	st.global.u32 	[%rd1], %r632;
$L__BB4_74:
	ret;

}
	// .globl	_ZN3cub18CUB_300001_SM_10006detail6reduce28DeviceReduceSingleTileKernelINS2_10policy_hubIjyN4cuda3std3__44plusIjEEE10Policy1000EPjSC_yS9_jjNS7_10__identityEEEvT0_T1_T2_T3_T4_T6_
.visible .entry _ZN3cub18CUB_300001_SM_10006detail6reduce28DeviceReduceSingleTileKernelINS2_10policy_hubIjyN4cuda3std3__44plusIjEEE10Policy1000EPjSC_yS9_jjNS7_10__identityEEEvT0_T1_T2_T3_T4_T6_(
	.param .u64 .ptr .align 1 _ZN3cub18CUB_300001_SM_10006detail6reduce28DeviceReduceSingleTileKernelINS2_10policy_hubIjyN4cuda3std3__44plusIjEEE10Policy1000EPjSC_yS9_jjNS7_10__identityEEEvT0_T1_T2_T3_T4_T6__param_0,
	.param .u64 .ptr .align 1 _ZN3cub18CUB_300001_SM_10006detail6reduce28DeviceReduceSingleTileKernelINS2_10policy_hubIjyN4cuda3std3__44plusIjEEE10Policy1000EPjSC_yS9_jjNS7_10__identityEEEvT0_T1_T2_T3_T4_T6__param_1,
	.param .u64 _ZN3cub18CUB_300001_SM_10006detail6reduce28DeviceReduceSingleTileKernelINS2_10policy_hubIjyN4cuda3std3__44plusIjEEE10Policy1000EPjSC_yS9_jjNS7_10__identityEEEvT0_T1_T2_T3_T4_T6__param_2,
	.param .align 1 .b8 _ZN3cub18CUB_300001_SM_10006detail6reduce28DeviceReduceSingleTileKernelINS2_10policy_hubIjyN4cuda3std3__44plusIjEEE10Policy1000EPjSC_yS9_jjNS7_10__identityEEEvT0_T1_T2_T3_T4_T6__param_3[1],
	.param .u32 _ZN3cub18CUB_300001_SM_10006detail6reduce28DeviceReduceSingleTileKernelINS2_10policy_hubIjyN4cuda3std3__44plusIjEEE10Policy1000EPjSC_yS9_jjNS7_10__identityEEEvT0_T1_T2_T3_T4_T6__param_4,
	.param .align 1 .b8 _ZN3cub18CUB_300001_SM_10006detail6reduce28DeviceReduceSingleTileKernelINS2_10policy_hubIjyN4cuda3std3__44plusIjEEE10Policy1000EPjSC_yS9_jjNS7_10__identityEEEvT0_T1_T2_T3_T4_T6__param_5[1]
)
.maxntid 256
.minnctapersm 1
{
	.reg .pred 	%p<97>;
	.reg .b32 	%r<662>;
	.reg .b64 	%rd<150>;
	// demoted variable
	.shared .align 4 .b8 _ZZN3cub18CUB_300001_SM_10006detail6reduce28DeviceReduceSingleTileKernelINS2_10policy_hubIjyN4cuda3std3__44plusIjEEE10Policy1000EPjSC_yS9_jjNS7_10__identityEEEvT0_T1_T2_T3_T4_T6_E12temp_storage[44];
	ld.param.u64 	%rd31, [_ZN3cub18CUB_300001_SM_10006detail6reduce28DeviceReduceSingleTileKernelINS2_10policy_hubIjyN4cuda3std3__44plusIjEEE10Policy1000EPjSC_yS9_jjNS7_10__identityEEEvT0_T1_T2_T3_T4_T6__param_0];
	ld.param.u64 	%rd33, [_ZN3cub18CUB_300001_SM_10006detail6reduce28DeviceReduceSingleTileKernelINS2_10policy_hubIjyN4cuda3std3__44plusIjEEE10Policy1000EPjSC_yS9_jjNS7_10__identityEEEvT0_T1_T2_T3_T4_T6__param_1];
	ld.param.u64 	%rd32, [_ZN3cub18CUB_300001_SM_10006detail6reduce28DeviceReduceSingleTileKernelINS2_10policy_hubIjyN4cuda3std3__44plusIjEEE10Policy1000EPjSC_yS9_jjNS7_10__identityEEEvT0_T1_T2_T3_T4_T6__param_2];
	ld.param.u32 	%r102, [_ZN3cub18CUB_300001_SM_10006detail6reduce28DeviceReduceSingleTileKernelINS2_10policy_hubIjyN4cuda3std3__44plusIjEEE10Policy1000EPjSC_yS9_jjNS7_10__identityEEEvT0_T1_T2_T3_T4_T6__param_4];
	cvta.to.global.u64 	%rd1, %rd33;
	setp.ne.s64 	%p1, %rd32, 0;
	@%p1 bra 	$L__BB5_3;
	mov.u32 	%r616, %tid.x;
	setp.ne.s32 	%p96, %r616, 0;
	@%p96 bra 	$L__BB5_74;
	st.global.u32 	[%rd1], %r102;
	bra.uni 	$L__BB5_74;
$L__BB5_3:
	and.b64  	%rd34, %rd31, 15;
	setp.ne.s64 	%p2, %rd34, 0;
	@%p2 bra 	$L__BB5_38;
	setp.gt.u64 	%p49, %rd32, 4095;
	@%p49 bra 	$L__BB5_22;
	cvt.u32.u64 	%r1, %rd32;
	mov.u32 	%r2, %tid.x;
	setp.ge.u32 	%p66, %r2, %r1;
	mov.b32 	%r627, 0;
	mov.u32 	%r622, %r2;
	@%p66 bra 	$L__BB5_7;
	mul.wide.u32 	%rd132, %r2, 4;
	add.s64 	%rd131, %rd31, %rd132;
	// begin inline asm
	ld.global.nc.u32 %r627, [%rd131];
	// end inline asm
	add.s32 	%r622, %r2, 256;
$L__BB5_7:
	setp.ge.u32 	%p67, %r622, %r1;
	@%p67 bra 	$L__BB5_13;
	not.b32 	%r490, %r622;
	add.s32 	%r7, %r490, %r1;
	and.b32  	%r491, %r7, 768;
	setp.eq.s32 	%p68, %r491, 768;
	@%p68 bra 	$L__BB5_11;
	mul.wide.u32 	%rd133, %r622, 4;
	add.s64 	%rd140, %rd31, %rd133;
	shr.u32 	%r492, %r7, 8;
	add.s32 	%r493, %r492, 1;
	and.b32  	%r494, %r493, 3;
	neg.s32 	%r619, %r494;
$L__BB5_10:
	.pragma "nounroll";
	// begin inline asm
	ld.global.nc.u32 %r495, [%rd140];
	// end inline asm
	add.s32 	%r627, %r495, %r627;
	add.s32 	%r622, %r622, 256;
	add.s64 	%rd140, %rd140, 1024;
	add.s32 	%r619, %r619, 1;
	setp.ne.s32 	%p69, %r619, 0;
	@%p69 bra 	$L__BB5_10;
$L__BB5_11:
	setp.lt.u32 	%p70, %r7, 768;
	@%p70 bra 	$L__BB5_13;
$L__BB5_12:
	mul.wide.s32 	%rd139, %r622, 4;
	add.s64 	%rd135, %rd31, %rd139;
	// begin inline asm
	ld.global.nc.u32 %r496, [%rd135];
	// end inline asm
	add.s32 	%r500, %r496, %r627;
	add.s64 	%rd136, %rd135, 1024;
	// begin inline asm
	ld.global.nc.u32 %r497, [%rd136];
	// end inline asm
	add.s32 	%r501, %r497, %r500;
	add.s64 	%rd137, %rd135, 2048;
	// begin inline asm
	ld.global.nc.u32 %r498, [%rd137];
	// end inline asm
	add.s32 	%r502, %r498, %r501;
	add.s64 	%rd138, %rd135, 3072;
	// begin inline asm
	ld.global.nc.u32 %r499, [%rd138];
	// end inline asm
	add.s32 	%r627, %r499, %r502;
	add.s32 	%r622, %r622, 1024;
	setp.lt.s32 	%p71, %r622, %r1;
	@%p71 bra 	$L__BB5_12;
$L__BB5_13:
	setp.lt.u64 	%p72, %rd32, 256;
	@%p72 bra 	$L__BB5_18;
	// begin inline asm
	mov.u32 %r566, %laneid;
	// end inline asm
	mov.b32 	%r569, 1;
	mov.b32 	%r590, 31;
	mov.b32 	%r591, -1;
	// begin inline asm
	shfl.sync.down.b32 %r567, %r627, %r569, %r590, %r591;
	// end inline asm
	setp.gt.s32 	%p88, %r566, 30;
	selp.b32 	%r592, 0, %r567, %p88;
	add.s32 	%r573, %r592, %r627;
	mov.b32 	%r574, 2;
	// begin inline asm
	shfl.sync.down.b32 %r572, %r573, %r574, %r590, %r591;
	// end inline asm
	setp.gt.s32 	%p89, %r566, 29;
	selp.b32 	%r593, 0, %r572, %p89;
	add.s32 	%r578, %r573, %r593;
	mov.b32 	%r579, 4;
	// begin inline asm
	shfl.sync.down.b32 %r577, %r578, %r579, %r590, %r591;
	// end inline asm
	setp.gt.s32 	%p90, %r566, 27;
	selp.b32 	%r594, 0, %r577, %p90;
	add.s32 	%r583, %r578, %r594;
	mov.b32 	%r584, 8;
	// begin inline asm
	shfl.sync.down.b32 %r582, %r583, %r584, %r590, %r591;
	// end inline asm
	setp.gt.s32 	%p91, %r566, 23;
	selp.b32 	%r595, 0, %r582, %p91;
	add.s32 	%r588, %r583, %r595;
	mov.b32 	%r589, 16;
	// begin inline asm
	shfl.sync.down.b32 %r587, %r588, %r589, %r590, %r591;
	// end inline asm
	setp.gt.s32 	%p92, %r566, 15;
	selp.b32 	%r596, 0, %r587, %p92;
	add.s32 	%r661, %r588, %r596;
	setp.ne.s32 	%p93, %r566, 0;
	@%p93 bra 	$L__BB5_16;
	shr.u32 	%r597, %r2, 3;
	and.b32  	%r598, %r597, 124;
	mov.u32 	%r599, _ZZN3cub18CUB_300001_SM_10006detail6reduce28DeviceReduceSingleTileKernelINS2_10policy_hubIjyN4cuda3std3__44plusIjEEE10Policy1000EPjSC_yS9_jjNS7_10__identityEEEvT0_T1_T2_T3_T4_T6_E12temp_storage;
	add.s32 	%r600, %r599, %r598;
	st.shared.u32 	[%r600+8], %r661;
$L__BB5_16:
	bar.sync 	0;
	setp.ne.s32 	%p94, %r2, 0;
	@%p94 bra 	$L__BB5_72;
	ld.shared.u32 	%r601, [_ZZN3cub18CUB_300001_SM_10006detail6reduce28DeviceReduceSingleTileKernelINS2_10policy_hubIjyN4cuda3std3__44plusIjEEE10Policy1000EPjSC_yS9_jjNS7_10__identityEEEvT0_T1_T2_T3_T4_T6_E12temp_storage+12];
	add.s32 	%r602, %r601, %r661;
	ld.shared.u32 	%r603, [_ZZN3cub18CUB_300001_SM_10006detail6reduce28DeviceReduceSingleTileKernelINS2_10policy_hubIjyN4cuda3std3__44plusIjEEE10Policy1000EPjSC_yS9_jjNS7_10__identityEEEvT0_T1_T2_T3_T4_T6_E12temp_storage+16];
	add.s32 	%r604, %r602, %r603;
	ld.shared.u32 	%r605, [_ZZN3cub18CUB_300001_SM_10006detail6reduce28DeviceReduceSingleTileKernelINS2_10policy_hubIjyN4cuda3std3__44plusIjEEE10Policy1000EPjSC_yS9_jjNS7_10__identityEEEvT0_T1_T2_T3_T4_T6_E12temp_storage+20];
	add.s32 	%r606, %r604, %r605;
	ld.shared.u32 	%r607, [_ZZN3cub18CUB_300001_SM_10006detail6reduce28DeviceReduceSingleTileKernelINS2_10policy_hubIjyN4cuda3std3__44plusIjEEE10Policy1000EPjSC_yS9_jjNS7_10__identityEEEvT0_T1_T2_T3_T4_T6_E12temp_storage+24];
	add.s32 	%r608, %r606, %r607;
	ld.shared.u32 	%r609, [_ZZN3cub18CUB_300001_SM_10006detail6reduce28DeviceReduceSingleTileKernelINS2_10policy_hubIjyN4cuda3std3__44plusIjEEE10Policy1000EPjSC_yS9_jjNS7_10__identityEEEvT0_T1_T2_T3_T4_T6_E12temp_storage+28];
	add.s32 	%r610, %r608, %r609;
	ld.shared.u32 	%r611, [_ZZN3cub18CUB_300001_SM_10006detail6reduce28DeviceReduceSingleTileKernelINS2_10policy_hubIjyN4cuda3std3__44plusIjEEE10Policy1000EPjSC_yS9_jjNS7_10__identityEEEvT0_T1_T2_T3_T4_T6_E12temp_storage+32];
	add.s32 	%r612, %r610, %r611;
	ld.shared.u32 	%r613, [_ZZN3cub18CUB_300001_SM_10006detail6reduce28DeviceReduceSingleTileKernelINS2_10policy_hubIjyN4cuda3std3__44plusIjEEE10Policy1000EPjSC_yS9_jjNS7_10__identityEEEvT0_T1_T2_T3_T4_T6_E12temp_storage+36];
	add.s32 	%r661, %r612, %r613;
	bra.uni 	$L__BB5_72;
$L__BB5_18:
	// begin inline asm
	mov.u32 %r503, %laneid;
	// end inline asm
	and.b32  	%r529, %r2, 992;
	add.s32 	%r530, %r529, 32;
	setp.gt.u32 	%p73, %r530, %r1;
	not.b32 	%r531, %r529;
	add.s32 	%r532, %r1, %r531;
	selp.b32 	%r527, %r532, 31, %p73;
	mov.b32 	%r506, 1;
	mov.b32 	%r528, -1;
	// begin inline asm
	shfl.sync.down.b32 %r504, %r627, %r506, %r527, %r528;
	// end inline asm
	setp.lt.s32 	%p74, %r503, %r527;
	selp.b32 	%r533, %r504, 0, %p74;
	add.s32 	%r510, %r533, %r627;
	mov.b32 	%r511, 2;
	// begin inline asm
	shfl.sync.down.b32 %r509, %r510, %r511, %r527, %r528;
	// end inline asm
	add.s32 	%r534, %r503, 2;
	setp.gt.s32 	%p75, %r534, %r527;
	selp.b32 	%r535, 0, %r509, %p75;
	add.s32 	%r515, %r510, %r535;
	mov.b32 	%r516, 4;
	// begin inline asm
	shfl.sync.down.b32 %r514, %r515, %r516, %r527, %r528;
	// end inline asm
	add.s32 	%r536, %r503, 4;
	setp.gt.s32 	%p76, %r536, %r527;
	selp.b32 	%r537, 0, %r514, %p76;
	add.s32 	%r520, %r515, %r537;
	mov.b32 	%r521, 8;
	// begin inline asm
	shfl.sync.down.b32 %r519, %r520, %r521, %r527, %r528;
	// end inline asm
	add.s32 	%r538, %r503, 8;
	setp.gt.s32 	%p77, %r538, %r527;
	selp.b32 	%r539, 0, %r519, %p77;
	add.s32 	%r525, %r520, %r539;
	mov.b32 	%r526, 16;
	// begin inline asm
	shfl.sync.down.b32 %r524, %r525, %r526, %r527, %r528;
	// end inline asm
	add.s32 	%r540, %r503, 16;
	setp.gt.s32 	%p78, %r540, %r527;
	selp.b32 	%r541, 0, %r524, %p78;
	add.s32 	%r661, %r525, %r541;
	setp.ne.s32 	%p79, %r503, 0;
	@%p79 bra 	$L__BB5_20;
	shr.u32 	%r542, %r2, 3;
	and.b32  	%r543, %r542, 124;
	mov.u32 	%r544, _ZZN3cub18CUB_300001_SM_10006detail6reduce28DeviceReduceSingleTileKernelINS2_10policy_hubIjyN4cuda3std3__44plusIjEEE10Policy1000EPjSC_yS9_jjNS7_10__identityEEEvT0_T1_T2_T3_T4_T6_E12temp_storage;
	add.s32 	%r545, %r544, %r543;
	st.shared.u32 	[%r545+8], %r661;
$L__BB5_20:
	bar.sync 	0;
	setp.ne.s32 	%p80, %r2, 0;
	@%p80 bra 	$L__BB5_72;
	setp.gt.u64 	%p81, %rd32, 32;
	ld.shared.u32 	%r546, [_ZZN3cub18CUB_300001_SM_10006detail6reduce28DeviceReduceSingleTileKernelINS2_10policy_hubIjyN4cuda3std3__44plusIjEEE10Policy1000EPjSC_yS9_jjNS7_10__identityEEEvT0_T1_T2_T3_T4_T6_E12temp_storage+12];
	selp.b32 	%r547, %r546, 0, %p81;
	add.s32 	%r548, %r547, %r661;
	setp.gt.u64 	%p82, %rd32, 64;
	ld.shared.u32 	%r549, [_ZZN3cub18CUB_300001_SM_10006detail6reduce28DeviceReduceSingleTileKernelINS2_10policy_hubIjyN4cuda3std3__44plusIjEEE10Policy1000EPjSC_yS9_jjNS7_10__identityEEEvT0_T1_T2_T3_T4_T6_E12temp_storage+16];
	selp.b32 	%r550, %r549, 0, %p82;
	add.s32 	%r551, %r548, %r550;
	setp.gt.u64 	%p83, %rd32, 96;
	ld.shared.u32 	%r552, [_ZZN3cub18CUB_300001_SM_10006detail6reduce28DeviceReduceSingleTileKernelINS2_10policy_hubIjyN4cuda3std3__44plusIjEEE10Policy1000EPjSC_yS9_jjNS7_10__identityEEEvT0_T1_T2_T3_T4_T6_E12temp_storage+20];
	selp.b32 	%r553, %r552, 0, %p83;
	add.s32 	%r554, %r551, %r553;
	setp.gt.u64 	%p84, %rd32, 128;
	ld.shared.u32 	%r555, [_ZZN3cub18CUB_300001_SM_10006detail6reduce28DeviceReduceSingleTileKernelINS2_10policy_hubIjyN4cuda3std3__44plusIjEEE10Policy1000EPjSC_yS9_jjNS7_10__identityEEEvT0_T1_T2_T3_T4_T6_E12temp_storage+24];
	selp.b32 	%r556, %r555, 0, %p84;
	add.s32 	%r557, %r554, %r556;
	setp.gt.u64 	%p85, %rd32, 160;
	ld.shared.u32 	%r558, [_ZZN3cub18CUB_300001_SM_10006detail6reduce28DeviceReduceSingleTileKernelINS2_10policy_hubIjyN4cuda3std3__44plusIjEEE10Policy1000EPjSC_yS9_jjNS7_10__identityEEEvT0_T1_T2_T3_T4_T6_E12temp_storage+28];
	selp.b32 	%r559, %r558, 0, %p85;
	add.s32 	%r560, %r557, %r559;
	setp.gt.u64 	%p86, %rd32, 192;
	ld.shared.u32 	%r561, [_ZZN3cub18CUB_300001_SM_10006detail6reduce28DeviceReduceSingleTileKernelINS2_10policy_hubIjyN4cuda3std3__44plusIjEEE10Policy1000EPjSC_yS9_jjNS7_10__identityEEEvT0_T1_T2_T3_T4_T6_E12temp_storage+32];
	selp.b32 	%r562, %r561, 0, %p86;
	add.s32 	%r563, %r560, %r562;
	setp.gt.u64 	%p87, %rd32, 224;
	ld.shared.u32 	%r564, [_ZZN3cub18CUB_300001_SM_10006detail6reduce28DeviceReduceSingleTileKernelINS2_10policy_hubIjyN4cuda3std3__44plusIjEEE10Policy1000EPjSC_yS9_jjNS7_10__identityEEEvT0_T1_T2_T3_T4_T6_E12temp_storage+36];
	selp.b32 	%r565, %r564, 0, %p87;
	add.s32 	%r661, %r563, %r565;
	bra.uni 	$L__BB5_72;
$L__BB5_22:
	mov.u32 	%r27, %tid.x;
	shl.b32 	%r358, %r27, 2;
	mul.wide.u32 	%rd104, %r358, 4;
	add.s64 	%rd93, %rd31, %rd104;
	// begin inline asm
	ld.global.nc.v2.u64 {%rd91, %rd92}, [%rd93];
	// end inline asm
	mov.b64 	{%r359, %r360}, %rd92;
	mov.b64 	{%r361, %r362}, %rd91;
	add.s64 	%rd96, %rd93, 4096;
	// begin inline asm
	ld.global.nc.v2.u64 {%rd94, %rd95}, [%rd96];
	// end inline asm
	mov.b64 	{%r363, %r364}, %rd95;
	mov.b64 	{%r365, %r366}, %rd94;
	add.s64 	%rd99, %rd93, 8192;
	// begin inline asm
	ld.global.nc.v2.u64 {%rd97, %rd98}, [%rd99];
	// end inline asm
	mov.b64 	{%r367, %r368}, %rd98;
	mov.b64 	{%r369, %r370}, %rd97;
	add.s64 	%rd102, %rd93, 12288;
	// begin inline asm
	ld.global.nc.v2.u64 {%rd100, %rd101}, [%rd102];
	// end inline asm
	mov.b64 	{%r371, %r372}, %rd101;
	mov.b64 	{%r373, %r374}, %rd100;
	add.s32 	%r375, %r362, %r361;
	add.s32 	%r376, %r359, %r375;
	add.s32 	%r377, %r360, %r376;
	add.s32 	%r378, %r365, %r377;
	add.s32 	%r379, %r366, %r378;
	add.s32 	%r380, %r363, %r379;
	add.s32 	%r381, %r364, %r380;
	add.s32 	%r382, %r369, %r381;
	add.s32 	%r383, %r370, %r382;
	add.s32 	%r384, %r367, %r383;
	add.s32 	%r385, %r368, %r384;
	add.s32 	%r386, %r373, %r385;
	add.s32 	%r387, %r374, %r386;
	add.s32 	%r388, %r371, %r387;
	add.s32 	%r638, %r372, %r388;
	add.s64 	%rd6, %rd32, -4096;
	setp.lt.u64 	%p50, %rd6, 4096;
	mov.b64 	%rd142, 4096;
	@%p50 bra 	$L__BB5_26;
	mov.b64 	%rd142, 4096;
$L__BB5_24:
	shl.b64 	%rd118, %rd142, 2;
	add.s64 	%rd108, %rd93, %rd118;
	// begin inline asm
	ld.global.nc.v2.u64 {%rd106, %rd107}, [%rd108];
	// end inline asm
	mov.b64 	{%r389, %r390}, %rd107;
	mov.b64 	{%r391, %r392}, %rd106;
	add.s64 	%rd111, %rd108, 4096;
	// begin inline asm
	ld.global.nc.v2.u64 {%rd109, %rd110}, [%rd111];
	// end inline asm
	mov.b64 	{%r393, %r394}, %rd110;
	mov.b64 	{%r395, %r396}, %rd109;
	add.s64 	%rd114, %rd108, 8192;
	// begin inline asm
	ld.global.nc.v2.u64 {%rd112, %rd113}, [%rd114];
	// end inline asm
	mov.b64 	{%r397, %r398}, %rd113;
	mov.b64 	{%r399, %r400}, %rd112;
	add.s64 	%rd117, %rd108, 12288;
	// begin inline asm
	ld.global.nc.v2.u64 {%rd115, %rd116}, [%rd117];
	// end inline asm
	mov.b64 	{%r401, %r402}, %rd116;
	mov.b64 	{%r403, %r404}, %rd115;
	add.s32 	%r405, %r391, %r638;
	add.s32 	%r406, %r392, %r405;
	add.s32 	%r407, %r389, %r406;
	add.s32 	%r408, %r390, %r407;
	add.s32 	%r409, %r395, %r408;
	add.s32 	%r410, %r396, %r409;
	add.s32 	%r411, %r393, %r410;
	add.s32 	%r412, %r394, %r411;
	add.s32 	%r413, %r399, %r412;
	add.s32 	%r414, %r400, %r413;
	add.s32 	%r415, %r397, %r414;
	add.s32 	%r416, %r398, %r415;
	add.s32 	%r417, %r403, %r416;
	add.s32 	%r418, %r404, %r417;
	add.s32 	%r419, %r401, %r418;
	add.s32 	%r638, %r402, %r419;
	sub.s64 	%rd119, %rd32, %rd142;
	setp.lt.u64 	%p51, %rd119, 4096;
	@%p51 bra 	$L__BB5_34;
	add.s64 	%rd142, %rd142, 4096;
	setp.le.u64 	%p52, %rd142, %rd6;
	@%p52 bra 	$L__BB5_24;
$L__BB5_26:
	setp.le.u64 	%p53, %rd32, %rd142;
	@%p53 bra 	$L__BB5_34;
	cvt.u32.u64 	%r420, %rd142;
	cvt.u32.u64 	%r421, %rd32;
	sub.s32 	%r32, %r421, %r420;
	setp.ge.s32 	%p54, %r27, %r32;
	@%p54 bra 	$L__BB5_34;
	not.b32 	%r424, %r27;
	add.s32 	%r425, %r424, %r421;
	sub.s32 	%r33, %r425, %r420;
	and.b32  	%r427, %r33, 768;
	setp.eq.s32 	%p55, %r427, 768;
	mov.u32 	%r633, %r27;
	@%p55 bra 	$L__BB5_31;
	cvt.u64.u32 	%rd120, %r27;
	add.s64 	%rd121, %rd142, %rd120;
	shl.b64 	%rd122, %rd121, 2;
	add.s64 	%rd143, %rd31, %rd122;
	shr.u32 	%r428, %r33, 8;
	add.s32 	%r429, %r428, 1;
	and.b32  	%r430, %r429, 3;
	neg.s32 	%r630, %r430;
	mov.u32 	%r633, %r27;
$L__BB5_30:
	.pragma "nounroll";
	// begin inline asm
	ld.global.nc.u32 %r431, [%rd143];
	// end inline asm
	add.s32 	%r638, %r431, %r638;
	add.s32 	%r633, %r633, 256;
	add.s64 	%rd143, %rd143, 1024;
	add.s32 	%r630, %r630, 1;
	setp.ne.s32 	%p56, %r630, 0;
	@%p56 bra 	$L__BB5_30;
$L__BB5_31:
	setp.lt.u32 	%p57, %r33, 768;
	@%p57 bra 	$L__BB5_34;
	cvt.u64.u32 	%rd124, %r633;
	add.s64 	%rd125, %rd142, %rd124;
	shl.b64 	%rd126, %rd125, 2;
	add.s64 	%rd144, %rd31, %rd126;
$L__BB5_33:
	// begin inline asm
	ld.global.nc.u32 %r432, [%rd144];
	// end inline asm
	add.s32 	%r436, %r432, %r638;
	add.s64 	%rd128, %rd144, 1024;
	// begin inline asm
	ld.global.nc.u32 %r433, [%rd128];
	// end inline asm
	add.s32 	%r437, %r433, %r436;
	add.s64 	%rd129, %rd144, 2048;
	// begin inline asm
	ld.global.nc.u32 %r434, [%rd129];
	// end inline asm
	add.s32 	%r438, %r434, %r437;
	add.s64 	%rd130, %rd144, 3072;
	// begin inline asm
	ld.global.nc.u32 %r435, [%rd130];
	// end inline asm
	add.s32 	%r638, %r435, %r438;
	add.s32 	%r633, %r633, 1024;
	add.s64 	%rd144, %rd144, 4096;
	setp.lt.s32 	%p58, %r633, %r32;
	@%p58 bra 	$L__BB5_33;
$L__BB5_34:
	// begin inline asm
	mov.u32 %r439, %laneid;
	// end inline asm
	mov.b32 	%r442, 1;
	mov.b32 	%r463, 31;
	mov.b32 	%r464, -1;
	// begin inline asm
	shfl.sync.down.b32 %r440, %r638, %r442, %r463, %r464;
	// end inline asm
	setp.gt.s32 	%p59, %r439, 30;
	selp.b32 	%r465, 0, %r440, %p59;
	add.s32 	%r446, %r465, %r638;
	mov.b32 	%r447, 2;
	// begin inline asm
	shfl.sync.down.b32 %r445, %r446, %r447, %r463, %r464;
	// end inline asm
	setp.gt.s32 	%p60, %r439, 29;
	selp.b32 	%r466, 0, %r445, %p60;
	add.s32 	%r451, %r446, %r466;
	mov.b32 	%r452, 4;
	// begin inline asm
	shfl.sync.down.b32 %r450, %r451, %r452, %r463, %r464;
	// end inline asm
	setp.gt.s32 	%p61, %r439, 27;
	selp.b32 	%r467, 0, %r450, %p61;
	add.s32 	%r456, %r451, %r467;
	mov.b32 	%r457, 8;
	// begin inline asm
	shfl.sync.down.b32 %r455, %r456, %r457, %r463, %r464;
	// end inline asm
	setp.gt.s32 	%p62, %r439, 23;
	selp.b32 	%r468, 0, %r455, %p62;
	add.s32 	%r461, %r456, %r468;
	mov.b32 	%r462, 16;
	// begin inline asm
	shfl.sync.down.b32 %r460, %r461, %r462, %r463, %r464;
	// end inline asm
	setp.gt.s32 	%p63, %r439, 15;
	selp.b32 	%r469, 0, %r460, %p63;
	add.s32 	%r661, %r461, %r469;
	setp.ne.s32 	%p64, %r439, 0;
	@%p64 bra 	$L__BB5_36;
	shr.u32 	%r470, %r27, 3;
	and.b32  	%r471, %r470, 124;
	mov.u32 	%r472, _ZZN3cub18CUB_300001_SM_10006detail6reduce28DeviceReduceSingleTileKernelINS2_10policy_hubIjyN4cuda3std3__44plusIjEEE10Policy1000EPjSC_yS9_jjNS7_10__identityEEEvT0_T1_T2_T3_T4_T6_E12temp_storage;
	add.s32 	%r473, %r472, %r471;
	st.shared.u32 	[%r473+8], %r661;
$L__BB5_36:
	bar.sync 	0;
	setp.ne.s32 	%p65, %r27, 0;
	@%p65 bra 	$L__BB5_72;
	ld.shared.u32 	%r474, [_ZZN3cub18CUB_300001_SM_10006detail6reduce28DeviceReduceSingleTileKernelINS2_10policy_hubIjyN4cuda3std3__44plusIjEEE10Policy1000EPjSC_yS9_jjNS7_10__identityEEEvT0_T1_T2_T3_T4_T6_E12temp_storage+12];
	add.s32 	%r475, %r474, %r661;
	ld.shared.u32 	%r476, [_ZZN3cub18CUB_300001_SM_10006detail6reduce28DeviceReduceSingleTileKernelINS2_10policy_hubIjyN4cuda3std3__44plusIjEEE10Policy1000EPjSC_yS9_jjNS7_10__identityEEEvT0_T1_T2_T3_T4_T6_E12temp_storage+16];
	add.s32 	%r477, %r475, %r476;
	ld.shared.u32 	%r478, [_ZZN3cub18CUB_300001_SM_10006detail6reduce28DeviceReduceSingleTileKernelINS2_10policy_hubIjyN4cuda3std3__44plusIjEEE10Policy1000EPjSC_yS9_jjNS7_10__identityEEEvT0_T1_T2_T3_T4_T6_E12temp_storage+20];
	add.s32 	%r479, %r477, %r478;
	ld.shared.u32 	%r480, [_ZZN3cub18CUB_300001_SM_10006detail6reduce28DeviceReduceSingleTileKernelINS2_10policy_hubIjyN4cuda3std3__44plusIjEEE10Policy1000EPjSC_yS9_jjNS7_10__identityEEEvT0_T1_T2_T3_T4_T6_E12temp_storage+24];
	add.s32 	%r481, %r479, %r480;
	ld.shared.u32 	%r482, [_ZZN3cub18CUB_300001_SM_10006detail6reduce28DeviceReduceSingleTileKernelINS2_10policy_hubIjyN4cuda3std3__44plusIjEEE10Policy1000EPjSC_yS9_jjNS7_10__identityEEEvT0_T1_T2_T3_T4_T6_E12temp_storage+28];
	add.s32 	%r483, %r481, %r482;
	ld.shared.u32 	%r484, [_ZZN3cub18CUB_300001_SM_10006detail6reduce28DeviceReduceSingleTileKernelINS2_10policy_hubIjyN4cuda3std3__44plusIjEEE10Policy1000EPjSC_yS9_jjNS7_10__identityEEEvT0_T1_T2_T3_T4_T6_E12temp_storage+32];
	add.s32 	%r485, %r483, %r484;
	ld.shared.u32 	%r486, [_ZZN3cub18CUB_300001_SM_10006detail6reduce28DeviceReduceSingleTileKernelINS2_10policy_hubIjyN4cuda3std3__44plusIjEEE10Policy1000EPjSC_yS9_jjNS7_10__identityEEEvT0_T1_T2_T3_T4_T6_E12temp_storage+36];
	add.s32 	%r661, %r485, %r486;
	bra.uni 	$L__BB5_72;
$L__BB5_38:
	setp.gt.u64 	%p3, %rd32, 4095;
	@%p3 bra 	$L__BB5_56;
	cvt.u32.u64 	%r51, %rd32;
	mov.u32 	%r52, %tid.x;
	setp.ge.u32 	%p20, %r52, %r51;
	mov.b32 	%r649, 0;
	mov.u32 	%r644, %r52;
	@%p20 bra 	$L__BB5_41;
	mul.wide.u32 	%rd83, %r52, 4;
	add.s64 	%rd82, %rd31, %rd83;
	// begin inline asm
	ld.global.nc.u32 %r649, [%rd82];
	// end inline asm
	add.s32 	%r644, %r52, 256;
$L__BB5_41:
	setp.ge.u32 	%p21, %r644, %r51;
	@%p21 bra 	$L__BB5_47;
	not.b32 	%r234, %r644;
	add.s32 	%r57, %r234, %r51;
	and.b32  	%r235, %r57, 768;
	setp.eq.s32 	%p22, %r235, 768;
	@%p22 bra 	$L__BB5_45;
	mul.wide.u32 	%rd84, %r644, 4;
	add.s64 	%rd145, %rd31, %rd84;
	shr.u32 	%r236, %r57, 8;
	add.s32 	%r237, %r236, 1;
	and.b32  	%r238, %r237, 3;
	neg.s32 	%r641, %r238;
$L__BB5_44:
	.pragma "nounroll";
	// begin inline asm
	ld.global.nc.u32 %r239, [%rd145];
	// end inline asm
	add.s32 	%r649, %r239, %r649;
	add.s32 	%r644, %r644, 256;
	add.s64 	%rd145, %rd145, 1024;
	add.s32 	%r641, %r641, 1;
	setp.ne.s32 	%p23, %r641, 0;
	@%p23 bra 	$L__BB5_44;
$L__BB5_45:
	setp.lt.u32 	%p24, %r57, 768;
	@%p24 bra 	$L__BB5_47;
$L__BB5_46:
	mul.wide.s32 	%rd90, %r644, 4;
	add.s64 	%rd86, %rd31, %rd90;
	// begin inline asm
	ld.global.nc.u32 %r240, [%rd86];
	// end inline asm
	add.s32 	%r244, %r240, %r649;
	add.s64 	%rd87, %rd86, 1024;
	// begin inline asm
	ld.global.nc.u32 %r241, [%rd87];
	// end inline asm
	add.s32 	%r245, %r241, %r244;
	add.s64 	%rd88, %rd86, 2048;
	// begin inline asm
	ld.global.nc.u32 %r242, [%rd88];
	// end inline asm
	add.s32 	%r246, %r242, %r245;
	add.s64 	%rd89, %rd86, 3072;
	// begin inline asm
	ld.global.nc.u32 %r243, [%rd89];
	// end inline asm
	add.s32 	%r649, %r243, %r246;
	add.s32 	%r644, %r644, 1024;
	setp.lt.s32 	%p25, %r644, %r51;
	@%p25 bra 	$L__BB5_46;
$L__BB5_47:
	setp.lt.u64 	%p26, %rd32, 256;
	@%p26 bra 	$L__BB5_52;
	// begin inline asm
	mov.u32 %r310, %laneid;
	// end inline asm
	mov.b32 	%r313, 1;
	mov.b32 	%r334, 31;
	mov.b32 	%r335, -1;
	// begin inline asm
	shfl.sync.down.b32 %r311, %r649, %r313, %r334, %r335;
	// end inline asm
	setp.gt.s32 	%p42, %r310, 30;
	selp.b32 	%r336, 0, %r311, %p42;
	add.s32 	%r317, %r336, %r649;
	mov.b32 	%r318, 2;
	// begin inline asm
	shfl.sync.down.b32 %r316, %r317, %r318, %r334, %r335;
	// end inline asm
	setp.gt.s32 	%p43, %r310, 29;
	selp.b32 	%r337, 0, %r316, %p43;
	add.s32 	%r322, %r317, %r337;
	mov.b32 	%r323, 4;
	// begin inline asm
	shfl.sync.down.b32 %r321, %r322, %r323, %r334, %r335;
	// end inline asm
	setp.gt.s32 	%p44, %r310, 27;
	selp.b32 	%r338, 0, %r321, %p44;
	add.s32 	%r327, %r322, %r338;
	mov.b32 	%r328, 8;
	// begin inline asm
	shfl.sync.down.b32 %r326, %r327, %r328, %r334, %r335;
	// end inline asm
	setp.gt.s32 	%p45, %r310, 23;
	selp.b32 	%r339, 0, %r326, %p45;
	add.s32 	%r332, %r327, %r339;
	mov.b32 	%r333, 16;
	// begin inline asm
	shfl.sync.down.b32 %r331, %r332, %r333, %r334, %r335;
	// end inline asm
	setp.gt.s32 	%p46, %r310, 15;
	selp.b32 	%r340, 0, %r331, %p46;
	add.s32 	%r661, %r332, %r340;
	setp.ne.s32 	%p47, %r310, 0;
	@%p47 bra 	$L__BB5_50;
	shr.u32 	%r341, %r52, 3;
	and.b32  	%r342, %r341, 124;
	mov.u32 	%r343, _ZZN3cub18CUB_300001_SM_10006detail6reduce28DeviceReduceSingleTileKernelINS2_10policy_hubIjyN4cuda3std3__44plusIjEEE10Policy1000EPjSC_yS9_jjNS7_10__identityEEEvT0_T1_T2_T3_T4_T6_E12temp_storage;
	add.s32 	%r344, %r343, %r342;
	st.shared.u32 	[%r344+8], %r661;
$L__BB5_50:
	bar.sync 	0;
	setp.ne.s32 	%p48, %r52, 0;
	@%p48 bra 	$L__BB5_72;
	ld.shared.u32 	%r345, [_ZZN3cub18CUB_300001_SM_10006detail6reduce28DeviceReduceSingleTileKernelINS2_10policy_hubIjyN4cuda3std3__44plusIjEEE10Policy1000EPjSC_yS9_jjNS7_10__identityEEEvT0_T1_T2_T3_T4_T6_E12temp_storage+12];
	add.s32 	%r346, %r345, %r661;
	ld.shared.u32 	%r347, [_ZZN3cub18CUB_300001_SM_10006detail6reduce28DeviceReduceSingleTileKernelINS2_10policy_hubIjyN4cuda3std3__44plusIjEEE10Policy1000EPjSC_yS9_jjNS7_10__identityEEEvT0_T1_T2_T3_T4_T6_E12temp_storage+16];
	add.s32 	%r348, %r346, %r347;
	ld.shared.u32 	%r349, [_ZZN3cub18CUB_300001_SM_10006detail6reduce28DeviceReduceSingleTileKernelINS2_10policy_hubIjyN4cuda3std3__44plusIjEEE10Policy1000EPjSC_yS9_jjNS7_10__identityEEEvT0_T1_T2_T3_T4_T6_E12temp_storage+20];
	add.s32 	%r350, %r348, %r349;
	ld.shared.u32 	%r351, [_ZZN3cub18CUB_300001_SM_10006detail6reduce28DeviceReduceSingleTileKernelINS2_10policy_hubIjyN4cuda3std3__44plusIjEEE10Policy1000EPjSC_yS9_jjNS7_10__identityEEEvT0_T1_T2_T3_T4_T6_E12temp_storage+24];
	add.s32 	%r352, %r350, %r351;
	ld.shared.u32 	%r353, [_ZZN3cub18CUB_300001_SM_10006detail6reduce28DeviceReduceSingleTileKernelINS2_10policy_hubIjyN4cuda3std3__44plusIjEEE10Policy1000EPjSC_yS9_jjNS7_10__identityEEEvT0_T1_T2_T3_T4_T6_E12temp_storage+28];
	add.s32 	%r354, %r352, %r353;
	ld.shared.u32 	%r355, [_ZZN3cub18CUB_300001_SM_10006detail6reduce28DeviceReduceSingleTileKernelINS2_10policy_hubIjyN4cuda3std3__44plusIjEEE10Policy1000EPjSC_yS9_jjNS7_10__identityEEEvT0_T1_T2_T3_T4_T6_E12temp_storage+32];
	add.s32 	%r356, %r354, %r355;
	ld.shared.u32 	%r357, [_ZZN3cub18CUB_300001_SM_10006detail6reduce28DeviceReduceSingleTileKernelINS2_10policy_hubIjyN4cuda3std3__44plusIjEEE10Policy1000EPjSC_yS9_jjNS7_10__identityEEEvT0_T1_T2_T3_T4_T6_E12temp_storage+36];
	add.s32 	%r661, %r356, %r357;
	bra.uni 	$L__BB5_72;
$L__BB5_52:
	// begin inline asm
	mov.u32 %r247, %laneid;
	// end inline asm
	and.b32  	%r273, %r52, 992;
	add.s32 	%r274, %r273, 32;
	setp.gt.u32 	%p27, %r274, %r51;
	not.b32 	%r275, %r273;
	add.s32 	%r276, %r51, %r275;
	selp.b32 	%r271, %r276, 31, %p27;
	mov.b32 	%r250, 1;
	mov.b32 	%r272, -1;
	// begin inline asm
	shfl.sync.down.b32 %r248, %r649, %r250, %r271, %r272;
	// end inline asm
	setp.lt.s32 	%p28, %r247, %r271;
	selp.b32 	%r277, %r248, 0, %p28;
	add.s32 	%r254, %r277, %r649;
	mov.b32 	%r255, 2;
	// begin inline asm
	shfl.sync.down.b32 %r253, %r254, %r255, %r271, %r272;
	// end inline asm
	add.s32 	%r278, %r247, 2;
	setp.gt.s32 	%p29, %r278, %r271;
	selp.b32 	%r279, 0, %r253, %p29;
	add.s32 	%r259, %r254, %r279;
	mov.b32 	%r260, 4;
	// begin inline asm
	shfl.sync.down.b32 %r258, %r259, %r260, %r271, %r272;
	// end inline asm
	add.s32 	%r280, %r247, 4;
	setp.gt.s32 	%p30, %r280, %r271;
	selp.b32 	%r281, 0, %r258, %p30;
	add.s32 	%r264, %r259, %r281;
	mov.b32 	%r265, 8;
	// begin inline asm
	shfl.sync.down.b32 %r263, %r264, %r265, %r271, %r272;
	// end inline asm
	add.s32 	%r282, %r247, 8;
	setp.gt.s32 	%p31, %r282, %r271;
	selp.b32 	%r283, 0, %r263, %p31;
	add.s32 	%r269, %r264, %r283;
	mov.b32 	%r270, 16;
	// begin inline asm
	shfl.sync.down.b32 %r268, %r269, %r270, %r271, %r272;
	// end inline asm
	add.s32 	%r284, %r247, 16;
	setp.gt.s32 	%p32, %r284, %r271;
	selp.b32 	%r285, 0, %r268, %p32;
	add.s32 	%r661, %r269, %r285;
	setp.ne.s32 	%p33, %r247, 0;
	@%p33 bra 	$L__BB5_54;
	shr.u32 	%r286, %r52, 3;
	and.b32  	%r287, %r286, 124;
	mov.u32 	%r288, _ZZN3cub18CUB_300001_SM_10006detail6reduce28DeviceReduceSingleTileKernelINS2_10policy_hubIjyN4cuda3std3__44plusIjEEE10Policy1000EPjSC_yS9_jjNS7_10__identityEEEvT0_T1_T2_T3_T4_T6_E12temp_storage;
	add.s32 	%r289, %r288, %r287;
	st.shared.u32 	[%r289+8], %r661;
$L__BB5_54:
	bar.sync 	0;
	setp.ne.s32 	%p34, %r52, 0;
	@%p34 bra 	$L__BB5_72;
	setp.gt.u64 	%p35, %rd32, 32;
	ld.shared.u32 	%r290, [_ZZN3cub18CUB_300001_SM_10006detail6reduce28DeviceReduceSingleTileKernelINS2_10policy_hubIjyN4cuda3std3__44plusIjEEE10Policy1000EPjSC_yS9_jjNS7_10__identityEEEvT0_T1_T2_T3_T4_T6_E12temp_storage+12];
	selp.b32 	%r291, %r290, 0, %p35;
	add.s32 	%r292, %r291, %r661;
	setp.gt.u64 	%p36, %rd32, 64;
	ld.shared.u32 	%r293, [_ZZN3cub18CUB_300001_SM_10006detail6reduce28DeviceReduceSingleTileKernelINS2_10policy_hubIjyN4cuda3std3__44plusIjEEE10Policy1000EPjSC_yS9_jjNS7_10__identityEEEvT0_T1_T2_T3_T4_T6_E12temp_storage+16];
	selp.b32 	%r294, %r293, 0, %p36;
	add.s32 	%r295, %r292, %r294;
	setp.gt.u64 	%p37, %rd32, 96;
	ld.shared.u32 	%r296, [_ZZN3cub18CUB_300001_SM_10006detail6reduce28DeviceReduceSingleTileKernelINS2_10policy_hubIjyN4cuda3std3__44plusIjEEE10Policy1000EPjSC_yS9_jjNS7_10__identityEEEvT0_T1_T2_T3_T4_T6_E12temp_storage+20];
	selp.b32 	%r297, %r296, 0, %p37;
	add.s32 	%r298, %r295, %r297;
	setp.gt.u64 	%p38, %rd32, 128;
	ld.shared.u32 	%r299, [_ZZN3cub18CUB_300001_SM_10006detail6reduce28DeviceReduceSingleTileKernelINS2_10policy_hubIjyN4cuda3std3__44plusIjEEE10Policy1000EPjSC_yS9_jjNS7_10__identityEEEvT0_T1_T2_T3_T4_T6_E12temp_storage+24];
	selp.b32 	%r300, %r299, 0, %p38;
	add.s32 	%r301, %r298, %r300;
	setp.gt.u64 	%p39, %rd32, 160;
	ld.shared.u32 	%r302, [_ZZN3cub18CUB_300001_SM_10006detail6reduce28DeviceReduceSingleTileKernelINS2_10policy_hubIjyN4cuda3std3__44plusIjEEE10Policy1000EPjSC_yS9_jjNS7_10__identityEEEvT0_T1_T2_T3_T4_T6_E12temp_storage+28];
	selp.b32 	%r303, %r302, 0, %p39;
	add.s32 	%r304, %r301, %r303;
	setp.gt.u64 	%p40, %rd32, 192;
	ld.shared.u32 	%r305, [_ZZN3cub18CUB_300001_SM_10006detail6reduce28DeviceReduceSingleTileKernelINS2_10policy_hubIjyN4cuda3std3__44plusIjEEE10Policy1000EPjSC_yS9_jjNS7_10__identityEEEvT0_T1_T2_T3_T4_T6_E12temp_storage+32];
	selp.b32 	%r306, %r305, 0, %p40;
	add.s32 	%r307, %r304, %r306;
	setp.gt.u64 	%p41, %rd32, 224;
	ld.shared.u32 	%r308, [_ZZN3cub18CUB_300001_SM_10006detail6reduce28DeviceReduceSingleTileKernelINS2_10policy_hubIjyN4cuda3std3__44plusIjEEE10Policy1000EPjSC_yS9_jjNS7_10__identityEEEvT0_T1_T2_T3_T4_T6_E12temp_storage+36];
	selp.b32 	%r309, %r308, 0, %p41;
	add.s32 	%r661, %r307, %r309;
	bra.uni 	$L__BB5_72;
$L__BB5_56:
	mov.u32 	%r77, %tid.x;
	cvt.u64.u32 	%rd19, %r77;
	mul.wide.u32 	%rd52, %r77, 4;
	add.s64 	%rd35, %rd31, %rd52;
	// begin inline asm
	ld.global.nc.u32 %r103, [%rd35];
	// end inline asm
	add.s64 	%rd36, %rd35, 1024;
	// begin inline asm
	ld.global.nc.u32 %r104, [%rd36];
	// end inline asm
	add.s64 	%rd37, %rd35, 2048;
	// begin inline asm
	ld.global.nc.u32 %r105, [%rd37];
	// end inline asm
	add.s64 	%rd38, %rd35, 3072;
	// begin inline asm
	ld.global.nc.u32 %r106, [%rd38];
	// end inline asm
	add.s64 	%rd39, %rd35, 4096;
	// begin inline asm
	ld.global.nc.u32 %r107, [%rd39];
	// end inline asm
	add.s64 	%rd40, %rd35, 5120;
	// begin inline asm
	ld.global.nc.u32 %r108, [%rd40];
	// end inline asm
	add.s64 	%rd41, %rd35, 6144;
	// begin inline asm
	ld.global.nc.u32 %r109, [%rd41];
	// end inline asm
	add.s64 	%rd42, %rd35, 7168;
	// begin inline asm
	ld.global.nc.u32 %r110, [%rd42];
	// end inline asm
	add.s64 	%rd43, %rd35, 8192;
	// begin inline asm
	ld.global.nc.u32 %r111, [%rd43];
	// end inline asm
	add.s64 	%rd44, %rd35, 9216;
	// begin inline asm
	ld.global.nc.u32 %r112, [%rd44];
	// end inline asm
	add.s64 	%rd45, %rd35, 10240;
	// begin inline asm
	ld.global.nc.u32 %r113, [%rd45];
	// end inline asm
	add.s64 	%rd46, %rd35, 11264;
	// begin inline asm
	ld.global.nc.u32 %r114, [%rd46];
	// end inline asm
	add.s64 	%rd47, %rd35, 12288;
	// begin inline asm
	ld.global.nc.u32 %r115, [%rd47];
	// end inline asm
	add.s64 	%rd48, %rd35, 13312;
	// begin inline asm
	ld.global.nc.u32 %r116, [%rd48];
	// end inline asm
	add.s64 	%rd49, %rd35, 14336;
	// begin inline asm
	ld.global.nc.u32 %r117, [%rd49];
	// end inline asm
	add.s64 	%rd50, %rd35, 15360;
	// begin inline asm
	ld.global.nc.u32 %r118, [%rd50];
	// end inline asm
	add.s32 	%r119, %r104, %r103;
	add.s32 	%r120, %r105, %r119;
	add.s32 	%r121, %r106, %r120;
	add.s32 	%r122, %r107, %r121;
	add.s32 	%r123, %r108, %r122;
	add.s32 	%r124, %r109, %r123;
	add.s32 	%r125, %r110, %r124;
	add.s32 	%r126, %r111, %r125;
	add.s32 	%r127, %r112, %r126;
	add.s32 	%r128, %r113, %r127;
	add.s32 	%r129, %r114, %r128;
	add.s32 	%r130, %r115, %r129;
	add.s32 	%r131, %r116, %r130;
	add.s32 	%r132, %r117, %r131;
	add.s32 	%r660, %r118, %r132;
	add.s64 	%rd21, %rd32, -4096;
	setp.lt.u64 	%p4, %rd21, 4096;
	mov.b64 	%rd147, 4096;
	@%p4 bra 	$L__BB5_60;
	mov.b64 	%rd147, 4096;
$L__BB5_58:
	shl.b64 	%rd70, %rd147, 2;
	add.s64 	%rd54, %rd35, %rd70;
	// begin inline asm
	ld.global.nc.u32 %r133, [%rd54];
	// end inline asm
	add.s64 	%rd55, %rd54, 1024;
	// begin inline asm
	ld.global.nc.u32 %r134, [%rd55];
	// end inline asm
	add.s64 	%rd56, %rd54, 2048;
	// begin inline asm
	ld.global.nc.u32 %r135, [%rd56];
	// end inline asm
	add.s64 	%rd57, %rd54, 3072;
	// begin inline asm
	ld.global.nc.u32 %r136, [%rd57];
	// end inline asm
	add.s64 	%rd58, %rd54, 4096;
	// begin inline asm
	ld.global.nc.u32 %r137, [%rd58];
	// end inline asm
	add.s64 	%rd59, %rd54, 5120;
	// begin inline asm
	ld.global.nc.u32 %r138, [%rd59];
	// end inline asm
	add.s64 	%rd60, %rd54, 6144;
	// begin inline asm
	ld.global.nc.u32 %r139, [%rd60];
	// end inline asm
	add.s64 	%rd61, %rd54, 7168;
	// begin inline asm
	ld.global.nc.u32 %r140, [%rd61];
	// end inline asm
	add.s64 	%rd62, %rd54, 8192;
	// begin inline asm
	ld.global.nc.u32 %r141, [%rd62];
	// end inline asm
	add.s64 	%rd63, %rd54, 9216;
	// begin inline asm
	ld.global.nc.u32 %r142, [%rd63];
	// end inline asm
	add.s64 	%rd64, %rd54, 10240;
	// begin inline asm
	ld.global.nc.u32 %r143, [%rd64];
	// end inline asm
	add.s64 	%rd65, %rd54, 11264;
	// begin inline asm
	ld.global.nc.u32 %r144, [%rd65];
	// end inline asm
	add.s64 	%rd66, %rd54, 12288;
	// begin inline asm
	ld.global.nc.u32 %r145, [%rd66];
	// end inline asm
	add.s64 	%rd67, %rd54, 13312;
	// begin inline asm
	ld.global.nc.u32 %r146, [%rd67];
	// end inline asm
	add.s64 	%rd68, %rd54, 14336;
	// begin inline asm
	ld.global.nc.u32 %r147, [%rd68];
	// end inline asm
	add.s64 	%rd69, %rd54, 15360;
	// begin inline asm
	ld.global.nc.u32 %r148, [%rd69];
	// end inline asm
	add.s32 	%r149, %r133, %r660;
	add.s32 	%r150, %r134, %r149;
	add.s32 	%r151, %r135, %r150;
	add.s32 	%r152, %r136, %r151;
	add.s32 	%r153, %r137, %r152;
	add.s32 	%r154, %r138, %r153;
	add.s32 	%r155, %r139, %r154;
	add.s32 	%r156, %r140, %r155;
	add.s32 	%r157, %r141, %r156;
	add.s32 	%r158, %r142, %r157;
	add.s32 	%r159, %r143, %r158;
	add.s32 	%r160, %r144, %r159;
	add.s32 	%r161, %r145, %r160;
	add.s32 	%r162, %r146, %r161;
	add.s32 	%r163, %r147, %r162;
	add.s32 	%r660, %r148, %r163;
	sub.s64 	%rd71, %rd32, %rd147;
	setp.lt.u64 	%p5, %rd71, 4096;
	@%p5 bra 	$L__BB5_68;
	add.s64 	%rd147, %rd147, 4096;
	setp.le.u64 	%p6, %rd147, %rd21;
	@%p6 bra 	$L__BB5_58;
$L__BB5_60:
	setp.le.u64 	%p7, %rd32, %rd147;
	@%p7 bra 	$L__BB5_68;
	cvt.u32.u64 	%r164, %rd147;
	cvt.u32.u64 	%r165, %rd32;
	sub.s32 	%r82, %r165, %r164;
	setp.ge.s32 	%p8, %r77, %r82;
	@%p8 bra 	$L__BB5_68;
	not.b32 	%r168, %r77;
	add.s32 	%r169, %r168, %r165;
	sub.s32 	%r83, %r169, %r164;
	and.b32  	%r171, %r83, 768;
	setp.eq.s32 	%p9, %r171, 768;
	mov.u32 	%r655, %r77;
	@%p9 bra 	$L__BB5_65;
	add.s64 	%rd72, %rd147, %rd19;
	shl.b64 	%rd73, %rd72, 2;
	add.s64 	%rd148, %rd31, %rd73;
	shr.u32 	%r172, %r83, 8;
	add.s32 	%r173, %r172, 1;
	and.b32  	%r174, %r173, 3;
	neg.s32 	%r652, %r174;
	mov.u32 	%r655, %r77;
$L__BB5_64:
	.pragma "nounroll";
	// begin inline asm
	ld.global.nc.u32 %r175, [%rd148];
	// end inline asm
	add.s32 	%r660, %r175, %r660;
	add.s32 	%r655, %r655, 256;
	add.s64 	%rd148, %rd148, 1024;
	add.s32 	%r652, %r652, 1;
	setp.ne.s32 	%p10, %r652, 0;
	@%p10 bra 	$L__BB5_64;
$L__BB5_65:
	setp.lt.u32 	%p11, %r83, 768;
	@%p11 bra 	$L__BB5_68;
	cvt.u64.u32 	%rd75, %r655;
	add.s64 	%rd76, %rd147, %rd75;
	shl.b64 	%rd77, %rd76, 2;
	add.s64 	%rd149, %rd31, %rd77;
$L__BB5_67:
	// begin inline asm
	ld.global.nc.u32 %r176, [%rd149];
	// end inline asm
	add.s32 	%r180, %r176, %r660;
	add.s64 	%rd79, %rd149, 1024;
	// begin inline asm
	ld.global.nc.u32 %r177, [%rd79];
	// end inline asm
	add.s32 	%r181, %r177, %r180;
	add.s64 	%rd80, %rd149, 2048;
	// begin inline asm
	ld.global.nc.u32 %r178, [%rd80];
	// end inline asm
	add.s32 	%r182, %r178, %r181;
	add.s64 	%rd81, %rd149, 3072;
	// begin inline asm
	ld.global.nc.u32 %r179, [%rd81];
	// end inline asm
	add.s32 	%r660, %r179, %r182;
	add.s32 	%r655, %r655, 1024;
	add.s64 	%rd149, %rd149, 4096;
	setp.lt.s32 	%p12, %r655, %r82;
	@%p12 bra 	$L__BB5_67;
$L__BB5_68:
	// begin inline asm
	mov.u32 %r183, %laneid;
	// end inline asm
	mov.b32 	%r186, 1;
	mov.b32 	%r207, 31;
	mov.b32 	%r208, -1;
	// begin inline asm
	shfl.sync.down.b32 %r184, %r660, %r186, %r207, %r208;
	// end inline asm
	setp.gt.s32 	%p13, %r183, 30;
	selp.b32 	%r209, 0, %r184, %p13;
	add.s32 	%r190, %r209, %r660;
	mov.b32 	%r191, 2;
	// begin inline asm
	shfl.sync.down.b32 %r189, %r190, %r191, %r207, %r208;
	// end inline asm
	setp.gt.s32 	%p14, %r183, 29;
	selp.b32 	%r210, 0, %r189, %p14;
	add.s32 	%r195, %r190, %r210;
	mov.b32 	%r196, 4;
	// begin inline asm
	shfl.sync.down.b32 %r194, %r195, %r196, %r207, %r208;
	// end inline asm
	setp.gt.s32 	%p15, %r183, 27;
	selp.b32 	%r211, 0, %r194, %p15;
	add.s32 	%r200, %r195, %r211;
	mov.b32 	%r201, 8;
	// begin inline asm
	shfl.sync.down.b32 %r199, %r200, %r201, %r207, %r208;
	// end inline asm
	setp.gt.s32 	%p16, %r183, 23;
	selp.b32 	%r212, 0, %r199, %p16;
	add.s32 	%r205, %r200, %r212;
	mov.b32 	%r206, 16;
	// begin inline asm
	shfl.sync.down.b32 %r204, %r205, %r206, %r207, %r208;
	// end inline asm
	setp.gt.s32 	%p17, %r183, 15;
	selp.b32 	%r213, 0, %r204, %p17;
	add.s32 	%r661, %r205, %r213;
	setp.ne.s32 	%p18, %r183, 0;
	@%p18 bra 	$L__BB5_70;
	shr.u32 	%r214, %r77, 3;
	and.b32  	%r215, %r214, 124;
	mov.u32 	%r216, _ZZN3cub18CUB_300001_SM_10006detail6reduce28DeviceReduceSingleTileKernelINS2_10policy_hubIjyN4cuda3std3__44plusIjEEE10Policy1000EPjSC_yS9_jjNS7_10__identityEEEvT0_T1_T2_T3_T4_T6_E12temp_storage;
	add.s32 	%r217, %r216, %r215;
	st.shared.u32 	[%r217+8], %r661;
$L__BB5_70:
	bar.sync 	0;
	setp.ne.s32 	%p19, %r77, 0;
	@%p19 bra 	$L__BB5_72;
	ld.shared.u32 	%r218, [_ZZN3cub18CUB_300001_SM_10006detail6reduce28DeviceReduceSingleTileKernelINS2_10policy_hubIjyN4cuda3std3__44plusIjEEE10Policy1000EPjSC_yS9_jjNS7_10__identityEEEvT0_T1_T2_T3_T4_T6_E12temp_storage+12];
	add.s32 	%r219, %r218, %r661;
	ld.shared.u32 	%r220, [_ZZN3cub18CUB_300001_SM_10006detail6reduce28DeviceReduceSingleTileKernelINS2_10policy_hubIjyN4cuda3std3__44plusIjEEE10Policy1000EPjSC_yS9_jjNS7_10__identityEEEvT0_T1_T2_T3_T4_T6_E12temp_storage+16];
	add.s32 	%r221, %r219, %r220;
	ld.shared.u32 	%r222, [_ZZN3cub18CUB_300001_SM_10006detail6reduce28DeviceReduceSingleTileKernelINS2_10policy_hubIjyN4cuda3std3__44plusIjEEE10Policy1000EPjSC_yS9_jjNS7_10__identityEEEvT0_T1_T2_T3_T4_T6_E12temp_storage+20];
	add.s32 	%r223, %r221, %r222;
	ld.shared.u32 	%r224, [_ZZN3cub18CUB_300001_SM_10006detail6reduce28DeviceReduceSingleTileKernelINS2_10policy_hubIjyN4cuda3std3__44plusIjEEE10Policy1000EPjSC_yS9_jjNS7_10__identityEEEvT0_T1_T2_T3_T4_T6_E12temp_storage+24];
	add.s32 	%r225, %r223, %r224;
	ld.shared.u32 	%r226, [_ZZN3cub18CUB_300001_SM_10006detail6reduce28DeviceReduceSingleTileKernelINS2_10policy_hubIjyN4cuda3std3__44plusIjEEE10Policy1000EPjSC_yS9_jjNS7_10__identityEEEvT0_T1_T2_T3_T4_T6_E12temp_storage+28];
	add.s32 	%r227, %r225, %r226;
	ld.shared.u32 	%r228, [_ZZN3cub18CUB_300001_SM_10006detail6reduce28DeviceReduceSingleTileKernelINS2_10policy_hubIjyN4cuda3std3__44plusIjEEE10Policy1000EPjSC_yS9_jjNS7_10__identityEEEvT0_T1_T2_T3_T4_T6_E12temp_storage+32];
	add.s32 	%r229, %r227, %r228;
	ld.shared.u32 	%r230, [_ZZN3cub18CUB_300001_SM_10006detail6reduce28DeviceReduceSingleTileKernelINS2_10policy_hubIjyN4cuda3std3__44plusIjEEE10Policy1000EPjSC_yS9_jjNS7_10__identityEEEvT0_T1_T2_T3_T4_T6_E12temp_storage+36];
	add.s32 	%r661, %r229, %r230;
$L__BB5_72:
	mov.u32 	%r614, %tid.x;
	setp.ne.s32 	%p95, %r614, 0;
	@%p95 bra 	$L__BB5_74;
	add.s32 	%r615, %r661, %r102;
	st.global.u32 	[%rd1], %r615;
$L__BB5_74:
	ret;

}
	// .globl	_ZN3cub18CUB_300001_SM_10006detail6reduce18DeviceReduceKernelINS2_10policy_hubIjyN4cuda3std3__44plusIjEEE10Policy1000EPjyS9_jNS7_10__identityEEEvT0_PT3_T1_NS0_13GridEvenShareISH_EET2_T4_
.visible .entry _ZN3cub18CUB_300001_SM_10006detail6reduce18DeviceReduceKernelINS2_10policy_hubIjyN4cuda3std3__44plusIjEEE10Policy1000EPjyS9_jNS7_10__identityEEEvT0_PT3_T1_NS0_13GridEvenShareISH_EET2_T4_(
	.param .u64 .ptr .align 1 _ZN3cub18CUB_300001_SM_10006detail6reduce18DeviceReduceKernelINS2_10policy_hubIjyN4cuda3std3__44plusIjEEE10Policy1000EPjyS9_jNS7_10__identityEEEvT0_PT3_T1_NS0_13GridEvenShareISH_EET2_T4__param_0,
	.param .u64 .ptr .align 1 _ZN3cub18CUB_300001_SM_10006detail6reduce18DeviceReduceKernelINS2_10policy_hubIjyN4cuda3std3__44plusIjEEE10Policy1000EPjyS9_jNS7_10__identityEEEvT0_PT3_T1_NS0_13GridEvenShareISH_EET2_T4__param_1,
	.param .u64 _ZN3cub18CUB_300001_SM_10006detail6reduce18DeviceReduceKernelINS2_10policy_hubIjyN4cuda3std3__44plusIjEEE10Policy1000EPjyS9_jNS7_10__identityEEEvT0_PT3_T1_NS0_13GridEvenShareISH_EET2_T4__param_2,
	.param .align 8 .b8 _ZN3cub18CUB_300001_SM_10006detail6reduce18DeviceReduceKernelINS2_10policy_hubIjyN4cuda3std3__44plusIjEEE10Policy1000EPjyS9_jNS7_10__identityEEEvT0_PT3_T1_NS0_13GridEvenShareISH_EET2_T4__param_3[72],
	.param .align 1 .b8 _ZN3cub18CUB_300001_SM_10006detail6reduce18DeviceReduceKernelINS2_10policy_hubIjyN4cuda3std3__44plusIjEEE10Policy1000EPjyS9_jNS7_10__identityEEEvT0_PT3_T1_NS0_13GridEvenShareISH_EET2_T4__param_4[1],
	.param .align 1 .b8 _ZN3cub18CUB_300001_SM_10006detail6reduce18DeviceReduceKernelINS2_10policy_hubIjyN4cuda3std3__44plusIjEEE10Policy1000EPjyS9_jNS7_10__identityEEEvT0_PT3_T1_NS0_13GridEvenShareISH_EET2_T4__param_5[1]
)
.maxntid 256
{
	.reg .pred 	%p<95>;
	.reg .b32 	%r<694>;
	.reg .b64 	%rd<174>;
	// demoted variable
	.shared .align 4 .b8 _ZZN3cub18CUB_300001_SM_10006detail6reduce18DeviceReduceKernelINS2_10policy_hubIjyN4cuda3std3__44plusIjEEE10Policy1000EPjyS9_jNS7_10__identityEEEvT0_PT3_T1_NS0_13GridEvenShareISH_EET2_T4_E12temp_storage[44];
	ld.param.u64 	%rd1, [_ZN3cub18CUB_300001_SM_10006detail6reduce18DeviceReduceKernelINS2_10policy_hubIjyN4cuda3std3__44plusIjEEE10Policy1000EPjyS9_jNS7_10__identityEEEvT0_PT3_T1_NS0_13GridEvenShareISH_EET2_T4__param_3+32];
	ld.param.u64 	%rd39, [_ZN3cub18CUB_300001_SM_10006detail6reduce18DeviceReduceKernelINS2_10policy_hubIjyN4cuda3std3__44plusIjEEE10Policy1000EPjyS9_jNS7_10__identityEEEvT0_PT3_T1_NS0_13GridEvenShareISH_EET2_T4__param_0];
	ld.param.u32 	%r1, [_ZN3cub18CUB_300001_SM_10006detail6reduce18DeviceReduceKernelINS2_10policy_hubIjyN4cuda3std3__44plusIjEEE10Policy1000EPjyS9_jNS7_10__identityEEEvT0_PT3_T1_NS0_13GridEvenShareISH_EET2_T4__param_3+40];
	mov.u32 	%r2, %ctaid.x;
	shl.b32 	%r110, %r1, 12;
	cvt.s64.s32 	%rd2, %r110;
	shl.b32 	%r111, %r2, 12;
	cvt.u64.u32 	%rd3, %r111;
	and.b64  	%rd41, %rd39, 15;
	setp.ne.s64 	%p1, %rd41, 0;
	@%p1 bra 	$L__BB6_35;
	sub.s64 	%rd4, %rd1, %rd3;
	setp.gt.u64 	%p48, %rd4, 4095;
	@%p48 bra 	$L__BB6_19;
	cvt.u32.u64 	%r517, %rd3;
	cvt.u32.u64 	%r3, %rd1;
	sub.s32 	%r4, %r3, %r517;
	mov.u32 	%r5, %tid.x;
	setp.ge.s32 	%p65, %r5, %r4;
	mov.b32 	%r659, 0;
	mov.u32 	%r654, %r5;
	@%p65 bra 	$L__BB6_4;
	add.s32 	%r520, %r517, %r5;
	mul.wide.u32 	%rd146, %r520, 4;
	add.s64 	%rd145, %rd39, %rd146;
	// begin inline asm
	ld.global.nc.u32 %r659, [%rd145];
	// end inline asm
	add.s32 	%r654, %r5, 256;
$L__BB6_4:
	setp.ge.s32 	%p66, %r654, %r4;
	@%p66 bra 	$L__BB6_10;
	not.b32 	%r522, %r654;
	add.s32 	%r10, %r522, %r3;
	and.b32  	%r523, %r10, 768;
	setp.eq.s32 	%p67, %r523, 768;
	@%p67 bra 	$L__BB6_8;
	cvt.u64.u32 	%rd147, %r654;
	add.s64 	%rd148, %rd147, %rd3;
	shl.b64 	%rd149, %rd148, 2;
	add.s64 	%rd162, %rd39, %rd149;
	shr.u32 	%r524, %r10, 8;
	add.s32 	%r525, %r524, 1;
	and.b32  	%r526, %r525, 3;
	neg.s32 	%r651, %r526;
$L__BB6_7:
	.pragma "nounroll";
	// begin inline asm
	ld.global.nc.u32 %r527, [%rd162];
	// end inline asm
	add.s32 	%r659, %r527, %r659;
	add.s32 	%r654, %r654, 256;
	add.s64 	%rd162, %rd162, 1024;
	add.s32 	%r651, %r651, 1;
	setp.ne.s32 	%p68, %r651, 0;
	@%p68 bra 	$L__BB6_7;
$L__BB6_8:
	sub.s32 	%r529, %r10, %r517;
	setp.lt.u32 	%p69, %r529, 768;
	@%p69 bra 	$L__BB6_10;
$L__BB6_9:
	cvt.s64.s32 	%rd155, %r654;
	add.s64 	%rd156, %rd3, %rd155;
	shl.b64 	%rd157, %rd156, 2;
	add.s64 	%rd151, %rd39, %rd157;
	// begin inline asm
	ld.global.nc.u32 %r530, [%rd151];
	// end inline asm
	add.s32 	%r534, %r530, %r659;
	add.s64 	%rd152, %rd151, 1024;
	// begin inline asm
	ld.global.nc.u32 %r531, [%rd152];
	// end inline asm
	add.s32 	%r535, %r531, %r534;
	add.s64 	%rd153, %rd151, 2048;
	// begin inline asm
	ld.global.nc.u32 %r532, [%rd153];
	// end inline asm
	add.s32 	%r536, %r532, %r535;
	add.s64 	%rd154, %rd151, 3072;
	// begin inline asm
	ld.global.nc.u32 %r533, [%rd154];
	// end inline asm
	add.s32 	%r659, %r533, %r536;
	add.s32 	%r654, %r654, 1024;
	setp.lt.s32 	%p70, %r654, %r4;
	@%p70 bra 	$L__BB6_9;
$L__BB6_10:
	setp.lt.s32 	%p71, %r4, 256;
	@%p71 bra 	$L__BB6_15;
	// begin inline asm
	mov.u32 %r600, %laneid;
	// end inline asm
	mov.b32 	%r603, 1;
	mov.b32 	%r624, 31;
	mov.b32 	%r625, -1;
	// begin inline asm
	shfl.sync.down.b32 %r601, %r659, %r603, %r624, %r625;
	// end inline asm
	setp.gt.s32 	%p87, %r600, 30;
	selp.b32 	%r626, 0, %r601, %p87;
	add.s32 	%r607, %r626, %r659;
	mov.b32 	%r608, 2;
	// begin inline asm
	shfl.sync.down.b32 %r606, %r607, %r608, %r624, %r625;
	// end inline asm
	setp.gt.s32 	%p88, %r600, 29;
	selp.b32 	%r627, 0, %r606, %p88;
	add.s32 	%r612, %r607, %r627;
	mov.b32 	%r613, 4;
	// begin inline asm
	shfl.sync.down.b32 %r611, %r612, %r613, %r624, %r625;
	// end inline asm
	setp.gt.s32 	%p89, %r600, 27;
	selp.b32 	%r628, 0, %r611, %p89;
	add.s32 	%r617, %r612, %r628;
	mov.b32 	%r618, 8;
	// begin inline asm
	shfl.sync.down.b32 %r616, %r617, %r618, %r624, %r625;
	// end inline asm
	setp.gt.s32 	%p90, %r600, 23;
	selp.b32 	%r629, 0, %r616, %p90;
	add.s32 	%r622, %r617, %r629;
	mov.b32 	%r623, 16;
	// begin inline asm
	shfl.sync.down.b32 %r621, %r622, %r623, %r624, %r625;
	// end inline asm
	setp.gt.s32 	%p91, %r600, 15;
	selp.b32 	%r630, 0, %r621, %p91;
	add.s32 	%r693, %r622, %r630;
	setp.ne.s32 	%p92, %r600, 0;
	@%p92 bra 	$L__BB6_13;
	shr.u32 	%r631, %r5, 3;
	and.b32  	%r632, %r631, 124;
	mov.u32 	%r633, _ZZN3cub18CUB_300001_SM_10006detail6reduce18DeviceReduceKernelINS2_10policy_hubIjyN4cuda3std3__44plusIjEEE10Policy1000EPjyS9_jNS7_10__identityEEEvT0_PT3_T1_NS0_13GridEvenShareISH_EET2_T4_E12temp_storage;
	add.s32 	%r634, %r633, %r632;
	st.shared.u32 	[%r634+8], %r693;
$L__BB6_13:
	bar.sync 	0;
	setp.ne.s32 	%p93, %r5, 0;
	@%p93 bra 	$L__BB6_69;
	ld.shared.u32 	%r635, [_ZZN3cub18CUB_300001_SM_10006detail6reduce18DeviceReduceKernelINS2_10policy_hubIjyN4cuda3std3__44plusIjEEE10Policy1000EPjyS9_jNS7_10__identityEEEvT0_PT3_T1_NS0_13GridEvenShareISH_EET2_T4_E12temp_storage+12];
	add.s32 	%r636, %r635, %r693;
	ld.shared.u32 	%r637, [_ZZN3cub18CUB_300001_SM_10006detail6reduce18DeviceReduceKernelINS2_10policy_hubIjyN4cuda3std3__44plusIjEEE10Policy1000EPjyS9_jNS7_10__identityEEEvT0_PT3_T1_NS0_13GridEvenShareISH_EET2_T4_E12temp_storage+16];
	add.s32 	%r638, %r636, %r637;
	ld.shared.u32 	%r639, [_ZZN3cub18CUB_300001_SM_10006detail6reduce18DeviceReduceKernelINS2_10policy_hubIjyN4cuda3std3__44plusIjEEE10Policy1000EPjyS9_jNS7_10__identityEEEvT0_PT3_T1_NS0_13GridEvenShareISH_EET2_T4_E12temp_storage+20];
	add.s32 	%r640, %r638, %r639;
	ld.shared.u32 	%r641, [_ZZN3cub18CUB_300001_SM_10006detail6reduce18DeviceReduceKernelINS2_10policy_hubIjyN4cuda3std3__44plusIjEEE10Policy1000EPjyS9_jNS7_10__identityEEEvT0_PT3_T1_NS0_13GridEvenShareISH_EET2_T4_E12temp_storage+24];
	add.s32 	%r642, %r640, %r641;
	ld.shared.u32 	%r643, [_ZZN3cub18CUB_300001_SM_10006detail6reduce18DeviceReduceKernelINS2_10policy_hubIjyN4cuda3std3__44plusIjEEE10Policy1000EPjyS9_jNS7_10__identityEEEvT0_PT3_T1_NS0_13GridEvenShareISH_EET2_T4_E12temp_storage+28];
	add.s32 	%r644, %r642, %r643;
	ld.shared.u32 	%r645, [_ZZN3cub18CUB_300001_SM_10006detail6reduce18DeviceReduceKernelINS2_10policy_hubIjyN4cuda3std3__44plusIjEEE10Policy1000EPjyS9_jNS7_10__identityEEEvT0_PT3_T1_NS0_13GridEvenShareISH_EET2_T4_E12temp_storage+32];
	add.s32 	%r646, %r644, %r645;
	ld.shared.u32 	%r647, [_ZZN3cub18CUB_300001_SM_10006detail6reduce18DeviceReduceKernelINS2_10policy_hubIjyN4cuda3std3__44plusIjEEE10Policy1000EPjyS9_jNS7_10__identityEEEvT0_PT3_T1_NS0_13GridEvenShareISH_EET2_T4_E12temp_storage+36];
	add.s32 	%r693, %r646, %r647;
	bra.uni 	$L__BB6_69;
$L__BB6_15:
	// begin inline asm
	mov.u32 %r537, %laneid;
	// end inline asm
	and.b32  	%r563, %r5, 992;
	add.s32 	%r564, %r563, 32;
	setp.gt.s32 	%p72, %r564, %r4;
	not.b32 	%r565, %r563;
	add.s32 	%r566, %r4, %r565;
	selp.b32 	%r561, %r566, 31, %p72;
	mov.b32 	%r540, 1;
	mov.b32 	%r562, -1;
	// begin inline asm
	shfl.sync.down.b32 %r538, %r659, %r540, %r561, %r562;
	// end inline asm
	setp.lt.s32 	%p73, %r537, %r561;
	selp.b32 	%r567, %r538, 0, %p73;
	add.s32 	%r544, %r567, %r659;
	mov.b32 	%r545, 2;
	// begin inline asm
	shfl.sync.down.b32 %r543, %r544, %r545, %r561, %r562;
	// end inline asm
	add.s32 	%r568, %r537, 2;
	setp.gt.s32 	%p74, %r568, %r561;
	selp.b32 	%r569, 0, %r543, %p74;
	add.s32 	%r549, %r544, %r569;
	mov.b32 	%r550, 4;
	// begin inline asm
	shfl.sync.down.b32 %r548, %r549, %r550, %r561, %r562;
	// end inline asm
	add.s32 	%r570, %r537, 4;
	setp.gt.s32 	%p75, %r570, %r561;
	selp.b32 	%r571, 0, %r548, %p75;
	add.s32 	%r554, %r549, %r571;
	mov.b32 	%r555, 8;
	// begin inline asm
	shfl.sync.down.b32 %r553, %r554, %r555, %r561, %r562;
	// end inline asm
	add.s32 	%r572, %r537, 8;
	setp.gt.s32 	%p76, %r572, %r561;
	selp.b32 	%r573, 0, %r553, %p76;
	add.s32 	%r559, %r554, %r573;
	mov.b32 	%r560, 16;
	// begin inline asm
	shfl.sync.down.b32 %r558, %r559, %r560, %r561, %r562;
	// end inline asm
	add.s32 	%r574, %r537, 16;
	setp.gt.s32 	%p77, %r574, %r561;
	selp.b32 	%r575, 0, %r558, %p77;
	add.s32 	%r693, %r559, %r575;
	setp.ne.s32 	%p78, %r537, 0;
	@%p78 bra 	$L__BB6_17;
	shr.u32 	%r576, %r5, 3;
	and.b32  	%r577, %r576, 124;
	mov.u32 	%r578, _ZZN3cub18CUB_300001_SM_10006detail6reduce18DeviceReduceKernelINS2_10policy_hubIjyN4cuda3std3__44plusIjEEE10Policy1000EPjyS9_jNS7_10__identityEEEvT0_PT3_T1_NS0_13GridEvenShareISH_EET2_T4_E12temp_storage;
	add.s32 	%r579, %r578, %r577;
	st.shared.u32 	[%r579+8], %r693;
$L__BB6_17:
	bar.sync 	0;
	setp.ne.s32 	%p79, %r5, 0;
	@%p79 bra 	$L__BB6_69;
	setp.gt.s32 	%p80, %r4, 32;
	ld.shared.u32 	%r580, [_ZZN3cub18CUB_300001_SM_10006detail6reduce18DeviceReduceKernelINS2_10policy_hubIjyN4cuda3std3__44plusIjEEE10Policy1000EPjyS9_jNS7_10__identityEEEvT0_PT3_T1_NS0_13GridEvenShareISH_EET2_T4_E12temp_storage+12];
	selp.b32 	%r581, %r580, 0, %p80;
	add.s32 	%r582, %r581, %r693;
	setp.gt.s32 	%p81, %r4, 64;
	ld.shared.u32 	%r583, [_ZZN3cub18CUB_300001_SM_10006detail6reduce18DeviceReduceKernelINS2_10policy_hubIjyN4cuda3std3__44plusIjEEE10Policy1000EPjyS9_jNS7_10__identityEEEvT0_PT3_T1_NS0_13GridEvenShareISH_EET2_T4_E12temp_storage+16];
	selp.b32 	%r584, %r583, 0, %p81;
	add.s32 	%r585, %r582, %r584;
	setp.gt.s32 	%p82, %r4, 96;
	ld.shared.u32 	%r586, [_ZZN3cub18CUB_300001_SM_10006detail6reduce18DeviceReduceKernelINS2_10policy_hubIjyN4cuda3std3__44plusIjEEE10Policy1000EPjyS9_jNS7_10__identityEEEvT0_PT3_T1_NS0_13GridEvenShareISH_EET2_T4_E12temp_storage+20];
	selp.b32 	%r587, %r586, 0, %p82;
	add.s32 	%r588, %r585, %r587;
	setp.gt.s32 	%p83, %r4, 128;
	ld.shared.u32 	%r589, [_ZZN3cub18CUB_300001_SM_10006detail6reduce18DeviceReduceKernelINS2_10policy_hubIjyN4cuda3std3__44plusIjEEE10Policy1000EPjyS9_jNS7_10__identityEEEvT0_PT3_T1_NS0_13GridEvenShareISH_EET2_T4_E12temp_storage+24];
	selp.b32 	%r590, %r589, 0, %p83;
	add.s32 	%r591, %r588, %r590;
	setp.gt.s32 	%p84, %r4, 160;
	ld.shared.u32 	%r592, [_ZZN3cub18CUB_300001_SM_10006detail6reduce18DeviceReduceKernelINS2_10policy_hubIjyN4cuda3std3__44plusIjEEE10Policy1000EPjyS9_jNS7_10__identityEEEvT0_PT3_T1_NS0_13GridEvenShareISH_EET2_T4_E12temp_storage+28];
	selp.b32 	%r593, %r592, 0, %p84;
	add.s32 	%r594, %r591, %r593;
	setp.gt.s32 	%p85, %r4, 192;
	ld.shared.u32 	%r595, [_ZZN3cub18CUB_300001_SM_10006detail6reduce18DeviceReduceKernelINS2_10policy_hubIjyN4cuda3std3__44plusIjEEE10Policy1000EPjyS9_jNS7_10__identityEEEvT0_PT3_T1_NS0_13GridEvenShareISH_EET2_T4_E12temp_storage+32];
	selp.b32 	%r596, %r595, 0, %p85;
	add.s32 	%r597, %r594, %r596;
	setp.gt.s32 	%p86, %r4, 224;
	ld.shared.u32 	%r598, [_ZZN3cub18CUB_300001_SM_10006detail6reduce18DeviceReduceKernelINS2_10policy_hubIjyN4cuda3std3__44plusIjEEE10Policy1000EPjyS9_jNS7_10__identityEEEvT0_PT3_T1_NS0_13GridEvenShareISH_EET2_T4_E12temp_storage+36];
	selp.b32 	%r599, %r598, 0, %p86;
	add.s32 	%r693, %r597, %r599;
	bra.uni 	$L__BB6_69;
$L__BB6_19:
	cvt.u32.u64 	%r379, %rd3;
	mov.u32 	%r30, %tid.x;
	shl.b32 	%r380, %r30, 2;
	add.s32 	%r381, %r379, %r380;
	mul.wide.u32 	%rd115, %r381, 4;
	add.s64 	%rd105, %rd39, %rd115;
	// begin inline asm
	ld.global.nc.v2.u64 {%rd103, %rd104}, [%rd105];
	// end inline asm
	mov.b64 	{%r382, %r383}, %rd104;
	mov.b64 	{%r384, %r385}, %rd103;
	add.s64 	%rd108, %rd105, 4096;
	// begin inline asm
	ld.global.nc.v2.u64 {%rd106, %rd107}, [%rd108];
	// end inline asm
	mov.b64 	{%r386, %r387}, %rd107;
	mov.b64 	{%r388, %r389}, %rd106;
	add.s64 	%rd111, %rd105, 8192;
	// begin inline asm
	ld.global.nc.v2.u64 {%rd109, %rd110}, [%rd111];
	// end inline asm
	mov.b64 	{%r390, %r391}, %rd110;
	mov.b64 	{%r392, %r393}, %rd109;
	add.s64 	%rd114, %rd105, 12288;
	// begin inline asm
	ld.global.nc.v2.u64 {%rd112, %rd113}, [%rd114];
	// end inline asm
	mov.b64 	{%r394, %r395}, %rd113;
	mov.b64 	{%r396, %r397}, %rd112;
	add.s32 	%r398, %r385, %r384;
	add.s32 	%r399, %r382, %r398;
	add.s32 	%r400, %r383, %r399;
	add.s32 	%r401, %r388, %r400;
	add.s32 	%r402, %r389, %r401;
	add.s32 	%r403, %r386, %r402;
	add.s32 	%r404, %r387, %r403;
	add.s32 	%r405, %r392, %r404;
	add.s32 	%r406, %r393, %r405;
	add.s32 	%r407, %r390, %r406;
	add.s32 	%r408, %r391, %r407;
	add.s32 	%r409, %r396, %r408;
	add.s32 	%r410, %r397, %r409;
	add.s32 	%r411, %r394, %r410;
	add.s32 	%r670, %r395, %r411;
	setp.lt.u64 	%p49, %rd4, %rd2;
	@%p49 bra 	$L__BB6_31;
	add.s64 	%rd164, %rd2, %rd3;
	cvt.u64.u32 	%rd116, %r30;
	add.s64 	%rd117, %rd164, %rd116;
	shl.b64 	%rd118, %rd117, 2;
	add.s64 	%rd163, %rd39, %rd118;
	mov.b32 	%r660, 0;
$L__BB6_21:
	add.s64 	%rd3, %rd3, %rd2;
	add.s64 	%rd119, %rd1, -4096;
	setp.gt.u64 	%p50, %rd3, %rd119;
	@%p50 bra 	$L__BB6_23;
	cvt.u64.u32 	%rd132, %r380;
	add.s64 	%rd133, %rd3, %rd132;
	shl.b64 	%rd134, %rd133, 2;
	add.s64 	%rd122, %rd39, %rd134;
	// begin inline asm
	ld.global.nc.v2.u64 {%rd120, %rd121}, [%rd122];
	// end inline asm
	mov.b64 	{%r414, %r415}, %rd121;
	mov.b64 	{%r416, %r417}, %rd120;
	add.s64 	%rd125, %rd122, 4096;
	// begin inline asm
	ld.global.nc.v2.u64 {%rd123, %rd124}, [%rd125];
	// end inline asm
	mov.b64 	{%r418, %r419}, %rd124;
	mov.b64 	{%r420, %r421}, %rd123;
	add.s64 	%rd128, %rd122, 8192;
	// begin inline asm
	ld.global.nc.v2.u64 {%rd126, %rd127}, [%rd128];
	// end inline asm
	mov.b64 	{%r422, %r423}, %rd127;
	mov.b64 	{%r424, %r425}, %rd126;
	add.s64 	%rd131, %rd122, 12288;
	// begin inline asm
	ld.global.nc.v2.u64 {%rd129, %rd130}, [%rd131];
	// end inline asm
	mov.b64 	{%r426, %r427}, %rd130;
	mov.b64 	{%r428, %r429}, %rd129;
	add.s32 	%r430, %r416, %r670;
	add.s32 	%r431, %r417, %r430;
	add.s32 	%r432, %r414, %r431;
	add.s32 	%r433, %r415, %r432;
	add.s32 	%r434, %r420, %r433;
	add.s32 	%r435, %r421, %r434;
	add.s32 	%r436, %r418, %r435;
	add.s32 	%r437, %r419, %r436;
	add.s32 	%r438, %r424, %r437;
	add.s32 	%r439, %r425, %r438;
	add.s32 	%r440, %r422, %r439;
	add.s32 	%r441, %r423, %r440;
	add.s32 	%r442, %r428, %r441;
	add.s32 	%r443, %r429, %r442;
	add.s32 	%r444, %r426, %r443;
	add.s32 	%r670, %r427, %r444;
	sub.s64 	%rd135, %rd1, %rd3;
	setp.lt.u64 	%p51, %rd135, %rd2;
	add.s32 	%r660, %r660, 1;
	add.s64 	%rd164, %rd164, %rd2;
	shl.b64 	%rd136, %rd2, 2;
	add.s64 	%rd163, %rd163, %rd136;
	@%p51 bra 	$L__BB6_31;
	bra.uni 	$L__BB6_21;
$L__BB6_23:
	setp.le.u64 	%p52, %rd1, %rd3;
	@%p52 bra 	$L__BB6_31;
	cvt.u32.u64 	%r445, %rd3;
	cvt.u32.u64 	%r446, %rd1;
	sub.s32 	%r36, %r446, %r445;
	setp.ge.s32 	%p53, %r30, %r36;
	@%p53 bra 	$L__BB6_31;
	cvt.u32.u64 	%r449, %rd2;
	not.b32 	%r451, %r30;
	add.s32 	%r452, %r451, %r446;
	add.s32 	%r453, %r449, %r379;
	sub.s32 	%r454, %r452, %r453;
	mul.lo.s32 	%r455, %r1, %r660;
	shl.b32 	%r456, %r455, 12;
	sub.s32 	%r37, %r454, %r456;
	shr.u32 	%r457, %r452, 8;
	add.s32 	%r38, %r457, 1;
	and.b32  	%r458, %r452, 768;
	setp.eq.s32 	%p54, %r458, 768;
	mov.u32 	%r665, %r30;
	@%p54 bra 	$L__BB6_28;
	and.b32  	%r459, %r38, 3;
	neg.s32 	%r662, %r459;
	mov.u32 	%r665, %r30;
$L__BB6_27:
	.pragma "nounroll";
	// begin inline asm
	ld.global.nc.u32 %r460, [%rd163];
	// end inline asm
	add.s32 	%r670, %r460, %r670;
	add.s32 	%r665, %r665, 256;
	add.s64 	%rd163, %rd163, 1024;
	add.s32 	%r662, %r662, 1;
	setp.ne.s32 	%p55, %r662, 0;
	@%p55 bra 	$L__BB6_27;
$L__BB6_28:
	setp.lt.u32 	%p56, %r37, 768;
	@%p56 bra 	$L__BB6_31;
	cvt.u64.u32 	%rd138, %r665;
	add.s64 	%rd139, %rd138, %rd164;
	shl.b64 	%rd140, %rd139, 2;
	add.s64 	%rd167, %rd39, %rd140;
$L__BB6_30:
	// begin inline asm
	ld.global.nc.u32 %r461, [%rd167];
	// end inline asm
	add.s32 	%r465, %r461, %r670;
	add.s64 	%rd142, %rd167, 1024;
	// begin inline asm
	ld.global.nc.u32 %r462, [%rd142];
	// end inline asm
	add.s32 	%r466, %r462, %r465;
	add.s64 	%rd143, %rd167, 2048;
	// begin inline asm
	ld.global.nc.u32 %r463, [%rd143];
	// end inline asm
	add.s32 	%r467, %r463, %r466;
	add.s64 	%rd144, %rd167, 3072;
	// begin inline asm
	ld.global.nc.u32 %r464, [%rd144];
	// end inline asm
	add.s32 	%r670, %r464, %r467;
	add.s32 	%r665, %r665, 1024;
	add.s64 	%rd167, %rd167, 4096;
	setp.lt.s32 	%p57, %r665, %r36;
	@%p57 bra 	$L__BB6_30;
$L__BB6_31:
	// begin inline asm
	mov.u32 %r468, %laneid;
	// end inline asm
	mov.b32 	%r471, 1;
	mov.b32 	%r492, 31;
	mov.b32 	%r493, -1;
	// begin inline asm
	shfl.sync.down.b32 %r469, %r670, %r471, %r492, %r493;
	// end inline asm
	setp.gt.s32 	%p58, %r468, 30;
	selp.b32 	%r494, 0, %r469, %p58;
	add.s32 	%r475, %r494, %r670;
	mov.b32 	%r476, 2;
	// begin inline asm
	shfl.sync.down.b32 %r474, %r475, %r476, %r492, %r493;
	// end inline asm
	setp.gt.s32 	%p59, %r468, 29;
	selp.b32 	%r495, 0, %r474, %p59;
	add.s32 	%r480, %r475, %r495;
	mov.b32 	%r481, 4;
	// begin inline asm
	shfl.sync.down.b32 %r479, %r480, %r481, %r492, %r493;
	// end inline asm
	setp.gt.s32 	%p60, %r468, 27;
	selp.b32 	%r496, 0, %r479, %p60;
	add.s32 	%r485, %r480, %r496;
	mov.b32 	%r486, 8;
	// begin inline asm
	shfl.sync.down.b32 %r484, %r485, %r486, %r492, %r493;
	// end inline asm
	setp.gt.s32 	%p61, %r468, 23;
	selp.b32 	%r497, 0, %r484, %p61;
	add.s32 	%r490, %r485, %r497;
	mov.b32 	%r491, 16;
	// begin inline asm
	shfl.sync.down.b32 %r489, %r490, %r491, %r492, %r493;
	// end inline asm
	setp.gt.s32 	%p62, %r468, 15;
	selp.b32 	%r498, 0, %r489, %p62;
	add.s32 	%r693, %r490, %r498;
	setp.ne.s32 	%p63, %r468, 0;
	@%p63 bra 	$L__BB6_33;
	shr.u32 	%r499, %r30, 3;
	and.b32  	%r500, %r499, 124;
	mov.u32 	%r501, _ZZN3cub18CUB_300001_SM_10006detail6reduce18DeviceReduceKernelINS2_10policy_hubIjyN4cuda3std3__44plusIjEEE10Policy1000EPjyS9_jNS7_10__identityEEEvT0_PT3_T1_NS0_13GridEvenShareISH_EET2_T4_E12temp_storage;
	add.s32 	%r502, %r501, %r500;
	st.shared.u32 	[%r502+8], %r693;
$L__BB6_33:
	bar.sync 	0;
	setp.ne.s32 	%p64, %r30, 0;
	@%p64 bra 	$L__BB6_69;
	ld.shared.u32 	%r503, [_ZZN3cub18CUB_300001_SM_10006detail6reduce18DeviceReduceKernelINS2_10policy_hubIjyN4cuda3std3__44plusIjEEE10Policy1000EPjyS9_jNS7_10__identityEEEvT0_PT3_T1_NS0_13GridEvenShareISH_EET2_T4_E12temp_storage+12];
	add.s32 	%r504, %r503, %r693;
	ld.shared.u32 	%r505, [_ZZN3cub18CUB_300001_SM_10006detail6reduce18DeviceReduceKernelINS2_10policy_hubIjyN4cuda3std3__44plusIjEEE10Policy1000EPjyS9_jNS7_10__identityEEEvT0_PT3_T1_NS0_13GridEvenShareISH_EET2_T4_E12temp_storage+16];
	add.s32 	%r506, %r504, %r505;
	ld.shared.u32 	%r507, [_ZZN3cub18CUB_300001_SM_10006detail6reduce18DeviceReduceKernelINS2_10policy_hubIjyN4cuda3std3__44plusIjEEE10Policy1000EPjyS9_jNS7_10__identityEEEvT0_PT3_T1_NS0_13GridEvenShareISH_EET2_T4_E12temp_storage+20];
	add.s32 	%r508, %r506, %r507;
	ld.shared.u32 	%r509, [_ZZN3cub18CUB_300001_SM_10006detail6reduce18DeviceReduceKernelINS2_10policy_hubIjyN4cuda3std3__44plusIjEEE10Policy1000EPjyS9_jNS7_10__identityEEEvT0_PT3_T1_NS0_13GridEvenShareISH_EET2_T4_E12temp_storage+24];
	add.s32 	%r510, %r508, %r509;
	ld.shared.u32 	%r511, [_ZZN3cub18CUB_300001_SM_10006detail6reduce18DeviceReduceKernelINS2_10policy_hubIjyN4cuda3std3__44plusIjEEE10Policy1000EPjyS9_jNS7_10__identityEEEvT0_PT3_T1_NS0_13GridEvenShareISH_EET2_T4_E12temp_storage+28];
	add.s32 	%r512, %r510, %r511;
	ld.shared.u32 	%r513, [_ZZN3cub18CUB_300001_SM_10006detail6reduce18DeviceReduceKernelINS2_10policy_hubIjyN4cuda3std3__44plusIjEEE10Policy1000EPjyS9_jNS7_10__identityEEEvT0_PT3_T1_NS0_13GridEvenShareISH_EET2_T4_E12temp_storage+32];
	add.s32 	%r514, %r512, %r513;
	ld.shared.u32 	%r515, [_ZZN3cub18CUB_300001_SM_10006detail6reduce18DeviceReduceKernelINS2_10policy_hubIjyN4cuda3std3__44plusIjEEE10Policy1000EPjyS9_jNS7_10__identityEEEvT0_PT3_T1_NS0_13GridEvenShareISH_EET2_T4_E12temp_storage+36];
	add.s32 	%r693, %r514, %r515;
	bra.uni 	$L__BB6_69;
$L__BB6_35:
	sub.s64 	%rd21, %rd1, %rd3;
	setp.gt.u64 	%p2, %rd21, 4095;
	@%p2 bra 	$L__BB6_53;
	cvt.u32.u64 	%r248, %rd3;
	cvt.u32.u64 	%r56, %rd1;
	sub.s32 	%r57, %r56, %r248;
	mov.u32 	%r58, %tid.x;
	setp.ge.s32 	%p19, %r58, %r57;
	mov.b32 	%r681, 0;
	mov.u32 	%r676, %r58;
	@%p19 bra 	$L__BB6_38;
	add.s32 	%r251, %r248, %r58;
	mul.wide.u32 	%rd91, %r251, 4;
	add.s64 	%rd90, %rd39, %rd91;
	// begin inline asm
	ld.global.nc.u32 %r681, [%rd90];
	// end inline asm
	add.s32 	%r676, %r58, 256;
$L__BB6_38:
	setp.ge.s32 	%p20, %r676, %r57;
	@%p20 bra 	$L__BB6_44;
	not.b32 	%r253, %r676;
	add.s32 	%r63, %r253, %r56;
	and.b32  	%r254, %r63, 768;
	setp.eq.s32 	%p21, %r254, 768;
	@%p21 bra 	$L__BB6_42;
	cvt.u64.u32 	%rd92, %r676;
	add.s64 	%rd93, %rd92, %rd3;
	shl.b64 	%rd94, %rd93, 2;
	add.s64 	%rd168, %rd39, %rd94;
	shr.u32 	%r255, %r63, 8;
	add.s32 	%r256, %r255, 1;
	and.b32  	%r257, %r256, 3;
	neg.s32 	%r673, %r257;
$L__BB6_41:
	.pragma "nounroll";
	// begin inline asm
	ld.global.nc.u32 %r258, [%rd168];
	// end inline asm
	add.s32 	%r681, %r258, %r681;
	add.s32 	%r676, %r676, 256;
	add.s64 	%rd168, %rd168, 1024;
	add.s32 	%r673, %r673, 1;
	setp.ne.s32 	%p22, %r673, 0;
	@%p22 bra 	$L__BB6_41;
$L__BB6_42:
	sub.s32 	%r260, %r63, %r248;
	setp.lt.u32 	%p23, %r260, 768;
	@%p23 bra 	$L__BB6_44;
$L__BB6_43:
	cvt.s64.s32 	%rd100, %r676;
	add.s64 	%rd101, %rd3, %rd100;
	shl.b64 	%rd102, %rd101, 2;
	add.s64 	%rd96, %rd39, %rd102;
	// begin inline asm
	ld.global.nc.u32 %r261, [%rd96];
	// end inline asm
	add.s32 	%r265, %r261, %r681;
	add.s64 	%rd97, %rd96, 1024;
	// begin inline asm
	ld.global.nc.u32 %r262, [%rd97];
	// end inline asm
	add.s32 	%r266, %r262, %r265;
	add.s64 	%rd98, %rd96, 2048;
	// begin inline asm
	ld.global.nc.u32 %r263, [%rd98];
	// end inline asm
	add.s32 	%r267, %r263, %r266;
	add.s64 	%rd99, %rd96, 3072;
	// begin inline asm
	ld.global.nc.u32 %r264, [%rd99];
	// end inline asm
	add.s32 	%r681, %r264, %r267;
	add.s32 	%r676, %r676, 1024;
	setp.lt.s32 	%p24, %r676, %r57;
	@%p24 bra 	$L__BB6_43;
$L__BB6_44:
	setp.lt.s32 	%p25, %r57, 256;
	@%p25 bra 	$L__BB6_49;
	// begin inline asm
	mov.u32 %r331, %laneid;
	// end inline asm
	mov.b32 	%r334, 1;
	mov.b32 	%r355, 31;
	mov.b32 	%r356, -1;
	// begin inline asm
	shfl.sync.down.b32 %r332, %r681, %r334, %r355, %r356;
	// end inline asm
	setp.gt.s32 	%p41, %r331, 30;
	selp.b32 	%r357, 0, %r332, %p41;
	add.s32 	%r338, %r357, %r681;
	mov.b32 	%r339, 2;
	// begin inline asm
	shfl.sync.down.b32 %r337, %r338, %r339, %r355, %r356;
	// end inline asm
	setp.gt.s32 	%p42, %r331, 29;
	selp.b32 	%r358, 0, %r337, %p42;
	add.s32 	%r343, %r338, %r358;
	mov.b32 	%r344, 4;
	// begin inline asm
	shfl.sync.down.b32 %r342, %r343, %r344, %r355, %r356;
	// end inline asm
	setp.gt.s32 	%p43, %r331, 27;
	selp.b32 	%r359, 0, %r342, %p43;
	add.s32 	%r348, %r343, %r359;
	mov.b32 	%r349, 8;
	// begin inline asm
	shfl.sync.down.b32 %r347, %r348, %r349, %r355, %r356;
	// end inline asm
	setp.gt.s32 	%p44, %r331, 23;
	selp.b32 	%r360, 0, %r347, %p44;
	add.s32 	%r353, %r348, %r360;
	mov.b32 	%r354, 16;
	// begin inline asm
	shfl.sync.down.b32 %r352, %r353, %r354, %r355, %r356;
	// end inline asm
	setp.gt.s32 	%p45, %r331, 15;
	selp.b32 	%r361, 0, %r352, %p45;
	add.s32 	%r693, %r353, %r361;
	setp.ne.s32 	%p46, %r331, 0;
	@%p46 bra 	$L__BB6_47;
	shr.u32 	%r362, %r58, 3;
	and.b32  	%r363, %r362, 124;
	mov.u32 	%r364, _ZZN3cub18CUB_300001_SM_10006detail6reduce18DeviceReduceKernelINS2_10policy_hubIjyN4cuda3std3__44plusIjEEE10Policy1000EPjyS9_jNS7_10__identityEEEvT0_PT3_T1_NS0_13GridEvenShareISH_EET2_T4_E12temp_storage;
	add.s32 	%r365, %r364, %r363;
	st.shared.u32 	[%r365+8], %r693;
$L__BB6_47:
	bar.sync 	0;
	setp.ne.s32 	%p47, %r58, 0;
	@%p47 bra 	$L__BB6_69;
	ld.shared.u32 	%r366, [_ZZN3cub18CUB_300001_SM_10006detail6reduce18DeviceReduceKernelINS2_10policy_hubIjyN4cuda3std3__44plusIjEEE10Policy1000EPjyS9_jNS7_10__identityEEEvT0_PT3_T1_NS0_13GridEvenShareISH_EET2_T4_E12temp_storage+12];
	add.s32 	%r367, %r366, %r693;
	ld.shared.u32 	%r368, [_ZZN3cub18CUB_300001_SM_10006detail6reduce18DeviceReduceKernelINS2_10policy_hubIjyN4cuda3std3__44plusIjEEE10Policy1000EPjyS9_jNS7_10__identityEEEvT0_PT3_T1_NS0_13GridEvenShareISH_EET2_T4_E12temp_storage+16];
	add.s32 	%r369, %r367, %r368;
	ld.shared.u32 	%r370, [_ZZN3cub18CUB_300001_SM_10006detail6reduce18DeviceReduceKernelINS2_10policy_hubIjyN4cuda3std3__44plusIjEEE10Policy1000EPjyS9_jNS7_10__identityEEEvT0_PT3_T1_NS0_13GridEvenShareISH_EET2_T4_E12temp_storage+20];
	add.s32 	%r371, %r369, %r370;
	ld.shared.u32 	%r372, [_ZZN3cub18CUB_300001_SM_10006detail6reduce18DeviceReduceKernelINS2_10policy_hubIjyN4cuda3std3__44plusIjEEE10Policy1000EPjyS9_jNS7_10__identityEEEvT0_PT3_T1_NS0_13GridEvenShareISH_EET2_T4_E12temp_storage+24];
	add.s32 	%r373, %r371, %r372;
	ld.shared.u32 	%r374, [_ZZN3cub18CUB_300001_SM_10006detail6reduce18DeviceReduceKernelINS2_10policy_hubIjyN4cuda3std3__44plusIjEEE10Policy1000EPjyS9_jNS7_10__identityEEEvT0_PT3_T1_NS0_13GridEvenShareISH_EET2_T4_E12temp_storage+28];
	add.s32 	%r375, %r373, %r374;
	ld.shared.u32 	%r376, [_ZZN3cub18CUB_300001_SM_10006detail6reduce18DeviceReduceKernelINS2_10policy_hubIjyN4cuda3std3__44plusIjEEE10Policy1000EPjyS9_jNS7_10__identityEEEvT0_PT3_T1_NS0_13GridEvenShareISH_EET2_T4_E12temp_storage+32];
	add.s32 	%r377, %r375, %r376;
	ld.shared.u32 	%r378, [_ZZN3cub18CUB_300001_SM_10006detail6reduce18DeviceReduceKernelINS2_10policy_hubIjyN4cuda3std3__44plusIjEEE10Policy1000EPjyS9_jNS7_10__identityEEEvT0_PT3_T1_NS0_13GridEvenShareISH_EET2_T4_E12temp_storage+36];
	add.s32 	%r693, %r377, %r378;
	bra.uni 	$L__BB6_69;
$L__BB6_49:
	// begin inline asm
	mov.u32 %r268, %laneid;
	// end inline asm
	and.b32  	%r294, %r58, 992;
	add.s32 	%r295, %r294, 32;
	setp.gt.s32 	%p26, %r295, %r57;
	not.b32 	%r296, %r294;
	add.s32 	%r297, %r57, %r296;
	selp.b32 	%r292, %r297, 31, %p26;
	mov.b32 	%r271, 1;
	mov.b32 	%r293, -1;
	// begin inline asm
	shfl.sync.down.b32 %r269, %r681, %r271, %r292, %r293;
	// end inline asm
	setp.lt.s32 	%p27, %r268, %r292;
	selp.b32 	%r298, %r269, 0, %p27;
	add.s32 	%r275, %r298, %r681;
	mov.b32 	%r276, 2;
	// begin inline asm
	shfl.sync.down.b32 %r274, %r275, %r276, %r292, %r293;
	// end inline asm
	add.s32 	%r299, %r268, 2;
	setp.gt.s32 	%p28, %r299, %r292;
	selp.b32 	%r300, 0, %r274, %p28;
	add.s32 	%r280, %r275, %r300;
	mov.b32 	%r281, 4;
	// begin inline asm
	shfl.sync.down.b32 %r279, %r280, %r281, %r292, %r293;
	// end inline asm
	add.s32 	%r301, %r268, 4;
	setp.gt.s32 	%p29, %r301, %r292;
	selp.b32 	%r302, 0, %r279, %p29;
	add.s32 	%r285, %r280, %r302;
	mov.b32 	%r286, 8;
	// begin inline asm
	shfl.sync.down.b32 %r284, %r285, %r286, %r292, %r293;
	// end inline asm
	add.s32 	%r303, %r268, 8;
	setp.gt.s32 	%p30, %r303, %r292;
	selp.b32 	%r304, 0, %r284, %p30;
	add.s32 	%r290, %r285, %r304;
	mov.b32 	%r291, 16;
	// begin inline asm
	shfl.sync.down.b32 %r289, %r290, %r291, %r292, %r293;
	// end inline asm
	add.s32 	%r305, %r268, 16;
	setp.gt.s32 	%p31, %r305, %r292;
	selp.b32 	%r306, 0, %r289, %p31;
	add.s32 	%r693, %r290, %r306;
	setp.ne.s32 	%p32, %r268, 0;
	@%p32 bra 	$L__BB6_51;
	shr.u32 	%r307, %r58, 3;
	and.b32  	%r308, %r307, 124;
	mov.u32 	%r309, _ZZN3cub18CUB_300001_SM_10006detail6reduce18DeviceReduceKernelINS2_10policy_hubIjyN4cuda3std3__44plusIjEEE10Policy1000EPjyS9_jNS7_10__identityEEEvT0_PT3_T1_NS0_13GridEvenShareISH_EET2_T4_E12temp_storage;
	add.s32 	%r310, %r309, %r308;
	st.shared.u32 	[%r310+8], %r693;
$L__BB6_51:
	bar.sync 	0;
	setp.ne.s32 	%p33, %r58, 0;
	@%p33 bra 	$L__BB6_69;
	setp.gt.s32 	%p34, %r57, 32;
	ld.shared.u32 	%r311, [_ZZN3cub18CUB_300001_SM_10006detail6reduce18DeviceReduceKernelINS2_10policy_hubIjyN4cuda3std3__44plusIjEEE10Policy1000EPjyS9_jNS7_10__identityEEEvT0_PT3_T1_NS0_13GridEvenShareISH_EET2_T4_E12temp_storage+12];
	selp.b32 	%r312, %r311, 0, %p34;
	add.s32 	%r313, %r312, %r693;
	setp.gt.s32 	%p35, %r57, 64;
	ld.shared.u32 	%r314, [_ZZN3cub18CUB_300001_SM_10006detail6reduce18DeviceReduceKernelINS2_10policy_hubIjyN4cuda3std3__44plusIjEEE10Policy1000EPjyS9_jNS7_10__identityEEEvT0_PT3_T1_NS0_13GridEvenShareISH_EET2_T4_E12temp_storage+16];
	selp.b32 	%r315, %r314, 0, %p35;
	add.s32 	%r316, %r313, %r315;
	setp.gt.s32 	%p36, %r57, 96;
	ld.shared.u32 	%r317, [_ZZN3cub18CUB_300001_SM_10006detail6reduce18DeviceReduceKernelINS2_10policy_hubIjyN4cuda3std3__44plusIjEEE10Policy1000EPjyS9_jNS7_10__identityEEEvT0_PT3_T1_NS0_13GridEvenShareISH_EET2_T4_E12temp_storage+20];
	selp.b32 	%r318, %r317, 0, %p36;
	add.s32 	%r319, %r316, %r318;
	setp.gt.s32 	%p37, %r57, 128;
	ld.shared.u32 	%r320, [_ZZN3cub18CUB_300001_SM_10006detail6reduce18DeviceReduceKernelINS2_10policy_hubIjyN4cuda3std3__44plusIjEEE10Policy1000EPjyS9_jNS7_10__identityEEEvT0_PT3_T1_NS0_13GridEvenShareISH_EET2_T4_E12temp_storage+24];
	selp.b32 	%r321, %r320, 0, %p37;
	add.s32 	%r322, %r319, %r321;
	setp.gt.s32 	%p38, %r57, 160;
	ld.shared.u32 	%r323, [_ZZN3cub18CUB_300001_SM_10006detail6reduce18DeviceReduceKernelINS2_10policy_hubIjyN4cuda3std3__44plusIjEEE10Policy1000EPjyS9_jNS7_10__identityEEEvT0_PT3_T1_NS0_13GridEvenShareISH_EET2_T4_E12temp_storage+28];
	selp.b32 	%r324, %r323, 0, %p38;
	add.s32 	%r325, %r322, %r324;
	setp.gt.s32 	%p39, %r57, 192;
	ld.shared.u32 	%r326, [_ZZN3cub18CUB_300001_SM_10006detail6reduce18DeviceReduceKernelINS2_10policy_hubIjyN4cuda3std3__44plusIjEEE10Policy1000EPjyS9_jNS7_10__identityEEEvT0_PT3_T1_NS0_13GridEvenShareISH_EET2_T4_E12temp_storage+32];
	selp.b32 	%r327, %r326, 0, %p39;
	add.s32 	%r328, %r325, %r327;
	setp.gt.s32 	%p40, %r57, 224;
	ld.shared.u32 	%r329, [_ZZN3cub18CUB_300001_SM_10006detail6reduce18DeviceReduceKernelINS2_10policy_hubIjyN4cuda3std3__44plusIjEEE10Policy1000EPjyS9_jNS7_10__identityEEEvT0_PT3_T1_NS0_13GridEvenShareISH_EET2_T4_E12temp_storage+36];
	selp.b32 	%r330, %r329, 0, %p40;
	add.s32 	%r693, %r328, %r330;
	bra.uni 	$L__BB6_69;
$L__BB6_53:
	cvt.u32.u64 	%r128, %rd3;
	mov.u32 	%r83, %tid.x;
	add.s32 	%r129, %r83, %r128;
	mul.wide.u32 	%rd58, %r129, 4;
	add.s64 	%rd42, %rd39, %rd58;
	// begin inline asm
	ld.global.nc.u32 %r112, [%rd42];
	// end inline asm
	add.s64 	%rd43, %rd42, 1024;
	// begin inline asm
	ld.global.nc.u32 %r113, [%rd43];
	// end inline asm
	add.s64 	%rd44, %rd42, 2048;
	// begin inline asm
	ld.global.nc.u32 %r114, [%rd44];
	// end inline asm
	add.s64 	%rd45, %rd42, 3072;
	// begin inline asm
	ld.global.nc.u32 %r115, [%rd45];
	// end inline asm
	add.s64 	%rd46, %rd42, 4096;
	// begin inline asm
	ld.global.nc.u32 %r116, [%rd46];
	// end inline asm
	add.s64 	%rd47, %rd42, 5120;
	// begin inline asm
	ld.global.nc.u32 %r117, [%rd47];
	// end inline asm
	add.s64 	%rd48, %rd42, 6144;
	// begin inline asm
	ld.global.nc.u32 %r118, [%rd48];
	// end inline asm
	add.s64 	%rd49, %rd42, 7168;
	// begin inline asm
	ld.global.nc.u32 %r119, [%rd49];
	// end inline asm
	add.s64 	%rd50, %rd42, 8192;
	// begin inline asm
	ld.global.nc.u32 %r120, [%rd50];
	// end inline asm
	add.s64 	%rd51, %rd42, 9216;
	// begin inline asm
	ld.global.nc.u32 %r121, [%rd51];
	// end inline asm
	add.s64 	%rd52, %rd42, 10240;
	// begin inline asm
	ld.global.nc.u32 %r122, [%rd52];
	// end inline asm
	add.s64 	%rd53, %rd42, 11264;
	// begin inline asm
	ld.global.nc.u32 %r123, [%rd53];
	// end inline asm
	add.s64 	%rd54, %rd42, 12288;
	// begin inline asm
	ld.global.nc.u32 %r124, [%rd54];
	// end inline asm
	add.s64 	%rd55, %rd42, 13312;
	// begin inline asm
	ld.global.nc.u32 %r125, [%rd55];
	// end inline asm
	add.s64 	%rd56, %rd42, 14336;
	// begin inline asm
	ld.global.nc.u32 %r126, [%rd56];
	// end inline asm
	add.s64 	%rd57, %rd42, 15360;
	// begin inline asm
	ld.global.nc.u32 %r127, [%rd57];
	// end inline asm
	add.s32 	%r130, %r113, %r112;
	add.s32 	%r131, %r114, %r130;
	add.s32 	%r132, %r115, %r131;
	add.s32 	%r133, %r116, %r132;
	add.s32 	%r134, %r117, %r133;
	add.s32 	%r135, %r118, %r134;
	add.s32 	%r136, %r119, %r135;
	add.s32 	%r137, %r120, %r136;
	add.s32 	%r138, %r121, %r137;
	add.s32 	%r139, %r122, %r138;
	add.s32 	%r140, %r123, %r139;
	add.s32 	%r141, %r124, %r140;
	add.s32 	%r142, %r125, %r141;
	add.s32 	%r143, %r126, %r142;
	add.s32 	%r692, %r127, %r143;
	setp.lt.u64 	%p3, %rd21, %rd2;
	@%p3 bra 	$L__BB6_65;
	cvt.u64.u32 	%rd25, %r83;
	add.s64 	%rd170, %rd2, %rd3;
	add.s64 	%rd59, %rd170, %rd25;
	shl.b64 	%rd60, %rd59, 2;
	add.s64 	%rd169, %rd39, %rd60;
	mov.b32 	%r682, 0;
$L__BB6_55:
	add.s64 	%rd3, %rd3, %rd2;
	add.s64 	%rd61, %rd1, -4096;
	setp.gt.u64 	%p4, %rd3, %rd61;
	@%p4 bra 	$L__BB6_57;
	add.s64 	%rd78, %rd3, %rd25;
	shl.b64 	%rd79, %rd78, 2;
	add.s64 	%rd62, %rd39, %rd79;
	// begin inline asm
	ld.global.nc.u32 %r145, [%rd62];
	// end inline asm
	add.s64 	%rd63, %rd62, 1024;
	// begin inline asm
	ld.global.nc.u32 %r146, [%rd63];
	// end inline asm
	add.s64 	%rd64, %rd62, 2048;
	// begin inline asm
	ld.global.nc.u32 %r147, [%rd64];
	// end inline asm
	add.s64 	%rd65, %rd62, 3072;
	// begin inline asm
	ld.global.nc.u32 %r148, [%rd65];
	// end inline asm
	add.s64 	%rd66, %rd62, 4096;
	// begin inline asm
	ld.global.nc.u32 %r149, [%rd66];
	// end inline asm
	add.s64 	%rd67, %rd62, 5120;
	// begin inline asm
	ld.global.nc.u32 %r150, [%rd67];
	// end inline asm
	add.s64 	%rd68, %rd62, 6144;
	// begin inline asm
	ld.global.nc.u32 %r151, [%rd68];
	// end inline asm
	add.s64 	%rd69, %rd62, 7168;
	// begin inline asm
	ld.global.nc.u32 %r152, [%rd69];
	// end inline asm
	add.s64 	%rd70, %rd62, 8192;
	// begin inline asm
	ld.global.nc.u32 %r153, [%rd70];
	// end inline asm
	add.s64 	%rd71, %rd62, 9216;
	// begin inline asm
	ld.global.nc.u32 %r154, [%rd71];
	// end inline asm
	add.s64 	%rd72, %rd62, 10240;
	// begin inline asm
	ld.global.nc.u32 %r155, [%rd72];
	// end inline asm
	add.s64 	%rd73, %rd62, 11264;
	// begin inline asm
	ld.global.nc.u32 %r156, [%rd73];
	// end inline asm
	add.s64 	%rd74, %rd62, 12288;
	// begin inline asm
	ld.global.nc.u32 %r157, [%rd74];
	// end inline asm
	add.s64 	%rd75, %rd62, 13312;
	// begin inline asm
	ld.global.nc.u32 %r158, [%rd75];
	// end inline asm
	add.s64 	%rd76, %rd62, 14336;
	// begin inline asm
	ld.global.nc.u32 %r159, [%rd76];
	// end inline asm
	add.s64 	%rd77, %rd62, 15360;
	// begin inline asm
	ld.global.nc.u32 %r160, [%rd77];
	// end inline asm
	add.s32 	%r161, %r145, %r692;
	add.s32 	%r162, %r146, %r161;
	add.s32 	%r163, %r147, %r162;
	add.s32 	%r164, %r148, %r163;
	add.s32 	%r165, %r149, %r164;
	add.s32 	%r166, %r150, %r165;
	add.s32 	%r167, %r151, %r166;
	add.s32 	%r168, %r152, %r167;
	add.s32 	%r169, %r153, %r168;
	add.s32 	%r170, %r154, %r169;
	add.s32 	%r171, %r155, %r170;
	add.s32 	%r172, %r156, %r171;
	add.s32 	%r173, %r157, %r172;
	add.s32 	%r174, %r158, %r173;
	add.s32 	%r175, %r159, %r174;
	add.s32 	%r692, %r160, %r175;
	sub.s64 	%rd80, %rd1, %rd3;
	setp.lt.u64 	%p5, %rd80, %rd2;
	add.s32 	%r682, %r682, 1;
	add.s64 	%rd170, %rd170, %rd2;
	shl.b64 	%rd81, %rd2, 2;
	add.s64 	%rd169, %rd169, %rd81;
	@%p5 bra 	$L__BB6_65;
	bra.uni 	$L__BB6_55;
$L__BB6_57:
	setp.le.u64 	%p6, %rd1, %rd3;
	@%p6 bra 	$L__BB6_65;
	cvt.u32.u64 	%r176, %rd3;
	cvt.u32.u64 	%r177, %rd1;
	sub.s32 	%r89, %r177, %r176;
	setp.ge.s32 	%p7, %r83, %r89;
	@%p7 bra 	$L__BB6_65;
	cvt.u32.u64 	%r180, %rd2;
	not.b32 	%r182, %r83;
	add.s32 	%r183, %r182, %r177;
	add.s32 	%r184, %r180, %r128;
	sub.s32 	%r185, %r183, %r184;
	mul.lo.s32 	%r186, %r1, %r682;
	shl.b32 	%r187, %r186, 12;
	sub.s32 	%r90, %r185, %r187;
	shr.u32 	%r188, %r183, 8;
	add.s32 	%r91, %r188, 1;
	and.b32  	%r189, %r183, 768;
	setp.eq.s32 	%p8, %r189, 768;
	mov.u32 	%r687, %r83;
	@%p8 bra 	$L__BB6_62;
	and.b32  	%r190, %r91, 3;
	neg.s32 	%r684, %r190;
	mov.u32 	%r687, %r83;
$L__BB6_61:
	.pragma "nounroll";
	// begin inline asm
	ld.global.nc.u32 %r191, [%rd169];
	// end inline asm
	add.s32 	%r692, %r191, %r692;
	add.s32 	%r687, %r687, 256;
	add.s64 	%rd169, %rd169, 1024;
	add.s32 	%r684, %r684, 1;
	setp.ne.s32 	%p9, %r684, 0;
	@%p9 bra 	$L__BB6_61;
$L__BB6_62:
	setp.lt.u32 	%p10, %r90, 768;
	@%p10 bra 	$L__BB6_65;
	cvt.u64.u32 	%rd83, %r687;
	add.s64 	%rd84, %rd83, %rd170;
	shl.b64 	%rd85, %rd84, 2;
	add.s64 	%rd173, %rd39, %rd85;
$L__BB6_64:
	// begin inline asm
	ld.global.nc.u32 %r192, [%rd173];
	// end inline asm
	add.s32 	%r196, %r192, %r692;
	add.s64 	%rd87, %rd173, 1024;
	// begin inline asm
	ld.global.nc.u32 %r193, [%rd87];
	// end inline asm
	add.s32 	%r197, %r193, %r196;
	add.s64 	%rd88, %rd173, 2048;
	// begin inline asm
	ld.global.nc.u32 %r194, [%rd88];
	// end inline asm
	add.s32 	%r198, %r194, %r197;
	add.s64 	%rd89, %rd173, 3072;
	// begin inline asm
	ld.global.nc.u32 %r195, [%rd89];
	// end inline asm
	add.s32 	%r692, %r195, %r198;
	add.s32 	%r687, %r687, 1024;
	add.s64 	%rd173, %rd173, 4096;
	setp.lt.s32 	%p11, %r687, %r89;
	@%p11 bra 	$L__BB6_64;
$L__BB6_65:
	// begin inline asm
	mov.u32 %r199, %laneid;
	// end inline asm
	mov.b32 	%r202, 1;
	mov.b32 	%r223, 31;
	mov.b32 	%r224, -1;
	// begin inline asm
	shfl.sync.down.b32 %r200, %r692, %r202, %r223, %r224;
	// end inline asm
	setp.gt.s32 	%p12, %r199, 30;
	selp.b32 	%r225, 0, %r200, %p12;
	add.s32 	%r206, %r225, %r692;
	mov.b32 	%r207, 2;
	// begin inline asm
	shfl.sync.down.b32 %r205, %r206, %r207, %r223, %r224;
	// end inline asm
	setp.gt.s32 	%p13, %r199, 29;
	selp.b32 	%r226, 0, %r205, %p13;
	add.s32 	%r211, %r206, %r226;
	mov.b32 	%r212, 4;
	// begin inline asm
	shfl.sync.down.b32 %r210, %r211, %r212, %r223, %r224;
	// end inline asm
	setp.gt.s32 	%p14, %r199, 27;
	selp.b32 	%r227, 0, %r210, %p14;
	add.s32 	%r216, %r211, %r227;
	mov.b32 	%r217, 8;
	// begin inline asm
	shfl.sync.down.b32 %r215, %r216, %r217, %r223, %r224;
	// end inline asm
	setp.gt.s32 	%p15, %r199, 23;
	selp.b32 	%r228, 0, %r215, %p15;
	add.s32 	%r221, %r216, %r228;
	mov.b32 	%r222, 16;
	// begin inline asm
	shfl.sync.down.b32 %r220, %r221, %r222, %r223, %r224;
	// end inline asm
	setp.gt.s32 	%p16, %r199, 15;
	selp.b32 	%r229, 0, %r220, %p16;
	add.s32 	%r693, %r221, %r229;
	setp.ne.s32 	%p17, %r199, 0;
	@%p17 bra 	$L__BB6_67;
	shr.u32 	%r230, %r83, 3;
	and.b32  	%r231, %r230, 124;
	mov.u32 	%r232, _ZZN3cub18CUB_300001_SM_10006detail6reduce18DeviceReduceKernelINS2_10policy_hubIjyN4cuda3std3__44plusIjEEE10Policy1000EPjyS9_jNS7_10__identityEEEvT0_PT3_T1_NS0_13GridEvenShareISH_EET2_T4_E12temp_storage;
	add.s32 	%r233, %r232, %r231;
	st.shared.u32 	[%r233+8], %r693;
$L__BB6_67:
	bar.sync 	0;
	setp.ne.s32 	%p18, %r83, 0;
	@%p18 bra 	$L__BB6_69;
	ld.shared.u32 	%r234, [_ZZN3cub18CUB_300001_SM_10006detail6reduce18DeviceReduceKernelINS2_10policy_hubIjyN4cuda3std3__44plusIjEEE10Policy1000EPjyS9_jNS7_10__identityEEEvT0_PT3_T1_NS0_13GridEvenShareISH_EET2_T4_E12temp_storage+12];
	add.s32 	%r235, %r234, %r693;
	ld.shared.u32 	%r236, [_ZZN3cub18CUB_300001_SM_10006detail6reduce18DeviceReduceKernelINS2_10policy_hubIjyN4cuda3std3__44plusIjEEE10Policy1000EPjyS9_jNS7_10__identityEEEvT0_PT3_T1_NS0_13GridEvenShareISH_EET2_T4_E12temp_storage+16];
	add.s32 	%r237, %r235, %r236;
	ld.shared.u32 	%r238, [_ZZN3cub18CUB_300001_SM_10006detail6reduce18DeviceReduceKernelINS2_10policy_hubIjyN4cuda3std3__44plusIjEEE10Policy1000EPjyS9_jNS7_10__identityEEEvT0_PT3_T1_NS0_13GridEvenShareISH_EET2_T4_E12temp_storage+20];
	add.s32 	%r239, %r237, %r238;
	ld.shared.u32 	%r240, [_ZZN3cub18CUB_300001_SM_10006detail6reduce18DeviceReduceKernelINS2_10policy_hubIjyN4cuda3std3__44plusIjEEE10Policy1000EPjyS9_jNS7_10__identityEEEvT0_PT3_T1_NS0_13GridEvenShareISH_EET2_T4_E12temp_storage+24];
	add.s32 	%r241, %r239, %r240;
	ld.shared.u32 	%r242, [_ZZN3cub18CUB_300001_SM_10006detail6reduce18DeviceReduceKernelINS2_10policy_hubIjyN4cuda3std3__44plusIjEEE10Policy1000EPjyS9_jNS7_10__identityEEEvT0_PT3_T1_NS0_13GridEvenShareISH_EET2_T4_E12temp_storage+28];
	add.s32 	%r243, %r241, %r242;
	ld.shared.u32 	%r244, [_ZZN3cub18CUB_300001_SM_10006detail6reduce18DeviceReduceKernelINS2_10policy_hubIjyN4cuda3std3__44plusIjEEE10Policy1000EPjyS9_jNS7_10__identityEEEvT0_PT3_T1_NS0_13GridEvenShareISH_EET2_T4_E12temp_storage+32];
	add.s32 	%r245, %r243, %r244;
	ld.shared.u32 	%r246, [_ZZN3cub18CUB_300001_SM_10006detail6reduce18DeviceReduceKernelINS2_10policy_hubIjyN4cuda3std3__44plusIjEEE10Policy1000EPjyS9_jNS7_10__identityEEEvT0_PT3_T1_NS0_13GridEvenShareISH_EET2_T4_E12temp_storage+36];
	add.s32 	%r693, %r245, %r246;
$L__BB6_69:
	mov.u32 	%r648, %tid.x;
	setp.ne.s32 	%p94, %r648, 0;
	@%p94 bra 	$L__BB6_71;
	ld.param.u64 	%rd161, [_ZN3cub18CUB_300001_SM_10006detail6reduce18DeviceReduceKernelINS2_10policy_hubIjyN4cuda3std3__44plusIjEEE10Policy1000EPjyS9_jNS7_10__identityEEEvT0_PT3_T1_NS0_13GridEvenShareISH_EET2_T4__param_1];
	cvta.to.global.u64 	%rd158, %rd161;
	mul.wide.u32 	%rd159, %r2, 4;
	add.s64 	%rd160, %rd158, %rd159;
	st.global.u32 	[%rd160], %r693;
$L__BB6_71:
	ret;

}
	// .globl	_ZN3cub18CUB_300001_SM_10006detail6reduce28DeviceReduceSingleTileKernelINS2_10policy_hubIjyN4cuda3std3__44plusIjEEE10Policy1000EPjSC_iS9_jjNS7_10__identityEEEvT0_T1_T2_T3_T4_T6_
.visible .entry _ZN3cub18CUB_300001_SM_10006detail6reduce28DeviceReduceSingleTileKernelINS2_10policy_hubIjyN4cuda3std3__44plusIjEEE10Policy1000EPjSC_iS9_jjNS7_10__identityEEEvT0_T1_T2_T3_T4_T6_(
	.param .u64 .ptr .align 1 _ZN3cub18CUB_300001_SM_10006detail6reduce28DeviceReduceSingleTileKernelINS2_10policy_hubIjyN4cuda3std3__44plusIjEEE10Policy1000EPjSC_iS9_jjNS7_10__identityEEEvT0_T1_T2_T3_T4_T6__param_0,
	.param .u64 .ptr .align 1 _ZN3cub18CUB_300001_SM_10006detail6reduce28DeviceReduceSingleTileKernelINS2_10policy_hubIjyN4cuda3std3__44plusIjEEE10Policy1000EPjSC_iS9_jjNS7_10__identityEEEvT0_T1_T2_T3_T4_T6__param_1,
	.param .u32 _ZN3cub18CUB_300001_SM_10006detail6reduce28DeviceReduceSingleTileKernelINS2_10policy_hubIjyN4cuda3std3__44plusIjEEE10Policy1000EPjSC_iS9_jjNS7_10__identityEEEvT0_T1_T2_T3_T4_T6__param_2,
	.param .align 1 .b8 _ZN3cub18CUB_300001_SM_10006detail6reduce28DeviceReduceSingleTileKernelINS2_10policy_hubIjyN4cuda3std3__44plusIjEEE10Policy1000EPjSC_iS9_jjNS7_10__identityEEEvT0_T1_T2_T3_T4_T6__param_3[1],
	.param .u32 _ZN3cub18CUB_300001_SM_10006detail6reduce28DeviceReduceSingleTileKernelINS2_10policy_hubIjyN4cuda3std3__44plusIjEEE10Policy1000EPjSC_iS9_jjNS7_10__identityEEEvT0_T1_T2_T3_T4_T6__param_4,
	.param .align 1 .b8 _ZN3cub18CUB_300001_SM_10006detail6reduce28DeviceReduceSingleTileKernelINS2_10policy_hubIjyN4cuda3std3__44plusIjEEE10Policy1000EPjSC_iS9_jjNS7_10__identityEEEvT0_T1_T2_T3_T4_T6__param_5[1]
)
.maxntid 256
.minnctapersm 1
{
	.reg .pred 	%p<97>;
	.reg .b32 	%r<687>;
	.reg .b64 	%rd<125>;
	// demoted variable
	.shared .align 4 .b8 _ZZN3cub18CUB_300001_SM_10006detail6reduce28DeviceReduceSingleTileKernelINS2_10policy_hubIjyN4cuda3std3__44plusIjEEE10Policy1000EPjSC_iS9_jjNS7_10__identityEEEvT0_T1_T2_T3_T4_T6_E12temp_storage[44];
	ld.param.u64 	%rd16, [_ZN3cub18CUB_300001_SM_10006detail6reduce28DeviceReduceSingleTileKernelINS2_10policy_hubIjyN4cuda3std3__44plusIjEEE10Policy1000EPjSC_iS9_jjNS7_10__identityEEEvT0_T1_T2_T3_T4_T6__param_0];
	ld.param.u64 	%rd17, [_ZN3cub18CUB_300001_SM_10006detail6reduce28DeviceReduceSingleTileKernelINS2_10policy_hubIjyN4cuda3std3__44plusIjEEE10Policy1000EPjSC_iS9_jjNS7_10__identityEEEvT0_T1_T2_T3_T4_T6__param_1];
	ld.param.u32 	%r120, [_ZN3cub18CUB_300001_SM_10006detail6reduce28DeviceReduceSingleTileKernelINS2_10policy_hubIjyN4cuda3std3__44plusIjEEE10Policy1000EPjSC_iS9_jjNS7_10__identityEEEvT0_T1_T2_T3_T4_T6__param_2];
	ld.param.u32 	%r121, [_ZN3cub18CUB_300001_SM_10006detail6reduce28DeviceReduceSingleTileKernelINS2_10policy_hubIjyN4cuda3std3__44plusIjEEE10Policy1000EPjSC_iS9_jjNS7_10__identityEEEvT0_T1_T2_T3_T4_T6__param_4];
	cvta.to.global.u64 	%rd1, %rd17;
	setp.ne.s32 	%p1, %r120, 0;
	@%p1 bra 	$L__BB7_3;
	mov.u32 	%r633, %tid.x;
	setp.ne.s32 	%p96, %r633, 0;
	@%p96 bra 	$L__BB7_74;
	st.global.u32 	[%rd1], %r121;
	bra.uni 	$L__BB7_74;
$L__BB7_3:
	and.b64  	%rd18, %rd16, 15;
	setp.ne.s64 	%p2, %rd18, 0;
	@%p2 bra 	$L__BB7_38;
	setp.gt.s32 	%p49, %r120, 4095;
	@%p49 bra 	$L__BB7_22;
	mov.u32 	%r1, %tid.x;
	setp.ge.s32 	%p66, %r1, %r120;
	mov.b32 	%r644, 0;
	mov.u32 	%r639, %r1;
	@%p66 bra 	$L__BB7_7;
	mul.wide.u32 	%rd113, %r1, 4;
	add.s64 	%rd112, %rd16, %rd113;
	// begin inline asm
	ld.global.nc.u32 %r644, [%rd112];
	// end inline asm
	add.s32 	%r639, %r1, 256;
$L__BB7_7:
	setp.ge.s32 	%p67, %r639, %r120;
	@%p67 bra 	$L__BB7_13;
	not.b32 	%r507, %r639;
	add.s32 	%r6, %r120, %r507;
	and.b32  	%r508, %r6, 768;
	setp.eq.s32 	%p68, %r508, 768;
	@%p68 bra 	$L__BB7_11;
	mul.wide.u32 	%rd114, %r639, 4;
	add.s64 	%rd121, %rd16, %rd114;
	shr.u32 	%r509, %r6, 8;
	add.s32 	%r510, %r509, 1;
	and.b32  	%r511, %r510, 3;
	neg.s32 	%r636, %r511;
$L__BB7_10:
	.pragma "nounroll";
	// begin inline asm
	ld.global.nc.u32 %r512, [%rd121];
	// end inline asm
	add.s32 	%r644, %r512, %r644;
	add.s32 	%r639, %r639, 256;
	add.s64 	%rd121, %rd121, 1024;
	add.s32 	%r636, %r636, 1;
	setp.ne.s32 	%p69, %r636, 0;
	@%p69 bra 	$L__BB7_10;
$L__BB7_11:
	setp.lt.u32 	%p70, %r6, 768;
	@%p70 bra 	$L__BB7_13;
$L__BB7_12:
	mul.wide.s32 	%rd120, %r639, 4;
	add.s64 	%rd116, %rd16, %rd120;
	// begin inline asm
	ld.global.nc.u32 %r513, [%rd116];
	// end inline asm
	add.s32 	%r517, %r513, %r644;
	add.s64 	%rd117, %rd116, 1024;
	// begin inline asm
	ld.global.nc.u32 %r514, [%rd117];
	// end inline asm
	add.s32 	%r518, %r514, %r517;
	add.s64 	%rd118, %rd116, 2048;
	// begin inline asm
	ld.global.nc.u32 %r515, [%rd118];
	// end inline asm
	add.s32 	%r519, %r515, %r518;
	add.s64 	%rd119, %rd116, 3072;
	// begin inline asm
	ld.global.nc.u32 %r516, [%rd119];
	// end inline asm
	add.s32 	%r644, %r516, %r519;
	add.s32 	%r639, %r639, 1024;
	setp.lt.s32 	%p71, %r639, %r120;
	@%p71 bra 	$L__BB7_12;
$L__BB7_13:
	setp.lt.s32 	%p72, %r120, 256;
	@%p72 bra 	$L__BB7_18;
	// begin inline asm
	mov.u32 %r583, %laneid;
	// end inline asm
	mov.b32 	%r586, 1;
	mov.b32 	%r607, 31;
	mov.b32 	%r608, -1;
	// begin inline asm
	shfl.sync.down.b32 %r584, %r644, %r586, %r607, %r608;
	// end inline asm
	setp.gt.s32 	%p88, %r583, 30;
	selp.b32 	%r609, 0, %r584, %p88;
	add.s32 	%r590, %r609, %r644;
	mov.b32 	%r591, 2;
	// begin inline asm
	shfl.sync.down.b32 %r589, %r590, %r591, %r607, %r608;
	// end inline asm
	setp.gt.s32 	%p89, %r583, 29;
	selp.b32 	%r610, 0, %r589, %p89;
	add.s32 	%r595, %r590, %r610;
	mov.b32 	%r596, 4;
	// begin inline asm
	shfl.sync.down.b32 %r594, %r595, %r596, %r607, %r608;
	// end inline asm
	setp.gt.s32 	%p90, %r583, 27;
	selp.b32 	%r611, 0, %r594, %p90;
	add.s32 	%r600, %r595, %r611;
	mov.b32 	%r601, 8;
	// begin inline asm
	shfl.sync.down.b32 %r599, %r600, %r601, %r607, %r608;
	// end inline asm
	setp.gt.s32 	%p91, %r583, 23;
	selp.b32 	%r612, 0, %r599, %p91;
	add.s32 	%r605, %r600, %r612;
	mov.b32 	%r606, 16;
	// begin inline asm
	shfl.sync.down.b32 %r604, %r605, %r606, %r607, %r608;
	// end inline asm
	setp.gt.s32 	%p92, %r583, 15;
	selp.b32 	%r613, 0, %r604, %p92;
	add.s32 	%r686, %r605, %r613;
	setp.ne.s32 	%p93, %r583, 0;
	@%p93 bra 	$L__BB7_16;
	shr.u32 	%r614, %r1, 3;
	and.b32  	%r615, %r614, 124;
	mov.u32 	%r616, _ZZN3cub18CUB_300001_SM_10006detail6reduce28DeviceReduceSingleTileKernelINS2_10policy_hubIjyN4cuda3std3__44plusIjEEE10Policy1000EPjSC_iS9_jjNS7_10__identityEEEvT0_T1_T2_T3_T4_T6_E12temp_storage;
	add.s32 	%r617, %r616, %r615;
	st.shared.u32 	[%r617+8], %r686;
$L__BB7_16:
	bar.sync 	0;
	setp.ne.s32 	%p94, %r1, 0;
	@%p94 bra 	$L__BB7_72;
	ld.shared.u32 	%r618, [_ZZN3cub18CUB_300001_SM_10006detail6reduce28DeviceReduceSingleTileKernelINS2_10policy_hubIjyN4cuda3std3__44plusIjEEE10Policy1000EPjSC_iS9_jjNS7_10__identityEEEvT0_T1_T2_T3_T4_T6_E12temp_storage+12];
	add.s32 	%r619, %r618, %r686;
	ld.shared.u32 	%r620, [_ZZN3cub18CUB_300001_SM_10006detail6reduce28DeviceReduceSingleTileKernelINS2_10policy_hubIjyN4cuda3std3__44plusIjEEE10Policy1000EPjSC_iS9_jjNS7_10__identityEEEvT0_T1_T2_T3_T4_T6_E12temp_storage+16];
	add.s32 	%r621, %r619, %r620;
	ld.shared.u32 	%r622, [_ZZN3cub18CUB_300001_SM_10006detail6reduce28DeviceReduceSingleTileKernelINS2_10policy_hubIjyN4cuda3std3__44plusIjEEE10Policy1000EPjSC_iS9_jjNS7_10__identityEEEvT0_T1_T2_T3_T4_T6_E12temp_storage+20];
	add.s32 	%r623, %r621, %r622;
	ld.shared.u32 	%r624, [_ZZN3cub18CUB_300001_SM_10006detail6reduce28DeviceReduceSingleTileKernelINS2_10policy_hubIjyN4cuda3std3__44plusIjEEE10Policy1000EPjSC_iS9_jjNS7_10__identityEEEvT0_T1_T2_T3_T4_T6_E12temp_storage+24];
	add.s32 	%r625, %r623, %r624;
	ld.shared.u32 	%r626, [_ZZN3cub18CUB_300001_SM_10006detail6reduce28DeviceReduceSingleTileKernelINS2_10policy_hubIjyN4cuda3std3__44plusIjEEE10Policy1000EPjSC_iS9_jjNS7_10__identityEEEvT0_T1_T2_T3_T4_T6_E12temp_storage+28];
	add.s32 	%r627, %r625, %r626;
	ld.shared.u32 	%r628, [_ZZN3cub18CUB_300001_SM_10006detail6reduce28DeviceReduceSingleTileKernelINS2_10policy_hubIjyN4cuda3std3__44plusIjEEE10Policy1000EPjSC_iS9_jjNS7_10__identityEEEvT0_T1_T2_T3_T4_T6_E12temp_storage+32];
	add.s32 	%r629, %r627, %r628;
	ld.shared.u32 	%r630, [_ZZN3cub18CUB_300001_SM_10006detail6reduce28DeviceReduceSingleTileKernelINS2_10policy_hubIjyN4cuda3std3__44plusIjEEE10Policy1000EPjSC_iS9_jjNS7_10__identityEEEvT0_T1_T2_T3_T4_T6_E12temp_storage+36];
	add.s32 	%r686, %r629, %r630;
	bra.uni 	$L__BB7_72;
$L__BB7_18:
	// begin inline asm
	mov.u32 %r520, %laneid;
	// end inline asm
	and.b32  	%r546, %r1, 992;
	add.s32 	%r547, %r546, 32;
	setp.gt.s32 	%p73, %r547, %r120;
	not.b32 	%r548, %r546;
	add.s32 	%r549, %r120, %r548;
	selp.b32 	%r544, %r549, 31, %p73;
	mov.b32 	%r523, 1;
	mov.b32 	%r545, -1;
	// begin inline asm
	shfl.sync.down.b32 %r521, %r644, %r523, %r544, %r545;
	// end inline asm
	setp.lt.s32 	%p74, %r520, %r544;
	selp.b32 	%r550, %r521, 0, %p74;
	add.s32 	%r527, %r550, %r644;
	mov.b32 	%r528, 2;
	// begin inline asm
	shfl.sync.down.b32 %r526, %r527, %r528, %r544, %r545;
	// end inline asm
	add.s32 	%r551, %r520, 2;
	setp.gt.s32 	%p75, %r551, %r544;
	selp.b32 	%r552, 0, %r526, %p75;
	add.s32 	%r532, %r527, %r552;
	mov.b32 	%r533, 4;
	// begin inline asm
	shfl.sync.down.b32 %r531, %r532, %r533, %r544, %r545;
	// end inline asm
	add.s32 	%r553, %r520, 4;
	setp.gt.s32 	%p76, %r553, %r544;
	selp.b32 	%r554, 0, %r531, %p76;
	add.s32 	%r537, %r532, %r554;
	mov.b32 	%r538, 8;
	// begin inline asm
	shfl.sync.down.b32 %r536, %r537, %r538, %r544, %r545;
	// end inline asm
	add.s32 	%r555, %r520, 8;
	setp.gt.s32 	%p77, %r555, %r544;
	selp.b32 	%r556, 0, %r536, %p77;
	add.s32 	%r542, %r537, %r556;
	mov.b32 	%r543, 16;
	// begin inline asm
	shfl.sync.down.b32 %r541, %r542, %r543, %r544, %r545;
	// end inline asm
	add.s32 	%r557, %r520, 16;
	setp.gt.s32 	%p78, %r557, %r544;
	selp.b32 	%r558, 0, %r541, %p78;
	add.s32 	%r686, %r542, %r558;
	setp.ne.s32 	%p79, %r520, 0;
	@%p79 bra 	$L__BB7_20;
	shr.u32 	%r559, %r1, 3;
	and.b32  	%r560, %r559, 124;
	mov.u32 	%r561, _ZZN3cub18CUB_300001_SM_10006detail6reduce28DeviceReduceSingleTileKernelINS2_10policy_hubIjyN4cuda3std3__44plusIjEEE10Policy1000EPjSC_iS9_jjNS7_10__identityEEEvT0_T1_T2_T3_T4_T6_E12temp_storage;
	add.s32 	%r562, %r561, %r560;
	st.shared.u32 	[%r562+8], %r686;
$L__BB7_20:
	bar.sync 	0;
	setp.ne.s32 	%p80, %r1, 0;
	@%p80 bra 	$L__BB7_72;
	setp.gt.s32 	%p81, %r120, 32;
	ld.shared.u32 	%r563, [_ZZN3cub18CUB_300001_SM_10006detail6reduce28DeviceReduceSingleTileKernelINS2_10policy_hubIjyN4cuda3std3__44plusIjEEE10Policy1000EPjSC_iS9_jjNS7_10__identityEEEvT0_T1_T2_T3_T4_T6_E12temp_storage+12];
	selp.b32 	%r564, %r563, 0, %p81;
	add.s32 	%r565, %r564, %r686;
	setp.gt.s32 	%p82, %r120, 64;
	ld.shared.u32 	%r566, [_ZZN3cub18CUB_300001_SM_10006detail6reduce28DeviceReduceSingleTileKernelINS2_10policy_hubIjyN4cuda3std3__44plusIjEEE10Policy1000EPjSC_iS9_jjNS7_10__identityEEEvT0_T1_T2_T3_T4_T6_E12temp_storage+16];
	selp.b32 	%r567, %r566, 0, %p82;
	add.s32 	%r568, %r565, %r567;
	setp.gt.s32 	%p83, %r120, 96;
	ld.shared.u32 	%r569, [_ZZN3cub18CUB_300001_SM_10006detail6reduce28DeviceReduceSingleTileKernelINS2_10policy_hubIjyN4cuda3std3__44plusIjEEE10Policy1000EPjSC_iS9_jjNS7_10__identityEEEvT0_T1_T2_T3_T4_T6_E12temp_storage+20];
	selp.b32 	%r570, %r569, 0, %p83;
	add.s32 	%r571, %r568, %r570;
	setp.gt.s32 	%p84, %r120, 128;
	ld.shared.u32 	%r572, [_ZZN3cub18CUB_300001_SM_10006detail6reduce28DeviceReduceSingleTileKernelINS2_10policy_hubIjyN4cuda3std3__44plusIjEEE10Policy1000EPjSC_iS9_jjNS7_10__identityEEEvT0_T1_T2_T3_T4_T6_E12temp_storage+24];
	selp.b32 	%r573, %r572, 0, %p84;
	add.s32 	%r574, %r571, %r573;
	setp.gt.s32 	%p85, %r120, 160;
	ld.shared.u32 	%r575, [_ZZN3cub18CUB_300001_SM_10006detail6reduce28DeviceReduceSingleTileKernelINS2_10policy_hubIjyN4cuda3std3__44plusIjEEE10Policy1000EPjSC_iS9_jjNS7_10__identityEEEvT0_T1_T2_T3_T4_T6_E12temp_storage+28];
	selp.b32 	%r576, %r575, 0, %p85;
	add.s32 	%r577, %r574, %r576;
	setp.gt.s32 	%p86, %r120, 192;
	ld.shared.u32 	%r578, [_ZZN3cub18CUB_300001_SM_10006detail6reduce28DeviceReduceSingleTileKernelINS2_10policy_hubIjyN4cuda3std3__44plusIjEEE10Policy1000EPjSC_iS9_jjNS7_10__identityEEEvT0_T1_T2_T3_T4_T6_E12temp_storage+32];
	selp.b32 	%r579, %r578, 0, %p86;
	add.s32 	%r580, %r577, %r579;
	setp.gt.s32 	%p87, %r120, 224;
	ld.shared.u32 	%r581, [_ZZN3cub18CUB_300001_SM_10006detail6reduce28DeviceReduceSingleTileKernelINS2_10policy_hubIjyN4cuda3std3__44plusIjEEE10Policy1000EPjSC_iS9_jjNS7_10__identityEEEvT0_T1_T2_T3_T4_T6_E12temp_storage+36];
	selp.b32 	%r582, %r581, 0, %p87;
	add.s32 	%r686, %r580, %r582;
	bra.uni 	$L__BB7_72;
$L__BB7_22:
	mov.u32 	%r26, %tid.x;
	shl.b32 	%r377, %r26, 2;
	mul.wide.u32 	%rd86, %r377, 4;
	add.s64 	%rd76, %rd16, %rd86;
	// begin inline asm
	ld.global.nc.v2.u64 {%rd74, %rd75}, [%rd76];
	// end inline asm
	mov.b64 	{%r378, %r379}, %rd75;
	mov.b64 	{%r380, %r381}, %rd74;
	add.s64 	%rd79, %rd76, 4096;
	// begin inline asm
	ld.global.nc.v2.u64 {%rd77, %rd78}, [%rd79];
	// end inline asm
	mov.b64 	{%r382, %r383}, %rd78;
	mov.b64 	{%r384, %r385}, %rd77;
	add.s64 	%rd82, %rd76, 8192;
	// begin inline asm
	ld.global.nc.v2.u64 {%rd80, %rd81}, [%rd82];
	// end inline asm
	mov.b64 	{%r386, %r387}, %rd81;
	mov.b64 	{%r388, %r389}, %rd80;
	add.s64 	%rd85, %rd76, 12288;
	// begin inline asm
	ld.global.nc.v2.u64 {%rd83, %rd84}, [%rd85];
	// end inline asm
	mov.b64 	{%r390, %r391}, %rd84;
	mov.b64 	{%r392, %r393}, %rd83;
	add.s32 	%r394, %r381, %r380;
	add.s32 	%r395, %r378, %r394;
	add.s32 	%r396, %r379, %r395;
	add.s32 	%r397, %r384, %r396;
	add.s32 	%r398, %r385, %r397;
	add.s32 	%r399, %r382, %r398;
	add.s32 	%r400, %r383, %r399;
	add.s32 	%r401, %r388, %r400;
	add.s32 	%r402, %r389, %r401;
	add.s32 	%r403, %r386, %r402;
	add.s32 	%r404, %r387, %r403;
	add.s32 	%r405, %r392, %r404;
	add.s32 	%r406, %r393, %r405;
	add.s32 	%r407, %r390, %r406;
	add.s32 	%r659, %r391, %r407;
	setp.lt.u32 	%p50, %r120, 8192;
	mov.b32 	%r648, 4096;
	@%p50 bra 	$L__BB7_26;
	add.s32 	%r28, %r120, -4096;
	mov.b32 	%r648, 4096;
$L__BB7_24:
	mul.wide.s32 	%rd99, %r648, 4;
	add.s64 	%rd89, %rd76, %rd99;
	// begin inline asm
	ld.global.nc.v2.u64 {%rd87, %rd88}, [%rd89];
	// end inline asm
	mov.b64 	{%r409, %r410}, %rd88;
	mov.b64 	{%r411, %r412}, %rd87;
	add.s64 	%rd92, %rd89, 4096;
	// begin inline asm
	ld.global.nc.v2.u64 {%rd90, %rd91}, [%rd92];
	// end inline asm
	mov.b64 	{%r413, %r414}, %rd91;
	mov.b64 	{%r415, %r416}, %rd90;
	add.s64 	%rd95, %rd89, 8192;
	// begin inline asm
	ld.global.nc.v2.u64 {%rd93, %rd94}, [%rd95];
	// end inline asm
	mov.b64 	{%r417, %r418}, %rd94;
	mov.b64 	{%r419, %r420}, %rd93;
	add.s64 	%rd98, %rd89, 12288;
	// begin inline asm
	ld.global.nc.v2.u64 {%rd96, %rd97}, [%rd98];
	// end inline asm
	mov.b64 	{%r421, %r422}, %rd97;
	mov.b64 	{%r423, %r424}, %rd96;
	add.s32 	%r425, %r411, %r659;
	add.s32 	%r426, %r412, %r425;
	add.s32 	%r427, %r409, %r426;
	add.s32 	%r428, %r410, %r427;
	add.s32 	%r429, %r415, %r428;
	add.s32 	%r430, %r416, %r429;
	add.s32 	%r431, %r413, %r430;
	add.s32 	%r432, %r414, %r431;
	add.s32 	%r433, %r419, %r432;
	add.s32 	%r434, %r420, %r433;
	add.s32 	%r435, %r417, %r434;
	add.s32 	%r436, %r418, %r435;
	add.s32 	%r437, %r423, %r436;
	add.s32 	%r438, %r424, %r437;
	add.s32 	%r439, %r421, %r438;
	add.s32 	%r659, %r422, %r439;
	sub.s32 	%r440, %r120, %r648;
	setp.lt.s32 	%p51, %r440, 4096;
	@%p51 bra 	$L__BB7_34;
	add.s32 	%r648, %r648, 4096;
	setp.le.s32 	%p52, %r648, %r28;
	@%p52 bra 	$L__BB7_24;
$L__BB7_26:
	setp.le.s32 	%p53, %r120, %r648;
	@%p53 bra 	$L__BB7_34;
	sub.s32 	%r35, %r120, %r648;
	setp.ge.s32 	%p54, %r26, %r35;
	@%p54 bra 	$L__BB7_34;
	not.b32 	%r442, %r26;
	add.s32 	%r443, %r120, %r442;
	sub.s32 	%r36, %r443, %r648;
	and.b32  	%r444, %r36, 768;
	setp.eq.s32 	%p55, %r444, 768;
	mov.u32 	%r653, %r26;
	@%p55 bra 	$L__BB7_31;
	add.s32 	%r650, %r26, %r648;
	shr.u32 	%r445, %r36, 8;
	add.s32 	%r446, %r445, 1;
	and.b32  	%r447, %r446, 3;
	neg.s32 	%r649, %r447;
	mov.u32 	%r653, %r26;
$L__BB7_30:
	.pragma "nounroll";
	mul.wide.u32 	%rd101, %r650, 4;
	add.s64 	%rd100, %rd16, %rd101;
	// begin inline asm
	ld.global.nc.u32 %r448, [%rd100];
	// end inline asm
	add.s32 	%r659, %r448, %r659;
	add.s32 	%r653, %r653, 256;
	add.s32 	%r650, %r650, 256;
	add.s32 	%r649, %r649, 1;
	setp.ne.s32 	%p56, %r649, 0;
	@%p56 bra 	$L__BB7_30;
$L__BB7_31:
	setp.lt.u32 	%p57, %r36, 768;
	@%p57 bra 	$L__BB7_34;
	cvt.u64.u32 	%rd102, %r653;
	cvt.u64.u32 	%rd103, %r648;
	add.s64 	%rd104, %rd102, %rd103;
	shl.b64 	%rd105, %rd104, 2;
	add.s64 	%rd106, %rd105, %rd16;
	add.s64 	%rd122, %rd106, 2048;
	add.s32 	%r656, %r653, %r648;
$L__BB7_33:
	mul.wide.u32 	%rd111, %r656, 4;
	add.s64 	%rd107, %rd16, %rd111;
	// begin inline asm
	ld.global.nc.u32 %r449, [%rd107];
	// end inline asm
	add.s32 	%r453, %r449, %r659;
	add.s64 	%rd108, %rd122, -1024;
	// begin inline asm
	ld.global.nc.u32 %r450, [%rd108];
	// end inline asm
	add.s32 	%r454, %r450, %r453;
	// begin inline asm
	ld.global.nc.u32 %r451, [%rd122];
	// end inline asm
	add.s32 	%r455, %r451, %r454;
	add.s64 	%rd110, %rd122, 1024;
	// begin inline asm
	ld.global.nc.u32 %r452, [%rd110];
	// end inline asm
	add.s32 	%r659, %r452, %r455;
	add.s32 	%r653, %r653, 1024;
	add.s64 	%rd122, %rd122, 4096;
	add.s32 	%r656, %r656, 1024;
	setp.lt.s32 	%p58, %r653, %r35;
	@%p58 bra 	$L__BB7_33;
$L__BB7_34:
	// begin inline asm
	mov.u32 %r456, %laneid;
	// end inline asm
	mov.b32 	%r459, 1;
	mov.b32 	%r480, 31;
	mov.b32 	%r481, -1;
	// begin inline asm
	shfl.sync.down.b32 %r457, %r659, %r459, %r480, %r481;
	// end inline asm
	setp.gt.s32 	%p59, %r456, 30;
	selp.b32 	%r482, 0, %r457, %p59;
	add.s32 	%r463, %r482, %r659;
	mov.b32 	%r464, 2;
	// begin inline asm
	shfl.sync.down.b32 %r462, %r463, %r464, %r480, %r481;
	// end inline asm
	setp.gt.s32 	%p60, %r456, 29;
	selp.b32 	%r483, 0, %r462, %p60;
	add.s32 	%r468, %r463, %r483;
	mov.b32 	%r469, 4;
	// begin inline asm
	shfl.sync.down.b32 %r467, %r468, %r469, %r480, %r481;
	// end inline asm
	setp.gt.s32 	%p61, %r456, 27;
	selp.b32 	%r484, 0, %r467, %p61;
	add.s32 	%r473, %r468, %r484;
	mov.b32 	%r474, 8;
	// begin inline asm
	shfl.sync.down.b32 %r472, %r473, %r474, %r480, %r481;
	// end inline asm
	setp.gt.s32 	%p62, %r456, 23;
	selp.b32 	%r485, 0, %r472, %p62;
	add.s32 	%r478, %r473, %r485;
	mov.b32 	%r479, 16;
	// begin inline asm
	shfl.sync.down.b32 %r477, %r478, %r479, %r480, %r481;
	// end inline asm
	setp.gt.s32 	%p63, %r456, 15;
	selp.b32 	%r486, 0, %r477, %p63;
	add.s32 	%r686, %r478, %r486;
	setp.ne.s32 	%p64, %r456, 0;
	@%p64 bra 	$L__BB7_36;
	shr.u32 	%r487, %r26, 3;
	and.b32  	%r488, %r487, 124;
	mov.u32 	%r489, _ZZN3cub18CUB_300001_SM_10006detail6reduce28DeviceReduceSingleTileKernelINS2_10policy_hubIjyN4cuda3std3__44plusIjEEE10Policy1000EPjSC_iS9_jjNS7_10__identityEEEvT0_T1_T2_T3_T4_T6_E12temp_storage;
	add.s32 	%r490, %r489, %r488;
	st.shared.u32 	[%r490+8], %r686;
$L__BB7_36:
	bar.sync 	0;
	setp.ne.s32 	%p65, %r26, 0;
	@%p65 bra 	$L__BB7_72;
	ld.shared.u32 	%r491, [_ZZN3cub18CUB_300001_SM_10006detail6reduce28DeviceReduceSingleTileKernelINS2_10policy_hubIjyN4cuda3std3__44plusIjEEE10Policy1000EPjSC_iS9_jjNS7_10__identityEEEvT0_T1_T2_T3_T4_T6_E12temp_storage+12];
	add.s32 	%r492, %r491, %r686;
	ld.shared.u32 	%r493, [_ZZN3cub18CUB_300001_SM_10006detail6reduce28DeviceReduceSingleTileKernelINS2_10policy_hubIjyN4cuda3std3__44plusIjEEE10Policy1000EPjSC_iS9_jjNS7_10__identityEEEvT0_T1_T2_T3_T4_T6_E12temp_storage+16];
	add.s32 	%r494, %r492, %r493;
	ld.shared.u32 	%r495, [_ZZN3cub18CUB_300001_SM_10006detail6reduce28DeviceReduceSingleTileKernelINS2_10policy_hubIjyN4cuda3std3__44plusIjEEE10Policy1000EPjSC_iS9_jjNS7_10__identityEEEvT0_T1_T2_T3_T4_T6_E12temp_storage+20];
	add.s32 	%r496, %r494, %r495;
	ld.shared.u32 	%r497, [_ZZN3cub18CUB_300001_SM_10006detail6reduce28DeviceReduceSingleTileKernelINS2_10policy_hubIjyN4cuda3std3__44plusIjEEE10Policy1000EPjSC_iS9_jjNS7_10__identityEEEvT0_T1_T2_T3_T4_T6_E12temp_storage+24];
	add.s32 	%r498, %r496, %r497;
	ld.shared.u32 	%r499, [_ZZN3cub18CUB_300001_SM_10006detail6reduce28DeviceReduceSingleTileKernelINS2_10policy_hubIjyN4cuda3std3__44plusIjEEE10Policy1000EPjSC_iS9_jjNS7_10__identityEEEvT0_T1_T2_T3_T4_T6_E12temp_storage+28];
	add.s32 	%r500, %r498, %r499;
	ld.shared.u32 	%r501, [_ZZN3cub18CUB_300001_SM_10006detail6reduce28DeviceReduceSingleTileKernelINS2_10policy_hubIjyN4cuda3std3__44plusIjEEE10Policy1000EPjSC_iS9_jjNS7_10__identityEEEvT0_T1_T2_T3_T4_T6_E12temp_storage+32];
	add.s32 	%r502, %r500, %r501;
	ld.shared.u32 	%r503, [_ZZN3cub18CUB_300001_SM_10006detail6reduce28DeviceReduceSingleTileKernelINS2_10policy_hubIjyN4cuda3std3__44plusIjEEE10Policy1000EPjSC_iS9_jjNS7_10__identityEEEvT0_T1_T2_T3_T4_T6_E12temp_storage+36];
	add.s32 	%r686, %r502, %r503;
	bra.uni 	$L__BB7_72;
$L__BB7_38:
	setp.gt.s32 	%p3, %r120, 4095;
	@%p3 bra 	$L__BB7_56;
	mov.u32 	%r60, %tid.x;
	setp.ge.s32 	%p20, %r60, %r120;
	mov.b32 	%r670, 0;
	mov.u32 	%r665, %r60;
	@%p20 bra 	$L__BB7_41;
	mul.wide.u32 	%rd66, %r60, 4;
	add.s64 	%rd65, %rd16, %rd66;
	// begin inline asm
	ld.global.nc.u32 %r670, [%rd65];
	// end inline asm
	add.s32 	%r665, %r60, 256;
$L__BB7_41:
	setp.ge.s32 	%p21, %r665, %r120;
	@%p21 bra 	$L__BB7_47;
	not.b32 	%r252, %r665;
	add.s32 	%r65, %r120, %r252;
	and.b32  	%r253, %r65, 768;
	setp.eq.s32 	%p22, %r253, 768;
	@%p22 bra 	$L__BB7_45;
	mul.wide.u32 	%rd67, %r665, 4;
	add.s64 	%rd123, %rd16, %rd67;
	shr.u32 	%r254, %r65, 8;
	add.s32 	%r255, %r254, 1;
	and.b32  	%r256, %r255, 3;
	neg.s32 	%r662, %r256;
$L__BB7_44:
	.pragma "nounroll";
	// begin inline asm
	ld.global.nc.u32 %r257, [%rd123];
	// end inline asm
	add.s32 	%r670, %r257, %r670;
	add.s32 	%r665, %r665, 256;
	add.s64 	%rd123, %rd123, 1024;
	add.s32 	%r662, %r662, 1;
	setp.ne.s32 	%p23, %r662, 0;
	@%p23 bra 	$L__BB7_44;
$L__BB7_45:
	setp.lt.u32 	%p24, %r65, 768;
	@%p24 bra 	$L__BB7_47;
$L__BB7_46:
	mul.wide.s32 	%rd73, %r665, 4;
	add.s64 	%rd69, %rd16, %rd73;
	// begin inline asm
	ld.global.nc.u32 %r258, [%rd69];
	// end inline asm
	add.s32 	%r262, %r258, %r670;
	add.s64 	%rd70, %rd69, 1024;
	// begin inline asm
	ld.global.nc.u32 %r259, [%rd70];
	// end inline asm
	add.s32 	%r263, %r259, %r262;
	add.s64 	%rd71, %rd69, 2048;
	// begin inline asm
	ld.global.nc.u32 %r260, [%rd71];
	// end inline asm
	add.s32 	%r264, %r260, %r263;
	add.s64 	%rd72, %rd69, 3072;
	// begin inline asm
	ld.global.nc.u32 %r261, [%rd72];
	// end inline asm
	add.s32 	%r670, %r261, %r264;
	add.s32 	%r665, %r665, 1024;
	setp.lt.s32 	%p25, %r665, %r120;
	@%p25 bra 	$L__BB7_46;
$L__BB7_47:
	setp.lt.s32 	%p26, %r120, 256;
	@%p26 bra 	$L__BB7_52;
	// begin inline asm
	mov.u32 %r328, %laneid;
	// end inline asm
	mov.b32 	%r331, 1;
	mov.b32 	%r352, 31;
	mov.b32 	%r353, -1;
	// begin inline asm
	shfl.sync.down.b32 %r329, %r670, %r331, %r352, %r353;
	// end inline asm
	setp.gt.s32 	%p42, %r328, 30;
	selp.b32 	%r354, 0, %r329, %p42;
	add.s32 	%r335, %r354, %r670;
	mov.b32 	%r336, 2;
	// begin inline asm
	shfl.sync.down.b32 %r334, %r335, %r336, %r352, %r353;
	// end inline asm
	setp.gt.s32 	%p43, %r328, 29;
	selp.b32 	%r355, 0, %r334, %p43;
	add.s32 	%r340, %r335, %r355;
	mov.b32 	%r341, 4;
	// begin inline asm
	shfl.sync.down.b32 %r339, %r340, %r341, %r352, %r353;
	// end inline asm
	setp.gt.s32 	%p44, %r328, 27;
	selp.b32 	%r356, 0, %r339, %p44;
	add.s32 	%r345, %r340, %r356;
	mov.b32 	%r346, 8;
	// begin inline asm
	shfl.sync.down.b32 %r344, %r345, %r346, %r352, %r353;
	// end inline asm
	setp.gt.s32 	%p45, %r328, 23;
	selp.b32 	%r357, 0, %r344, %p45;
	add.s32 	%r350, %r345, %r357;
	mov.b32 	%r351, 16;
	// begin inline asm
	shfl.sync.down.b32 %r349, %r350, %r351, %r352, %r353;
	// end inline asm
	setp.gt.s32 	%p46, %r328, 15;
	selp.b32 	%r358, 0, %r349, %p46;
	add.s32 	%r686, %r350, %r358;
	setp.ne.s32 	%p47, %r328, 0;
	@%p47 bra 	$L__BB7_50;
	shr.u32 	%r359, %r60, 3;
	and.b32  	%r360, %r359, 124;
	mov.u32 	%r361, _ZZN3cub18CUB_300001_SM_10006detail6reduce28DeviceReduceSingleTileKernelINS2_10policy_hubIjyN4cuda3std3__44plusIjEEE10Policy1000EPjSC_iS9_jjNS7_10__identityEEEvT0_T1_T2_T3_T4_T6_E12temp_storage;
	add.s32 	%r362, %r361, %r360;
	st.shared.u32 	[%r362+8], %r686;
$L__BB7_50:
	bar.sync 	0;
	setp.ne.s32 	%p48, %r60, 0;
	@%p48 bra 	$L__BB7_72;
	ld.shared.u32 	%r363, [_ZZN3cub18CUB_300001_SM_10006detail6reduce28DeviceReduceSingleTileKernelINS2_10policy_hubIjyN4cuda3std3__44plusIjEEE10Policy1000EPjSC_iS9_jjNS7_10__identityEEEvT0_T1_T2_T3_T4_T6_E12temp_storage+12];
	add.s32 	%r364, %r363, %r686;
	ld.shared.u32 	%r365, [_ZZN3cub18CUB_300001_SM_10006detail6reduce28DeviceReduceSingleTileKernelINS2_10policy_hubIjyN4cuda3std3__44plusIjEEE10Policy1000EPjSC_iS9_jjNS7_10__identityEEEvT0_T1_T2_T3_T4_T6_E12temp_storage+16];
	add.s32 	%r366, %r364, %r365;
	ld.shared.u32 	%r367, [_ZZN3cub18CUB_300001_SM_10006detail6reduce28DeviceReduceSingleTileKernelINS2_10policy_hubIjyN4cuda3std3__44plusIjEEE10Policy1000EPjSC_iS9_jjNS7_10__identityEEEvT0_T1_T2_T3_T4_T6_E12temp_storage+20];
	add.s32 	%r368, %r366, %r367;
	ld.shared.u32 	%r369, [_ZZN3cub18CUB_300001_SM_10006detail6reduce28DeviceReduceSingleTileKernelINS2_10policy_hubIjyN4cuda3std3__44plusIjEEE10Policy1000EPjSC_iS9_jjNS7_10__identityEEEvT0_T1_T2_T3_T4_T6_E12temp_storage+24];
	add.s32 	%r370, %r368, %r369;
	ld.shared.u32 	%r371, [_ZZN3cub18CUB_300001_SM_10006detail6reduce28DeviceReduceSingleTileKernelINS2_10policy_hubIjyN4cuda3std3__44plusIjEEE10Policy1000EPjSC_iS9_jjNS7_10__identityEEEvT0_T1_T2_T3_T4_T6_E12temp_storage+28];
	add.s32 	%r372, %r370, %r371;
	ld.shared.u32 	%r373, [_ZZN3cub18CUB_300001_SM_10006detail6reduce28DeviceReduceSingleTileKernelINS2_10policy_hubIjyN4cuda3std3__44plusIjEEE10Policy1000EPjSC_iS9_jjNS7_10__identityEEEvT0_T1_T2_T3_T4_T6_E12temp_storage+32];
	add.s32 	%r374, %r372, %r373;
	ld.shared.u32 	%r375, [_ZZN3cub18CUB_300001_SM_10006detail6reduce28DeviceReduceSingleTileKernelINS2_10policy_hubIjyN4cuda3std3__44plusIjEEE10Policy1000EPjSC_iS9_jjNS7_10__identityEEEvT0_T1_T2_T3_T4_T6_E12temp_storage+36];
	add.s32 	%r686, %r374, %r375;
	bra.uni 	$L__BB7_72;
$L__BB7_52:
	// begin inline asm
	mov.u32 %r265, %laneid;
	// end inline asm
	and.b32  	%r291, %r60, 992;
	add.s32 	%r292, %r291, 32;
	setp.gt.s32 	%p27, %r292, %r120;
	not.b32 	%r293, %r291;
	add.s32 	%r294, %r120, %r293;
	selp.b32 	%r289, %r294, 31, %p27;
	mov.b32 	%r268, 1;
	mov.b32 	%r290, -1;
	// begin inline asm
	shfl.sync.down.b32 %r266, %r670, %r268, %r289, %r290;
	// end inline asm
	setp.lt.s32 	%p28, %r265, %r289;
	selp.b32 	%r295, %r266, 0, %p28;
	add.s32 	%r272, %r295, %r670;
	mov.b32 	%r273, 2;
	// begin inline asm
	shfl.sync.down.b32 %r271, %r272, %r273, %r289, %r290;
	// end inline asm
	add.s32 	%r296, %r265, 2;
	setp.gt.s32 	%p29, %r296, %r289;
	selp.b32 	%r297, 0, %r271, %p29;
	add.s32 	%r277, %r272, %r297;
	mov.b32 	%r278, 4;
	// begin inline asm
	shfl.sync.down.b32 %r276, %r277, %r278, %r289, %r290;
	// end inline asm
	add.s32 	%r298, %r265, 4;
	setp.gt.s32 	%p30, %r298, %r289;
	selp.b32 	%r299, 0, %r276, %p30;
	add.s32 	%r282, %r277, %r299;
	mov.b32 	%r283, 8;
	// begin inline asm
	shfl.sync.down.b32 %r281, %r282, %r283, %r289, %r290;
	// end inline asm
	add.s32 	%r300, %r265, 8;
	setp.gt.s32 	%p31, %r300, %r289;
	selp.b32 	%r301, 0, %r281, %p31;
	add.s32 	%r287, %r282, %r301;
	mov.b32 	%r288, 16;
	// begin inline asm
	shfl.sync.down.b32 %r286, %r287, %r288, %r289, %r290;
	// end inline asm
	add.s32 	%r302, %r265, 16;
	setp.gt.s32 	%p32, %r302, %r289;
	selp.b32 	%r303, 0, %r286, %p32;
	add.s32 	%r686, %r287, %r303;
	setp.ne.s32 	%p33, %r265, 0;
	@%p33 bra 	$L__BB7_54;
	shr.u32 	%r304, %r60, 3;
	and.b32  	%r305, %r304, 124;
	mov.u32 	%r306, _ZZN3cub18CUB_300001_SM_10006detail6reduce28DeviceReduceSingleTileKernelINS2_10policy_hubIjyN4cuda3std3__44plusIjEEE10Policy1000EPjSC_iS9_jjNS7_10__identityEEEvT0_T1_T2_T3_T4_T6_E12temp_storage;
	add.s32 	%r307, %r306, %r305;
	st.shared.u32 	[%r307+8], %r686;
$L__BB7_54:
	bar.sync 	0;
	setp.ne.s32 	%p34, %r60, 0;
	@%p34 bra 	$L__BB7_72;
	setp.gt.s32 	%p35, %r120, 32;
	ld.shared.u32 	%r308, [_ZZN3cub18CUB_300001_SM_10006detail6reduce28DeviceReduceSingleTileKernelINS2_10policy_hubIjyN4cuda3std3__44plusIjEEE10Policy1000EPjSC_iS9_jjNS7_10__identityEEEvT0_T1_T2_T3_T4_T6_E12temp_storage+12];
	selp.b32 	%r309, %r308, 0, %p35;
	add.s32 	%r310, %r309, %r686;
	setp.gt.s32 	%p36, %r120, 64;
	ld.shared.u32 	%r311, [_ZZN3cub18CUB_300001_SM_10006detail6reduce28DeviceReduceSingleTileKernelINS2_10policy_hubIjyN4cuda3std3__44plusIjEEE10Policy1000EPjSC_iS9_jjNS7_10__identityEEEvT0_T1_T2_T3_T4_T6_E12temp_storage+16];
	selp.b32 	%r312, %r311, 0, %p36;
	add.s32 	%r313, %r310, %r312;
	setp.gt.s32 	%p37, %r120, 96;
	ld.shared.u32 	%r314, [_ZZN3cub18CUB_300001_SM_10006detail6reduce28DeviceReduceSingleTileKernelINS2_10policy_hubIjyN4cuda3std3__44plusIjEEE10Policy1000EPjSC_iS9_jjNS7_10__identityEEEvT0_T1_T2_T3_T4_T6_E12temp_storage+20];
	selp.b32 	%r315, %r314, 0, %p37;
	add.s32 	%r316, %r313, %r315;
	setp.gt.s32 	%p38, %r120, 128;
	ld.shared.u32 	%r317, [_ZZN3cub18CUB_300001_SM_10006detail6reduce28DeviceReduceSingleTileKernelINS2_10policy_hubIjyN4cuda3std3__44plusIjEEE10Policy1000EPjSC_iS9_jjNS7_10__identityEEEvT0_T1_T2_T3_T4_T6_E12temp_storage+24];
	selp.b32 	%r318, %r317, 0, %p38;
	add.s32 	%r319, %r316, %r318;
	setp.gt.s32 	%p39, %r120, 160;
	ld.shared.u32 	%r320, [_ZZN3cub18CUB_300001_SM_10006detail6reduce28DeviceReduceSingleTileKernelINS2_10policy_hubIjyN4cuda3std3__44plusIjEEE10Policy1000EPjSC_iS9_jjNS7_10__identityEEEvT0_T1_T2_T3_T4_T6_E12temp_storage+28];
	selp.b32 	%r321, %r320, 0, %p39;
	add.s32 	%r322, %r319, %r321;
	setp.gt.s32 	%p40, %r120, 192;
	ld.shared.u32 	%r323, [_ZZN3cub18CUB_300001_SM_10006detail6reduce28DeviceReduceSingleTileKernelINS2_10policy_hubIjyN4cuda3std3__44plusIjEEE10Policy1000EPjSC_iS9_jjNS7_10__identityEEEvT0_T1_T2_T3_T4_T6_E12temp_storage+32];
	selp.b32 	%r324, %r323, 0, %p40;
	add.s32 	%r325, %r322, %r324;
	setp.gt.s32 	%p41, %r120, 224;
	ld.shared.u32 	%r326, [_ZZN3cub18CUB_300001_SM_10006detail6reduce28DeviceReduceSingleTileKernelINS2_10policy_hubIjyN4cuda3std3__44plusIjEEE10Policy1000EPjSC_iS9_jjNS7_10__identityEEEvT0_T1_T2_T3_T4_T6_E12temp_storage+36];
	selp.b32 	%r327, %r326, 0, %p41;
	add.s32 	%r686, %r325, %r327;
	bra.uni 	$L__BB7_72;
$L__BB7_56:
	mov.u32 	%r85, %tid.x;
	mul.wide.u32 	%rd35, %r85, 4;
	add.s64 	%rd19, %rd16, %rd35;
	// begin inline asm
	ld.global.nc.u32 %r122, [%rd19];
	// end inline asm
	add.s64 	%rd20, %rd19, 1024;
	// begin inline asm
	ld.global.nc.u32 %r123, [%rd20];
	// end inline asm
	add.s64 	%rd21, %rd19, 2048;
	// begin inline asm
	ld.global.nc.u32 %r124, [%rd21];
	// end inline asm
	add.s64 	%rd22, %rd19, 3072;
	// begin inline asm
	ld.global.nc.u32 %r125, [%rd22];
	// end inline asm
	add.s64 	%rd23, %rd19, 4096;
	// begin inline asm
	ld.global.nc.u32 %r126, [%rd23];
	// end inline asm
	add.s64 	%rd24, %rd19, 5120;
	// begin inline asm
	ld.global.nc.u32 %r127, [%rd24];
	// end inline asm
	add.s64 	%rd25, %rd19, 6144;
	// begin inline asm
	ld.global.nc.u32 %r128, [%rd25];
	// end inline asm
	add.s64 	%rd26, %rd19, 7168;
	// begin inline asm
	ld.global.nc.u32 %r129, [%rd26];
	// end inline asm
	add.s64 	%rd27, %rd19, 8192;
	// begin inline asm
	ld.global.nc.u32 %r130, [%rd27];
	// end inline asm
	add.s64 	%rd28, %rd19, 9216;
	// begin inline asm
	ld.global.nc.u32 %r131, [%rd28];
	// end inline asm
	add.s64 	%rd29, %rd19, 10240;
	// begin inline asm
	ld.global.nc.u32 %r132, [%rd29];
	// end inline asm
	add.s64 	%rd30, %rd19, 11264;
	// begin inline asm
	ld.global.nc.u32 %r133, [%rd30];
	// end inline asm
	add.s64 	%rd31, %rd19, 12288;
	// begin inline asm
	ld.global.nc.u32 %r134, [%rd31];
	// end inline asm
	add.s64 	%rd32, %rd19, 13312;
	// begin inline asm
	ld.global.nc.u32 %r135, [%rd32];
	// end inline asm
	add.s64 	%rd33, %rd19, 14336;
	// begin inline asm
	ld.global.nc.u32 %r136, [%rd33];
	// end inline asm
	add.s64 	%rd34, %rd19, 15360;
	// begin inline asm
	ld.global.nc.u32 %r137, [%rd34];
	// end inline asm
	add.s32 	%r139, %r123, %r122;
	add.s32 	%r140, %r124, %r139;
	add.s32 	%r141, %r125, %r140;
	add.s32 	%r142, %r126, %r141;
	add.s32 	%r143, %r127, %r142;
	add.s32 	%r144, %r128, %r143;
	add.s32 	%r145, %r129, %r144;
	add.s32 	%r146, %r130, %r145;
	add.s32 	%r147, %r131, %r146;
	add.s32 	%r148, %r132, %r147;
	add.s32 	%r149, %r133, %r148;
	add.s32 	%r150, %r134, %r149;
	add.s32 	%r151, %r135, %r150;
	add.s32 	%r152, %r136, %r151;
	add.s32 	%r685, %r137, %r152;
	setp.lt.u32 	%p4, %r120, 8192;
	mov.b32 	%r674, 4096;
	@%p4 bra 	$L__BB7_60;
	add.s32 	%r87, %r120, -4096;
	mov.b32 	%r674, 4096;
$L__BB7_58:
	mul.wide.s32 	%rd52, %r674, 4;
	add.s64 	%rd36, %rd19, %rd52;
	// begin inline asm
	ld.global.nc.u32 %r154, [%rd36];
	// end inline asm
	add.s64 	%rd37, %rd36, 1024;
	// begin inline asm
	ld.global.nc.u32 %r155, [%rd37];
	// end inline asm
	add.s64 	%rd38, %rd36, 2048;
	// begin inline asm
	ld.global.nc.u32 %r156, [%rd38];
	// end inline asm
	add.s64 	%rd39, %rd36, 3072;
	// begin inline asm
	ld.global.nc.u32 %r157, [%rd39];
	// end inline asm
	add.s64 	%rd40, %rd36, 4096;
	// begin inline asm
	ld.global.nc.u32 %r158, [%rd40];
	// end inline asm
	add.s64 	%rd41, %rd36, 5120;
	// begin inline asm
	ld.global.nc.u32 %r159, [%rd41];
	// end inline asm
	add.s64 	%rd42, %rd36, 6144;
	// begin inline asm
	ld.global.nc.u32 %r160, [%rd42];
	// end inline asm
	add.s64 	%rd43, %rd36, 7168;
	// begin inline asm
	ld.global.nc.u32 %r161, [%rd43];
	// end inline asm
	add.s64 	%rd44, %rd36, 8192;
	// begin inline asm
	ld.global.nc.u32 %r162, [%rd44];
	// end inline asm
	add.s64 	%rd45, %rd36, 9216;
	// begin inline asm
	ld.global.nc.u32 %r163, [%rd45];
	// end inline asm
	add.s64 	%rd46, %rd36, 10240;
	// begin inline asm
	ld.global.nc.u32 %r164, [%rd46];
	// end inline asm
	add.s64 	%rd47, %rd36, 11264;
	// begin inline asm
	ld.global.nc.u32 %r165, [%rd47];
	// end inline asm
	add.s64 	%rd48, %rd36, 12288;
	// begin inline asm
	ld.global.nc.u32 %r166, [%rd48];
	// end inline asm
	add.s64 	%rd49, %rd36, 13312;
	// begin inline asm
	ld.global.nc.u32 %r167, [%rd49];
	// end inline asm
	add.s64 	%rd50, %rd36, 14336;
	// begin inline asm
	ld.global.nc.u32 %r168, [%rd50];
	// end inline asm
	add.s64 	%rd51, %rd36, 15360;
	// begin inline asm
	ld.global.nc.u32 %r169, [%rd51];
	// end inline asm
	add.s32 	%r170, %r154, %r685;
	add.s32 	%r171, %r155, %r170;
	add.s32 	%r172, %r156, %r171;
	add.s32 	%r173, %r157, %r172;
	add.s32 	%r174, %r158, %r173;
	add.s32 	%r175, %r159, %r174;
	add.s32 	%r176, %r160, %r175;
	add.s32 	%r177, %r161, %r176;
	add.s32 	%r178, %r162, %r177;
	add.s32 	%r179, %r163, %r178;
	add.s32 	%r180, %r164, %r179;
	add.s32 	%r181, %r165, %r180;
	add.s32 	%r182, %r166, %r181;
	add.s32 	%r183, %r167, %r182;
	add.s32 	%r184, %r168, %r183;
	add.s32 	%r685, %r169, %r184;
	sub.s32 	%r185, %r120, %r674;
	setp.lt.s32 	%p5, %r185, 4096;
	@%p5 bra 	$L__BB7_68;
	add.s32 	%r674, %r674, 4096;
	setp.le.s32 	%p6, %r674, %r87;
	@%p6 bra 	$L__BB7_58;
$L__BB7_60:
	setp.le.s32 	%p7, %r120, %r674;
	@%p7 bra 	$L__BB7_68;
	sub.s32 	%r94, %r120, %r674;
	setp.ge.s32 	%p8, %r85, %r94;
	@%p8 bra 	$L__BB7_68;
	not.b32 	%r187, %r85;
	add.s32 	%r188, %r120, %r187;
	sub.s32 	%r95, %r188, %r674;
	and.b32  	%r189, %r95, 768;
	setp.eq.s32 	%p9, %r189, 768;
	mov.u32 	%r679, %r85;
	@%p9 bra 	$L__BB7_65;
	add.s32 	%r676, %r85, %r674;
	shr.u32 	%r190, %r95, 8;
	add.s32 	%r191, %r190, 1;
	and.b32  	%r192, %r191, 3;
	neg.s32 	%r675, %r192;
	mov.u32 	%r679, %r85;
$L__BB7_64:
	.pragma "nounroll";
	mul.wide.u32 	%rd54, %r676, 4;
	add.s64 	%rd53, %rd16, %rd54;
	// begin inline asm
	ld.global.nc.u32 %r193, [%rd53];
	// end inline asm
	add.s32 	%r685, %r193, %r685;
	add.s32 	%r679, %r679, 256;
	add.s32 	%r676, %r676, 256;
	add.s32 	%r675, %r675, 1;
	setp.ne.s32 	%p10, %r675, 0;
	@%p10 bra 	$L__BB7_64;
$L__BB7_65:
	setp.lt.u32 	%p11, %r95, 768;
	@%p11 bra 	$L__BB7_68;
	cvt.u64.u32 	%rd55, %r679;
	cvt.u64.u32 	%rd56, %r674;
	add.s64 	%rd57, %rd55, %rd56;
	shl.b64 	%rd58, %rd57, 2;
	add.s64 	%rd59, %rd58, %rd16;
	add.s64 	%rd124, %rd59, 2048;
	add.s32 	%r682, %r679, %r674;
$L__BB7_67:
	mul.wide.u32 	%rd64, %r682, 4;
	add.s64 	%rd60, %rd16, %rd64;
	// begin inline asm
	ld.global.nc.u32 %r194, [%rd60];
	// end inline asm
	add.s32 	%r198, %r194, %r685;
	add.s64 	%rd61, %rd124, -1024;
	// begin inline asm
	ld.global.nc.u32 %r195, [%rd61];
	// end inline asm
	add.s32 	%r199, %r195, %r198;
	// begin inline asm
	ld.global.nc.u32 %r196, [%rd124];
	// end inline asm
	add.s32 	%r200, %r196, %r199;
	add.s64 	%rd63, %rd124, 1024;
	// begin inline asm
	ld.global.nc.u32 %r197, [%rd63];
	// end inline asm
	add.s32 	%r685, %r197, %r200;
	add.s32 	%r679, %r679, 1024;
	add.s64 	%rd124, %rd124, 4096;
	add.s32 	%r682, %r682, 1024;
	setp.lt.s32 	%p12, %r679, %r94;
	@%p12 bra 	$L__BB7_67;
$L__BB7_68:
	// begin inline asm
	mov.u32 %r201, %laneid;
	// end inline asm
	mov.b32 	%r204, 1;
	mov.b32 	%r225, 31;
	mov.b32 	%r226, -1;
	// begin inline asm
	shfl.sync.down.b32 %r202, %r685, %r204, %r225, %r226;
	// end inline asm
	setp.gt.s32 	%p13, %r201, 30;
	selp.b32 	%r227, 0, %r202, %p13;
	add.s32 	%r208, %r227, %r685;
	mov.b32 	%r209, 2;
	// begin inline asm
	shfl.sync.down.b32 %r207, %r208, %r209, %r225, %r226;
	// end inline asm
	setp.gt.s32 	%p14, %r201, 29;
	selp.b32 	%r228, 0, %r207, %p14;
	add.s32 	%r213, %r208, %r228;
	mov.b32 	%r214, 4;
	// begin inline asm
	shfl.sync.down.b32 %r212, %r213, %r214, %r225, %r226;
	// end inline asm
	setp.gt.s32 	%p15, %r201, 27;
	selp.b32 	%r229, 0, %r212, %p15;
	add.s32 	%r218, %r213, %r229;
	mov.b32 	%r219, 8;
	// begin inline asm
	shfl.sync.down.b32 %r217, %r218, %r219, %r225, %r226;
	// end inline asm
	setp.gt.s32 	%p16, %r201, 23;
	selp.b32 	%r230, 0, %r217, %p16;
	add.s32 	%r223, %r218, %r230;
	mov.b32 	%r224, 16;
	// begin inline asm
	shfl.sync.down.b32 %r222, %r223, %r224, %r225, %r226;
	// end inline asm
	setp.gt.s32 	%p17, %r201, 15;
	selp.b32 	%r231, 0, %r222, %p17;
	add.s32 	%r686, %r223, %r231;
	setp.ne.s32 	%p18, %r201, 0;
	@%p18 bra 	$L__BB7_70;
	shr.u32 	%r232, %r85, 3;
	and.b32  	%r233, %r232, 124;
	mov.u32 	%r234, _ZZN3cub18CUB_300001_SM_10006detail6reduce28DeviceReduceSingleTileKernelINS2_10policy_hubIjyN4cuda3std3__44plusIjEEE10Policy1000EPjSC_iS9_jjNS7_10__identityEEEvT0_T1_T2_T3_T4_T6_E12temp_storage;
	add.s32 	%r235, %r234, %r233;
	st.shared.u32 	[%r235+8], %r686;
$L__BB7_70:
	bar.sync 	0;
	setp.ne.s32 	%p19, %r85, 0;
	@%p19 bra 	$L__BB7_72;
	ld.shared.u32 	%r236, [_ZZN3cub18CUB_300001_SM_10006detail6reduce28DeviceReduceSingleTileKernelINS2_10policy_hubIjyN4cuda3std3__44plusIjEEE10Policy1000EPjSC_iS9_jjNS7_10__identityEEEvT0_T1_T2_T3_T4_T6_E12temp_storage+12];
	add.s32 	%r237, %r236, %r686;
	ld.shared.u32 	%r238, [_ZZN3cub18CUB_300001_SM_10006detail6reduce28DeviceReduceSingleTileKernelINS2_10policy_hubIjyN4cuda3std3__44plusIjEEE10Policy1000EPjSC_iS9_jjNS7_10__identityEEEvT0_T1_T2_T3_T4_T6_E12temp_storage+16];
	add.s32 	%r239, %r237, %r238;
	ld.shared.u32 	%r240, [_ZZN3cub18CUB_300001_SM_10006detail6reduce28DeviceReduceSingleTileKernelINS2_10policy_hubIjyN4cuda3std3__44plusIjEEE10Policy1000EPjSC_iS9_jjNS7_10__identityEEEvT0_T1_T2_T3_T4_T6_E12temp_storage+20];
	add.s32 	%r241, %r239, %r240;
	ld.shared.u32 	%r242, [_ZZN3cub18CUB_300001_SM_10006detail6reduce28DeviceReduceSingleTileKernelINS2_10policy_hubIjyN4cuda3std3__44plusIjEEE10Policy1000EPjSC_iS9_jjNS7_10__identityEEEvT0_T1_T2_T3_T4_T6_E12temp_storage+24];
	add.s32 	%r243, %r241, %r242;
	ld.shared.u32 	%r244, [_ZZN3cub18CUB_300001_SM_10006detail6reduce28DeviceReduceSingleTileKernelINS2_10policy_hubIjyN4cuda3std3__44plusIjEEE10Policy1000EPjSC_iS9_jjNS7_10__identityEEEvT0_T1_T2_T3_T4_T6_E12temp_storage+28];
	add.s32 	%r245, %r243, %r244;
	ld.shared.u32 	%r246, [_ZZN3cub18CUB_300001_SM_10006detail6reduce28DeviceReduceSingleTileKernelINS2_10policy_hubIjyN4cuda3std3__44plusIjEEE10Policy1000EPjSC_iS9_jjNS7_10__identityEEEvT0_T1_T2_T3_T4_T6_E12temp_storage+32];
	add.s32 	%r247, %r245, %r246;
	ld.shared.u32 	%r248, [_ZZN3cub18CUB_300001_SM_10006detail6reduce28DeviceReduceSingleTileKernelINS2_10policy_hubIjyN4cuda3std3__44plusIjEEE10Policy1000EPjSC_iS9_jjNS7_10__identityEEEvT0_T1_T2_T3_T4_T6_E12temp_storage+36];
	add.s32 	%r686, %r247, %r248;
$L__BB7_72:
	mov.u32 	%r631, %tid.x;
	setp.ne.s32 	%p95, %r631, 0;
	@%p95 bra 	$L__BB7_74;
	add.s32 	%r632, %r686, %r121;
	st.global.u32 	[%rd1], %r632;
$L__BB7_74:
	ret;

}


// ===== COMPILED SASS (sm_100) =====

	.target	sm_100

	.elftype	@"ET_EXEC"


//--------------------- .note.nv.tkinfo           --------------------------
	.section	.note.nv.tkinfo,"",@"SHT_NOTE"
	.sectionflags	@"SHF_NOTE_NV_TKINFO"
	.tkinfo
        /*0018*/ 	.word	0x00000002
        /*0030*/ 	.string	""
        /*0030*/ 	.string	"ptxas"
        /*0030*/ 	.string	"Cuda compilation tools, release 13.0, V13.0.88"
        /*0030*/ 	.string	"Build cuda_13.0.r13.0/compiler.36424714_0"
        /*0030*/ 	.string	"-arch sm_100 -m 64 "



//--------------------- .note.nv.cuinfo           --------------------------
	.section	.note.nv.cuinfo,"",@"SHT_NOTE"
	.sectionflags	@"SHF_NOTE_NV_CUINFO"
        /*0018*/ 	.short	0x0002
        /*001a*/ 	.short	0x0064
        /*001c*/ 	.short	0x0082
	.zero		2


//--------------------- .nv.info                  --------------------------
	.section	.nv.info,"",@"SHT_CUDA_INFO"
	.align	4


	//----- nvinfo : EIATTR_REGCOUNT
	.align		4
        /*0000*/ 	.byte	0x04, 0x2f
        /*0002*/ 	.short	(.L_46 - .L_45)
	.align		4
.L_45:
        /*0004*/ 	.word	index@(_Z12myDotProductPjijj)
        /*0008*/ 	.word	0x00000012


	//----- nvinfo : EIATTR_FRAME_SIZE
	.align		4
.L_46:
        /*000c*/ 	.byte	0x04, 0x11
        /*000e*/ 	.short	(.L_48 - .L_47)
	.align		4
.L_47:
        /*0010*/ 	.word	index@(_Z12myDotProductPjijj)
        /*0014*/ 	.word	0x00000000


	//----- nvinfo : EIATTR_REGCOUNT
	.align		4
.L_48:
        /*0018*/ 	.byte	0x04, 0x2f
        /*001a*/ 	.short	(.L_50 - .L_49)
	.align		4
.L_49:
        /*001c*/ 	.word	index@(_ZN3cub18CUB_300001_SM_10006detail11EmptyKernelIvEEvv)
        /*0020*/ 	.word	0x00000004


	//----- nvinfo : EIATTR_FRAME_SIZE
	.align		4
.L_50:
        /*0024*/ 	.byte	0x04, 0x11
        /*0026*/ 	.short	(.L_52 - .L_51)
	.align		4
.L_51:
        /*0028*/ 	.word	index@(_ZN3cub18CUB_300001_SM_10006detail11EmptyKernelIvEEvv)
        /*002c*/ 	.word	0x00000000


	//----- nvinfo : EIATTR_REGCOUNT
	.align		4
.L_52:
        /*0030*/ 	.byte	0x04, 0x2f
        /*0032*/ 	.short	(.L_54 - .L_53)
	.align		4
.L_53:
        /*0034*/ 	.word	index@(_ZN3cub18CUB_300001_SM_10006detail6reduce28DeviceReduceSingleTileKernelINS2_10policy_hubIjjN4cuda3std3__44plusIjEEE10Policy1000EPjSC_jS9_jjNS7_10__identityEEEvT0_T1_T2_T3_T4_T6_)
        /*0038*/ 	.word	0x0000001e


	//----- nvinfo : EIATTR_FRAME_SIZE
	.align		4
.L_54:
        /*003c*/ 	.byte	0x04, 0x11
        /*003e*/ 	.short	(.L_56 - .L_55)
	.align		4
.L_55:
        /*0040*/ 	.word	index@(_ZN3cub18CUB_300001_SM_10006detail6reduce28DeviceReduceSingleTileKernelINS2_10policy_hubIjjN4cuda3std3__44plusIjEEE10Policy1000EPjSC_jS9_jjNS7_10__identityEEEvT0_T1_T2_T3_T4_T6_)
        /*0044*/ 	.word	0x00000000


	//----- nvinfo : EIATTR_REGCOUNT
	.align		4
.L_56:
        /*0048*/ 	.byte	0x04, 0x2f
        /*004a*/ 	.short	(.L_58 - .L_57)
	.align		4
.L_57:
        /*004c*/ 	.word	index@(_ZN3cub18CUB_300001_SM_10006detail6reduce18DeviceReduceKernelINS2_10policy_hubIjjN4cuda3std3__44plusIjEEE10Policy1000EPjjS9_jNS7_10__identityEEEvT0_PT3_T1_NS0_13GridEvenShareISH_EET2_T4_)
        /*0050*/ 	.word	0x00000020


	//----- nvinfo : EIATTR_FRAME_SIZE
	.align		4
.L_58:
        /*0054*/ 	.byte	0x04, 0x11
        /*0056*/ 	.short	(.L_60 - .L_59)
	.align		4
.L_59:
        /*0058*/ 	.word	index@(_ZN3cub18CUB_300001_SM_10006detail6reduce18DeviceReduceKernelINS2_10policy_hubIjjN4cuda3std3__44plusIjEEE10Policy1000EPjjS9_jNS7_10__identityEEEvT0_PT3_T1_NS0_13GridEvenShareISH_EET2_T4_)
        /*005c*/ 	.word	0x00000000


	//----- nvinfo : EIATTR_REGCOUNT
	.align		4
.L_60:
        /*0060*/ 	.byte	0x04, 0x2f
        /*0062*/ 	.short	(.L_62 - .L_61)
	.align		4
.L_61:
        /*0064*/ 	.word	index@(_ZN3cub18CUB_300001_SM_10006detail6reduce28DeviceReduceSingleTileKernelINS2_10policy_hubIjjN4cuda3std3__44plusIjEEE10Policy1000EPjSC_iS9_jjNS7_10__identityEEEvT0_T1_T2_T3_T4_T6_)
        /*0068*/ 	.word	0x00000020


	//----- nvinfo : EIATTR_FRAME_SIZE
	.align		4
.L_62:
        /*006c*/ 	.byte	0x04, 0x11
        /*006e*/ 	.short	(.L_64 - .L_63)
	.align		4
.L_63:
        /*0070*/ 	.word	index@(_ZN3cub18CUB_300001_SM_10006detail6reduce28DeviceReduceSingleTileKernelINS2_10policy_hubIjjN4cuda3std3__44plusIjEEE10Policy1000EPjSC_iS9_jjNS7_10__identityEEEvT0_T1_T2_T3_T4_T6_)
        /*0074*/ 	.word	0x00000000


	//----- nvinfo : EIATTR_REGCOUNT
	.align		4
.L_64:
        /*0078*/ 	.byte	0x04, 0x2f
        /*007a*/ 	.short	(.L_66 - .L_65)
	.align		4
.L_65:
        /*007c*/ 	.word	index@(_ZN3cub18CUB_300001_SM_10006detail6reduce28DeviceReduceSingleTileKernelINS2_10policy_hubIjyN4cuda3std3__44plusIjEEE10Policy1000EPjSC_yS9_jjNS7_10__identityEEEvT0_T1_T2_T3_T4_T6_)
        /*0080*/ 	.word	0x00000020


	//----- nvinfo : EIATTR_FRAME_SIZE
	.align		4
.L_66:
        /*0084*/ 	.byte	0x04, 0x11
        /*0086*/ 	.short	(.L_68 - .L_67)
	.align		4
.L_67:
        /*0088*/ 	.word	index@(_ZN3cub18CUB_300001_SM_10006detail6reduce28DeviceReduceSingleTileKernelINS2_10policy_hubIjyN4cuda3std3__44plusIjEEE10Policy1000EPjSC_yS9_jjNS7_10__identityEEEvT0_T1_T2_T3_T4_T6_)
        /*008c*/ 	.word	0x00000000


	//----- nvinfo : EIATTR_REGCOUNT
	.align		4
.L_68:
        /*0090*/ 	.byte	0x04, 0x2f
        /*0092*/ 	.short	(.L_70 - .L_69)
	.align		4
.L_69:
        /*0094*/ 	.word	index@(_ZN3cub18CUB_300001_SM_10006detail6reduce18DeviceReduceKernelINS2_10policy_hubIjyN4cuda3std3__44plusIjEEE10Policy1000EPjyS9_jNS7_10__identityEEEvT0_PT3_T1_NS0_13GridEvenShareISH_EET2_T4_)
        /*0098*/ 	.word	0x0000001d


	//----- nvinfo : EIATTR_FRAME_SIZE
	.align		4
.L_70:
        /*009c*/ 	.byte	0x04, 0x11
        /*009e*/ 	.short	(.L_72 - .L_71)
	.align		4
.L_71:
        /*00a0*/ 	.word	index@(_ZN3cub18CUB_300001_SM_10006detail6reduce18DeviceReduceKernelINS2_10policy_hubIjyN4cuda3std3__44plusIjEEE10Policy1000EPjyS9_jNS7_10__identityEEEvT0_PT3_T1_NS0_13GridEvenShareISH_EET2_T4_)
        /*00a4*/ 	.word	0x00000000


	//----- nvinfo : EIATTR_REGCOUNT
	.align		4
.L_72:
        /*00a8*/ 	.byte	0x04, 0x2f
        /*00aa*/ 	.short	(.L_74 - .L_73)
	.align		4
.L_73:
        /*00ac*/ 	.word	index@(_ZN3cub18CUB_300001_SM_10006detail6reduce28DeviceReduceSingleTileKernelINS2_10policy_hubIjyN4cuda3std3__44plusIjEEE10Policy1000EPjSC_iS9_jjNS7_10__identityEEEvT0_T1_T2_T3_T4_T6_)
        /*00b0*/ 	.word	0x00000020


	//----- nvinfo : EIATTR_FRAME_SIZE
	.align		4
.L_74:
        /*00b4*/ 	.byte	0x04, 0x11
        /*00b6*/ 	.short	(.L_76 - .L_75)
	.align		4
.L_75:
        /*00b8*/ 	.word	index@(_ZN3cub18CUB_300001_SM_10006detail6reduce28DeviceReduceSingleTileKernelINS2_10policy_hubIjyN4cuda3std3__44plusIjEEE10Policy1000EPjSC_iS9_jjNS7_10__identityEEEvT0_T1_T2_T3_T4_T6_)
        /*00bc*/ 	.word	0x00000000


	//----- nvinfo : EIATTR_MIN_STACK_SIZE
	.align		4
.L_76:
        /*00c0*/ 	.byte	0x04, 0x12
        /*00c2*/ 	.short	(.L_78 - .L_77)
	.align		4
.L_77:
        /*00c4*/ 	.word	index@(_ZN3cub18CUB_300001_SM_10006detail6reduce28DeviceReduceSingleTileKernelINS2_10policy_hubIjyN4cuda3std3__44plusIjEEE10Policy1000EPjSC_iS9_jjNS7_10__identityEEEvT0_T1_T2_T3_T4_T6_)
        /*00c8*/ 	.word	0x00000000


	//----- nvinfo : EIATTR_MIN_STACK_SIZE
	.align		4
.L_78:
        /*00cc*/ 	.byte	0x04, 0x12
        /*00ce*/ 	.short	(.L_80 - .L_79)
	.align		4
.L_79:
        /*00d0*/ 	.word	index@(_ZN3cub18CUB_300001_SM_10006detail6reduce18DeviceReduceKernelINS2_10policy_hubIjyN4cuda3std3__44plusIjEEE10Policy1000EPjyS9_jNS7_10__identityEEEvT0_PT3_T1_NS0_13GridEvenShareISH_EET2_T4_)
        /*00d4*/ 	.word	0x00000000


	//----- nvinfo : EIATTR_MIN_STACK_SIZE
	.align		4
.L_80:
        /*00d8*/ 	.byte	0x04, 0x12
        /*00da*/ 	.short	(.L_82 - .L_81)
	.align		4
.L_81:
        /*00dc*/ 	.word	index@(_ZN3cub18CUB_300001_SM_10006detail6reduce28DeviceReduceSingleTileKernelINS2_10policy_hubIjyN4cuda3std3__44plusIjEEE10Policy1000EPjSC_yS9_jjNS7_10__identityEEEvT0_T1_T2_T3_T4_T6_)
        /*00e0*/ 	.word	0x00000000


	//----- nvinfo : EIATTR_MIN_STACK_SIZE
	.align		4
.L_82:
        /*00e4*/ 	.byte	0x04, 0x12
        /*00e6*/ 	.short	(.L_84 - .L_83)
	.align		4
.L_83:
        /*00e8*/ 	.word	index@(_ZN3cub18CUB_300001_SM_10006detail6reduce28DeviceReduceSingleTileKernelINS2_10policy_hubIjjN4cuda3std3__44plusIjEEE10Policy1000EPjSC_iS9_jjNS7_10__identityEEEvT0_T1_T2_T3_T4_T6_)
        /*00ec*/ 	.word	0x00000000


	//----- nvinfo : EIATTR_MIN_STACK_SIZE
	.align		4
.L_84:
        /*00f0*/ 	.byte	0x04, 0x12
        /*00f2*/ 	.short	(.L_86 - .L_85)
	.align		4
.L_85:
        /*00f4*/ 	.word	index@(_ZN3cub18CUB_300001_SM_10006detail6reduce18DeviceReduceKernelINS2_10policy_hubIjjN4cuda3std3__44plusIjEEE10Policy1000EPjjS9_jNS7_10__identityEEEvT0_PT3_T1_NS0_13GridEvenShareISH_EET2_T4_)
        /*00f8*/ 	.word	0x00000000


	//----- nvinfo : EIATTR_MIN_STACK_SIZE
	.align		4
.L_86:
        /*00fc*/ 	.byte	0x04, 0x12
        /*00fe*/ 	.short	(.L_88 - .L_87)
	.align		4
.L_87:
        /*0100*/ 	.word	index@(_ZN3cub18CUB_300001_SM_10006detail6reduce28DeviceReduceSingleTileKernelINS2_10policy_hubIjjN4cuda3std3__44plusIjEEE10Policy1000EPjSC_jS9_jjNS7_10__identityEEEvT0_T1_T2_T3_T4_T6_)
        /*0104*/ 	.word	0x00000000


	//----- nvinfo : EIATTR_MIN_STACK_SIZE
	.align		4
.L_88:
        /*0108*/ 	.byte	0x04, 0x12
        /*010a*/ 	.short	(.L_90 - .L_89)
	.align		4
.L_89:
        /*010c*/ 	.word	index@(_ZN3cub18CUB_300001_SM_10006detail11EmptyKernelIvEEvv)
        /*0110*/ 	.word	0x00000000


	//----- nvinfo : EIATTR_MIN_STACK_SIZE
	.align		4
.L_90:
        /*0114*/ 	.byte	0x04, 0x12
        /*0116*/ 	.short	(.L_92 - .L_91)
	.align		4
.L_91:
        /*0118*/ 	.word	index@(_Z12myDotProductPjijj)
        /*011c*/ 	.word	0x00000000
.L_92:


//--------------------- .nv.compat                --------------------------
	.section	.nv.compat,"",@"SHT_CUDA_COMPAT_INFO"
	.align	4
        /*0000*/ 	.byte	0x02, 0x09, 0x00, 0x00, 0x02, 0x02, 0x01, 0x00, 0x02, 0x05, 0x05, 0x00, 0x03, 0x07, 0x01, 0x01
        /*0010*/ 	.byte	0x02, 0x03, 0x00, 0x00, 0x02, 0x06, 0x01, 0x00, 0x04, 0x0b, 0x08, 0x00, 0x09, 0x00, 0x00, 0x00
        /*0020*/ 	.byte	0x00, 0x00, 0x00, 0x00


//--------------------- .nv.info._ZN3cub18CUB_300001_SM_10006detail6reduce28DeviceReduceSingleTileKernelINS2_10policy_hubIjyN4cuda3std3__44plusIjEEE10Policy1000EPjSC_iS9_jjNS7_10__identityEEEvT0_T1_T2_T3_T4_T6_ --------------------------
	.section	.nv.info._ZN3cub18CUB_300001_SM_10006detail6reduce28DeviceReduceSingleTileKernelINS2_10policy_hubIjyN4cuda3std3__44plusIjEEE10Policy1000EPjSC_iS9_jjNS7_10__identityEEEvT0_T1_T2_T3_T4_T6_,"",@"SHT_CUDA_INFO"
	.sectionflags	@""
	.align	4


	//----- nvinfo : EIATTR_CUDA_API_VERSION
	.align		4
        /*0000*/ 	.byte	0x04, 0x37
        /*0002*/ 	.short	(.L_94 - .L_93)
.L_93:
        /*0004*/ 	.word	0x00000082


	//----- nvinfo : EIATTR_KPARAM_INFO
	.align		4
.L_94:
        /*0008*/ 	.byte	0x04, 0x17
        /*000a*/ 	.short	(.L_96 - .L_95)
.L_95:
        /*000c*/ 	.word	0x00000000
        /*0010*/ 	.short	0x0005
        /*0012*/ 	.short	0x001c
        /*0014*/ 	.byte	0x00, 0xf0, 0x05, 0x00


	//----- nvinfo : EIATTR_KPARAM_INFO
	.align		4
.L_96:
        /*0018*/ 	.byte	0x04, 0x17
        /*001a*/ 	.short	(.L_98 - .L_97)
.L_97:
        /*001c*/ 	.word	0x00000000
        /*0020*/ 	.short	0x0004
        /*0022*/ 	.short	0x0018
        /*0024*/ 	.byte	0x00, 0xf0, 0x11, 0x00


	//----- nvinfo : EIATTR_KPARAM_INFO
	.align		4
.L_98:
        /*0028*/ 	.byte	0x04, 0x17
        /*002a*/ 	.short	(.L_100 - .L_99)
.L_99:
        /*002c*/ 	.word	0x00000000
        /*0030*/ 	.short	0x0003
        /*0032*/ 	.short	0x0014
        /*0034*/ 	.byte	0x00, 0xf0, 0x05, 0x00


	//----- nvinfo : EIATTR_KPARAM_INFO
	.align		4
.L_100:
        /*0038*/ 	.byte	0x04, 0x17
        /*003a*/ 	.short	(.L_102 - .L_101)
.L_101:
        /*003c*/ 	.word	0x00000000
        /*0040*/ 	.short	0x0002
        /*0042*/ 	.short	0x0010
        /*0044*/ 	.byte	0x00, 0xf0, 0x11, 0x00


	//----- nvinfo : EIATTR_KPARAM_INFO
	.align		4
.L_102:
        /*0048*/ 	.byte	0x04, 0x17
        /*004a*/ 	.short	(.L_104 - .L_103)
.L_103:
        /*004c*/ 	.word	0x00000000
        /*0050*/ 	.short	0x0001
        /*0052*/ 	.short	0x0008
        /*0054*/ 	.byte	0x00, 0xf5, 0x21, 0x00


	//----- nvinfo : EIATTR_KPARAM_INFO
	.align		4
.L_104:
        /*0058*/ 	.byte	0x04, 0x17
        /*005a*/ 	.short	(.L_106 - .L_105)
.L_105:
        /*005c*/ 	.word	0x00000000
        /*0060*/ 	.short	0x0000
        /*0062*/ 	.short	0x0000
        /*0064*/ 	.byte	0x00, 0xf5, 0x21, 0x00


	//----- nvinfo : EIATTR_SPARSE_MMA_MASK
	.align		4
.L_106:
        /*0068*/ 	.byte	0x03, 0x50
        /*006a*/ 	.short	0x0000


	//----- nvinfo : EIATTR_MAXREG_COUNT
	.align		4
        /*006c*/ 	.byte	0x03, 0x1b
        /*006e*/ 	.short	0x00ff


	//----- nvinfo : EIATTR_NUM_BARRIERS
	.align		4
        /*0070*/ 	.byte	0x02, 0x4c
        /*0072*/ 	.byte	0x01
	.zero		1


	//----- nvinfo : EIATTR_MERCURY_ISA_VERSION
	.align		4
        /*0074*/ 	.byte	0x03, 0x5f
        /*0076*/ 	.short	0x0101


	//----- nvinfo : EIATTR_COOP_GROUP_MASK_REGIDS
	.align		4
        /*0078*/ 	.byte	0x04, 0x29
        /*007a*/ 	.short	(.L_108 - .L_107)


	//   ....[0]....
.L_107:
        /*007c*/ 	.word	0xffffffff


	//   ....[1]....
        /*0080*/ 	.word	0xffffffff


	//   ....[2]....
        /*0084*/ 	.word	0xffffffff


	//   ....[3]....
        /*0088*/ 	.word	0xffffffff


	//   ....[4]....
        /*008c*/ 	.word	0xffffffff


	//   ....[5]....
        /*0090*/ 	.word	0xffffffff


	//   ....[6]....
        /*0094*/ 	.word	0xffffffff


	//   ....[7]....
        /*0098*/ 	.word	0xffffffff


	//   ....[8]....
        /*009c*/ 	.word	0xffffffff


	//   ....[9]....
        /*00a0*/ 	.word	0xffffffff


	//   ....[10]....
        /*00a4*/ 	.word	0xffffffff


	//   ....[11]....
        /*00a8*/ 	.word	0xffffffff


	//   ....[12]....
        /*00ac*/ 	.word	0xffffffff


	//   ....[13]....
        /*00b0*/ 	.word	0xffffffff


	//   ....[14]....
        /*00b4*/ 	.word	0xffffffff


	//   ....[15]....
        /*00b8*/ 	.word	0xffffffff


	//   ....[16]....
        /*00bc*/ 	.word	0xffffffff


	//   ....[17]....
        /*00c0*/ 	.word	0xffffffff


	//   ....[18]....
        /*00c4*/ 	.word	0xffffffff


	//   ....[19]....
        /*00c8*/ 	.word	0xffffffff


	//   ....[20]....
        /*00cc*/ 	.word	0xffffffff


	//   ....[21]....
        /*00d0*/ 	.word	0xffffffff


	//   ....[22]....
        /*00d4*/ 	.word	0xffffffff


	//   ....[23]....
        /*00d8*/ 	.word	0xffffffff


	//   ....[24]....
        /*00dc*/ 	.word	0xffffffff


	//   ....[25]....
        /*00e0*/ 	.word	0xffffffff


	//   ....[26]....
        /*00e4*/ 	.word	0xffffffff


	//   ....[27]....
        /*00e8*/ 	.word	0xffffffff


	//   ....[28]....
        /*00ec*/ 	.word	0xffffffff


	//   ....[29]....
        /*00f0*/ 	.word	0xffffffff


	//----- nvinfo : EIATTR_COOP_GROUP_INSTR_OFFSETS
	.align		4
.L_108:
        /*00f4*/ 	.byte	0x04, 0x28
        /*00f6*/ 	.short	(.L_110 - .L_109)


	//   ....[0]....
.L_109:
        /*00f8*/ 	.word	0x00000890


	//   ....[1]....
        /*00fc*/ 	.word	0x000008f0


	//   ....[2]....
        /*0100*/ 	.word	0x00000940


	//   ....[3]....
        /*0104*/ 	.word	0x000009b0


	//   ....[4]....
        /*0108*/ 	.word	0x00000a10


	//   ....[5]....
        /*010c*/ 	.word	0x00000ba0


	//   ....[6]....
        /*0110*/ 	.word	0x00000c40


	//   ....[7]....
        /*0114*/ 	.word	0x00000cc0


	//   ....[8]....
        /*0118*/ 	.word	0x00000d20


	//   ....[9]....
        /*011c*/ 	.word	0x00000d60


	//   ....[10]....
        /*0120*/ 	.word	0x000019d0


	//   ....[11]....
        /*0124*/ 	.word	0x00001a30


	//   ....[12]....
        /*0128*/ 	.word	0x00001a90


	//   ....[13]....
        /*012c*/ 	.word	0x00001af0


	//   ....[14]....
        /*0130*/ 	.word	0x00001b50


	//   ....[15]....
        /*0134*/ 	.word	0x000023f0


	//   ....[16]....
        /*0138*/ 	.word	0x00002450


	//   ....[17]....
        /*013c*/ 	.word	0x000024a0


	//   ....[18]....
        /*0140*/ 	.word	0x00002510


	//   ....[19]....
        /*0144*/ 	.word	0x00002570


	//   ....[20]....
        /*0148*/ 	.word	0x00002700


	//   ....[21]....
        /*014c*/ 	.word	0x00002790


	//   ....[22]....
        /*0150*/ 	.word	0x000027e0


	//   ....[23]....
        /*0154*/ 	.word	0x00002850


	//   ....[24]....
        /*0158*/ 	.word	0x000028c0


	//   ....[25]....
        /*015c*/ 	.word	0x000036a0


	//   ....[26]....
        /*0160*/ 	.word	0x00003700


	//   ....[27]....
        /*0164*/ 	.word	0x00003760


	//   ....[28]....
        /*0168*/ 	.word	0x000037c0


	//   ....[29]....
        /*016c*/ 	.word	0x00003820


	//----- nvinfo : EIATTR_VRC_CTA_INIT_COUNT
	.align		4
.L_110:
        /*0170*/ 	.byte	0x02, 0x4a
	.zero		1
	.zero		1


	//----- nvinfo : EIATTR_EXIT_INSTR_OFFSETS
	.align		4
        /*0174*/ 	.byte	0x04, 0x1c
        /*0176*/ 	.short	(.L_112 - .L_111)


	//   ....[0]....
.L_111:
        /*0178*/ 	.word	0x00000080


	//   ....[1]....
        /*017c*/ 	.word	0x000000c0


	//   ....[2]....
        /*0180*/ 	.word	0x00003940


	//   ....[3]....
        /*0184*/ 	.word	0x00003990


	//----- nvinfo : EIATTR_MAX_THREADS
	.align		4
.L_112:
        /*0188*/ 	.byte	0x04, 0x05
        /*018a*/ 	.short	(.L_114 - .L_113)
.L_113:
        /*018c*/ 	.word	0x00000100
        /*0190*/ 	.word	0x00000001
        /*0194*/ 	.word	0x00000001


	//----- nvinfo : EIATTR_CRS_STACK_SIZE
	.align		4
.L_114:
        /*0198*/ 	.byte	0x04, 0x1e
        /*019a*/ 	.short	(.L_116 - .L_115)
.L_115:
        /*019c*/ 	.word	0x00000000


	//----- nvinfo : EIATTR_CBANK_PARAM_SIZE
	.align		4
.L_116:
        /*01a0*/ 	.byte	0x03, 0x19
        /*01a2*/ 	.short	0x001d


	//----- nvinfo : EIATTR_PARAM_CBANK
	.align		4
        /*01a4*/ 	.byte	0x04, 0x0a
        /*01a6*/ 	.short	(.L_118 - .L_117)
	.align		4
.L_117:
        /*01a8*/ 	.word	index@(.nv.constant0._ZN3cub18CUB_300001_SM_10006detail6reduce28DeviceReduceSingleTileKernelINS2_10policy_hubIjyN4cuda3std3__44plusIjEEE10Policy1000EPjSC_iS9_jjNS7_10__identityEEEvT0_T1_T2_T3_T4_T6_)
        /*01ac*/ 	.short	0x0380
        /*01ae*/ 	.short	0x001d


	//----- nvinfo : EIATTR_SW_WAR
	.align		4
.L_118:
        /*01b0*/ 	.byte	0x04, 0x36
        /*01b2*/ 	.short	(.L_120 - .L_119)
.L_119:
        /*01b4*/ 	.word	0x00000008
.L_120:


//--------------------- .nv.info._ZN3cub18CUB_300001_SM_10006detail6reduce18DeviceReduceKernelINS2_10policy_hubIjyN4cuda3std3__44plusIjEEE10Policy1000EPjyS9_jNS7_10__identityEEEvT0_PT3_T1_NS0_13GridEvenShareISH_EET2_T4_ --------------------------
	.section	.nv.info._ZN3cub18CUB_300001_SM_10006detail6reduce18DeviceReduceKernelINS2_10policy_hubIjyN4cuda3std3__44plusIjEEE10Policy1000EPjyS9_jNS7_10__identityEEEvT0_PT3_T1_NS0_13GridEvenShareISH_EET2_T4_,"",@"SHT_CUDA_INFO"
	.sectionflags	@""
	.align	4


	//----- nvinfo : EIATTR_CUDA_API_VERSION
	.align		4
        /*0000*/ 	.byte	0x04, 0x37
        /*0002*/ 	.short	(.L_122 - .L_121)
.L_121:
        /*0004*/ 	.word	0x00000082


	//----- nvinfo : EIATTR_KPARAM_INFO
	.align		4
.L_122:
        /*0008*/ 	.byte	0x04, 0x17
        /*000a*/ 	.short	(.L_124 - .L_123)
.L_123:
        /*000c*/ 	.word	0x00000000
        /*0010*/ 	.short	0x0005
        /*0012*/ 	.short	0x0061
        /*0014*/ 	.byte	0x00, 0xf0, 0x05, 0x00


	//----- nvinfo : EIATTR_KPARAM_INFO
	.align		4
.L_124:
        /*0018*/ 	.byte	0x04, 0x17
        /*001a*/ 	.short	(.L_126 - .L_125)
.L_125:
        /*001c*/ 	.word	0x00000000
        /*0020*/ 	.short	0x0004
        /*0022*/ 	.short	0x0060
        /*0024*/ 	.byte	0x00, 0xf0, 0x05, 0x00


	//----- nvinfo : EIATTR_KPARAM_INFO
	.align		4
.L_126:
        /*0028*/ 	.byte	0x04, 0x17
        /*002a*/ 	.short	(.L_128 - .L_127)
.L_127:
        /*002c*/ 	.word	0x00000000
        /*0030*/ 	.short	0x0003
        /*0032*/ 	.short	0x0018
        /*0034*/ 	.byte	0x00, 0xf0, 0x21, 0x01


	//----- nvinfo : EIATTR_KPARAM_INFO
	.align		4
.L_128:
        /*0038*/ 	.byte	0x04, 0x17
        /*003a*/ 	.short	(.L_130 - .L_129)
.L_129:
        /*003c*/ 	.word	0x00000000
        /*0040*/ 	.short	0x0002
        /*0042*/ 	.short	0x0010
        /*0044*/ 	.byte	0x00, 0xf0, 0x21, 0x00


	//----- nvinfo : EIATTR_KPARAM_INFO
	.align		4
.L_130:
        /*0048*/ 	.byte	0x04, 0x17
        /*004a*/ 	.short	(.L_132 - .L_131)
.L_131:
        /*004c*/ 	.word	0x00000000
        /*0050*/ 	.short	0x0001
        /*0052*/ 	.short	0x0008
        /*0054*/ 	.byte	0x00, 0xf5, 0x21, 0x00


	//----- nvinfo : EIATTR_KPARAM_INFO
	.align		4
.L_132:
        /*0058*/ 	.byte	0x04, 0x17
        /*005a*/ 	.short	(.L_134 - .L_133)
.L_133:
        /*005c*/ 	.word	0x00000000
        /*0060*/ 	.short	0x0000
        /*0062*/ 	.short	0x0000
        /*0064*/ 	.byte	0x00, 0xf5, 0x21, 0x00


	//----- nvinfo : EIATTR_SPARSE_MMA_MASK
	.align		4
.L_134:
        /*0068*/ 	.byte	0x03, 0x50
        /*006a*/ 	.short	0x0000


	//----- nvinfo : EIATTR_MAXREG_COUNT
	.align		4
        /*006c*/ 	.byte	0x03, 0x1b
        /*006e*/ 	.short	0x00ff


	//----- nvinfo : EIATTR_NUM_BARRIERS
	.align		4
        /*0070*/ 	.byte	0x02, 0x4c
        /*0072*/ 	.byte	0x01
	.zero		1


	//----- nvinfo : EIATTR_MERCURY_ISA_VERSION
	.align		4
        /*0074*/ 	.byte	0x03, 0x5f
        /*0076*/ 	.short	0x0101


	//----- nvinfo : EIATTR_COOP_GROUP_MASK_REGIDS
	.align		4
        /*0078*/ 	.byte	0x04, 0x29
        /*007a*/ 	.short	(.L_136 - .L_135)


	//   ....[0]....
.L_135:
        /*007c*/ 	.word	0xffffffff


	//   ....[1]....
        /*0080*/ 	.word	0xffffffff


	//   ....[2]....
        /*0084*/ 	.word	0xffffffff


	//   ....[3]....
        /*0088*/ 	.word	0xffffffff


	//   ....[4]....
        /*008c*/ 	.word	0xffffffff


	//   ....[5]....
        /*0090*/ 	.word	0xffffffff


	//   ....[6]....
        /*0094*/ 	.word	0xffffffff


	//   ....[7]....
        /*0098*/ 	.word	0xffffffff


	//   ....[8]....
        /*009c*/ 	.word	0xffffffff


	//   ....[9]....
        /*00a0*/ 	.word	0xffffffff


	//   ....[10]....
        /*00a4*/ 	.word	0xffffffff


	//   ....[11]....
        /*00a8*/ 	.word	0xffffffff


	//   ....[12]....
        /*00ac*/ 	.word	0xffffffff


	//   ....[13]....
        /*00b0*/ 	.word	0xffffffff


	//   ....[14]....
        /*00b4*/ 	.word	0xffffffff


	//   ....[15]....
        /*00b8*/ 	.word	0xffffffff


	//   ....[16]....
        /*00bc*/ 	.word	0xffffffff


	//   ....[17]....
        /*00c0*/ 	.word	0xffffffff


	//   ....[18]....
        /*00c4*/ 	.word	0xffffffff


	//   ....[19]....
        /*00c8*/ 	.word	0xffffffff


	//   ....[20]....
        /*00cc*/ 	.word	0xffffffff


	//   ....[21]....
        /*00d0*/ 	.word	0xffffffff


	//   ....[22]....
        /*00d4*/ 	.word	0xffffffff


	//   ....[23]....
        /*00d8*/ 	.word	0xffffffff


	//   ....[24]....
        /*00dc*/ 	.word	0xffffffff


	//   ....[25]....
        /*00e0*/ 	.word	0xffffffff


	//   ....[26]....
        /*00e4*/ 	.word	0xffffffff


	//   ....[27]....
        /*00e8*/ 	.word	0xffffffff


	//   ....[28]....
        /*00ec*/ 	.word	0xffffffff


	//   ....[29]....
        /*00f0*/ 	.word	0xffffffff


	//----- nvinfo : EIATTR_COOP_GROUP_INSTR_OFFSETS
	.align		4
.L_136:
        /*00f4*/ 	.byte	0x04, 0x28
        /*00f6*/ 	.short	(.L_138 - .L_137)


	//   ....[0]....
.L_137:
        /*00f8*/ 	.word	0x00000a40


	//   ....[1]....
        /*00fc*/ 	.word	0x00000aa0


	//   ....[2]....
        /*0100*/ 	.word	0x00000b00


	//   ....[3]....
        /*0104*/ 	.word	0x00000b60


	//   ....[4]....
        /*0108*/ 	.word	0x00000bc0


	//   ....[5]....
        /*010c*/ 	.word	0x00000d50


	//   ....[6]....
        /*0110*/ 	.word	0x00000e00


	//   ....[7]....
        /*0114*/ 	.word	0x00000e80


	//   ....[8]....
        /*0118*/ 	.word	0x00000ed0


	//   ....[9]....
        /*011c*/ 	.word	0x00000f10


	//   ....[10]....
        /*0120*/ 	.word	0x00001cd0


	//   ....[11]....
        /*0124*/ 	.word	0x00001d30


	//   ....[12]....
        /*0128*/ 	.word	0x00001d90


	//   ....[13]....
        /*012c*/ 	.word	0x00001df0


	//   ....[14]....
        /*0130*/ 	.word	0x00001e50


	//   ....[15]....
        /*0134*/ 	.word	0x00002910


	//   ....[16]....
        /*0138*/ 	.word	0x00002970


	//   ....[17]....
        /*013c*/ 	.word	0x000029d0


	//   ....[18]....
        /*0140*/ 	.word	0x00002a30


	//   ....[19]....
        /*0144*/ 	.word	0x00002a90


	//   ....[20]....
        /*0148*/ 	.word	0x00002c20


	//   ....[21]....
        /*014c*/ 	.word	0x00002cd0


	//   ....[22]....
        /*0150*/ 	.word	0x00002d20


	//   ....[23]....
        /*0154*/ 	.word	0x00002d80


	//   ....[24]....
        /*0158*/ 	.word	0x00002dd0


	//   ....[25]....
        /*015c*/ 	.word	0x00003d40


	//   ....[26]....
        /*0160*/ 	.word	0x00003db0


	//   ....[27]....
        /*0164*/ 	.word	0x00003e20


	//   ....[28]....
        /*0168*/ 	.word	0x00003e90


	//   ....[29]....
        /*016c*/ 	.word	0x00003ed0


	//----- nvinfo : EIATTR_VRC_CTA_INIT_COUNT
	.align		4
.L_138:
        /*0170*/ 	.byte	0x02, 0x4a
	.zero		1
	.zero		1


	//----- nvinfo : EIATTR_EXIT_INSTR_OFFSETS
	.align		4
        /*0174*/ 	.byte	0x04, 0x1c
        /*0176*/ 	.short	(.L_140 - .L_139)


	//   ....[0]....
.L_139:
        /*0178*/ 	.word	0x00003ff0


	//   ....[1]....
        /*017c*/ 	.word	0x00004050


	//----- nvinfo : EIATTR_MAX_THREADS
	.align		4
.L_140:
        /*0180*/ 	.byte	0x04, 0x05
        /*0182*/ 	.short	(.L_142 - .L_141)
.L_141:
        /*0184*/ 	.word	0x00000100
        /*0188*/ 	.word	0x00000001
        /*018c*/ 	.word	0x00000001


	//----- nvinfo : EIATTR_CRS_STACK_SIZE
	.align		4
.L_142:
        /*0190*/ 	.byte	0x04, 0x1e
        /*0192*/ 	.short	(.L_144 - .L_143)
.L_143:
        /*0194*/ 	.word	0x00000000


	//----- nvinfo : EIATTR_CBANK_PARAM_SIZE
	.align		4
.L_144:
        /*0198*/ 	.byte	0x03, 0x19
        /*019a*/ 	.short	0x0062


	//----- nvinfo : EIATTR_PARAM_CBANK
	.align		4
        /*019c*/ 	.byte	0x04, 0x0a
        /*019e*/ 	.short	(.L_146 - .L_145)
	.align		4
.L_145:
        /*01a0*/ 	.word	index@(.nv.constant0._ZN3cub18CUB_300001_SM_10006detail6reduce18DeviceReduceKernelINS2_10policy_hubIjyN4cuda3std3__44plusIjEEE10Policy1000EPjyS9_jNS7_10__identityEEEvT0_PT3_T1_NS0_13GridEvenShareISH_EET2_T4_)
        /*01a4*/ 	.short	0x0380
        /*01a6*/ 	.short	0x0062


	//----- nvinfo : EIATTR_SW_WAR
	.align		4
.L_146:
        /*01a8*/ 	.byte	0x04, 0x36
        /*01aa*/ 	.short	(.L_148 - .L_147)
.L_147:
        /*01ac*/ 	.word	0x00000008
.L_148:


//--------------------- .nv.info._ZN3cub18CUB_300001_SM_10006detail6reduce28DeviceReduceSingleTileKernelINS2_10policy_hubIjyN4cuda3std3__44plusIjEEE10Policy1000EPjSC_yS9_jjNS7_10__identityEEEvT0_T1_T2_T3_T4_T6_ --------------------------
	.section	.nv.info._ZN3cub18CUB_300001_SM_10006detail6reduce28DeviceReduceSingleTileKernelINS2_10policy_hubIjyN4cuda3std3__44plusIjEEE10Policy1000EPjSC_yS9_jjNS7_10__identityEEEvT0_T1_T2_T3_T4_T6_,"",@"SHT_CUDA_INFO"
	.sectionflags	@""
	.align	4


	//----- nvinfo : EIATTR_CUDA_API_VERSION
	.align		4
        /*0000*/ 	.byte	0x04, 0x37
        /*0002*/ 	.short	(.L_150 - .L_149)
.L_149:
        /*0004*/ 	.word	0x00000082


	//----- nvinfo : EIATTR_KPARAM_INFO
	.align		4
.L_150:
        /*0008*/ 	.byte	0x04, 0x17
        /*000a*/ 	.short	(.L_152 - .L_151)
.L_151:
        /*000c*/ 	.word	0x00000000
        /*0010*/ 	.short	0x0005
        /*0012*/ 	.short	0x0020
        /*0014*/ 	.byte	0x00, 0xf0, 0x05, 0x00


	//----- nvinfo : EIATTR_KPARAM_INFO
	.align		4
.L_152:
        /*0018*/ 	.byte	0x04, 0x17
        /*001a*/ 	.short	(.L_154 - .L_153)
.L_153:
        /*001c*/ 	.word	0x00000000
        /*0020*/ 	.short	0x0004
        /*0022*/ 	.short	0x001c
        /*0024*/ 	.byte	0x00, 0xf0, 0x11, 0x00


	//----- nvinfo : EIATTR_KPARAM_INFO
	.align		4
.L_154:
        /*0028*/ 	.byte	0x04, 0x17
        /*002a*/ 	.short	(.L_156 - .L_155)
.L_155:
        /*002c*/ 	.word	0x00000000
        /*0030*/ 	.short	0x0003
        /*0032*/ 	.short	0x0018
        /*0034*/ 	.byte	0x00, 0xf0, 0x05, 0x00


	//----- nvinfo : EIATTR_KPARAM_INFO
	.align		4
.L_156:
        /*0038*/ 	.byte	0x04, 0x17
        /*003a*/ 	.short	(.L_158 - .L_157)
.L_157:
        /*003c*/ 	.word	0x00000000
        /*0040*/ 	.short	0x0002
        /*0042*/ 	.short	0x0010
        /*0044*/ 	.byte	0x00, 0xf0, 0x21, 0x00


	//----- nvinfo : EIATTR_KPARAM_INFO
	.align		4
.L_158:
        /*0048*/ 	.byte	0x04, 0x17
        /*004a*/ 	.short	(.L_160 - .L_159)
.L_159:
        /*004c*/ 	.word	0x00000000
        /*0050*/ 	.short	0x0001
        /*0052*/ 	.short	0x0008
        /*0054*/ 	.byte	0x00, 0xf5, 0x21, 0x00


	//----- nvinfo : EIATTR_KPARAM_INFO
	.align		4
.L_160:
        /*0058*/ 	.byte	0x04, 0x17
        /*005a*/ 	.short	(.L_162 - .L_161)
.L_161:
        /*005c*/ 	.word	0x00000000
        /*0060*/ 	.short	0x0000
        /*0062*/ 	.short	0x0000
        /*0064*/ 	.byte	0x00, 0xf5, 0x21, 0x00


	//----- nvinfo : EIATTR_SPARSE_MMA_MASK
	.align		4
.L_162:
        /*0068*/ 	.byte	0x03, 0x50
        /*006a*/ 	.short	0x0000


	//----- nvinfo : EIATTR_MAXREG_COUNT
	.align		4
        /*006c*/ 	.byte	0x03, 0x1b
        /*006e*/ 	.short	0x00ff


	//----- nvinfo : EIATTR_NUM_BARRIERS
	.align		4
        /*0070*/ 	.byte	0x02, 0x4c
        /*0072*/ 	.byte	0x01
	.zero		1


	//----- nvinfo : EIATTR_MERCURY_ISA_VERSION
	.align		4
        /*0074*/ 	.byte	0x03, 0x5f
        /*0076*/ 	.short	0x0101


	//----- nvinfo : EIATTR_COOP_GROUP_MASK_REGIDS
	.align		4
        /*0078*/ 	.byte	0x04, 0x29
        /*007a*/ 	.short	(.L_164 - .L_163)


	//   ....[0]....
.L_163:
        /*007c*/ 	.word	0xffffffff


	//   ....[1]....
        /*0080*/ 	.word	0xffffffff


	//   ....[2]....
        /*0084*/ 	.word	0xffffffff


	//   ....[3]....
        /*0088*/ 	.word	0xffffffff


	//   ....[4]....
        /*008c*/ 	.word	0xffffffff


	//   ....[5]....
        /*0090*/ 	.word	0xffffffff


	//   ....[6]....
        /*0094*/ 	.word	0xffffffff


	//   ....[7]....
        /*0098*/ 	.word	0xffffffff


	//   ....[8]....
        /*009c*/ 	.word	0xffffffff


	//   ....[9]....
        /*00a0*/ 	.word	0xffffffff


	//   ....[10]....
        /*00a4*/ 	.word	0xffffffff


	//   ....[11]....
        /*00a8*/ 	.word	0xffffffff


	//   ....[12]....
        /*00ac*/ 	.word	0xffffffff


	//   ....[13]....
        /*00b0*/ 	.word	0xffffffff


	//   ....[14]....
        /*00b4*/ 	.word	0xffffffff


	//   ....[15]....
        /*00b8*/ 	.word	0xffffffff


	//   ....[16]....
        /*00bc*/ 	.word	0xffffffff


	//   ....[17]....
        /*00c0*/ 	.word	0xffffffff


	//   ....[18]....
        /*00c4*/ 	.word	0xffffffff


	//   ....[19]....
        /*00c8*/ 	.word	0xffffffff


	//   ....[20]....
        /*00cc*/ 	.word	0xffffffff


	//   ....[21]....
        /*00d0*/ 	.word	0xffffffff


	//   ....[22]....
        /*00d4*/ 	.word	0xffffffff


	//   ....[23]....
        /*00d8*/ 	.word	0xffffffff


	//   ....[24]....
        /*00dc*/ 	.word	0xffffffff


	//   ....[25]....
        /*00e0*/ 	.word	0xffffffff


	//   ....[26]....
        /*00e4*/ 	.word	0xffffffff


	//   ....[27]....
        /*00e8*/ 	.word	0xffffffff


	//   ....[28]....
        /*00ec*/ 	.word	0xffffffff


	//   ....[29]....
        /*00f0*/ 	.word	0xffffffff


	//----- nvinfo : EIATTR_COOP_GROUP_INSTR_OFFSETS
	.align		4
.L_164:
        /*00f4*/ 	.byte	0x04, 0x28
        /*00f6*/ 	.short	(.L_166 - .L_165)


	//   ....[0]....
.L_165:
        /*00f8*/ 	.word	0x000008e0


	//   ....[1]....
        /*00fc*/ 	.word	0x00000940


	//   ....[2]....
        /*0100*/ 	.word	0x00000990


	//   ....[3]....
        /*0104*/ 	.word	0x00000a00


	//   ....[4]....
        /*0108*/ 	.word	0x00000a60


	//   ....[5]....
        /*010c*/ 	.word	0x00000bf0


	//   ....[6]....
        /*0110*/ 	.word	0x00000c90


	//   ....[7]....
        /*0114*/ 	.word	0x00000d10


	//   ....[8]....
        /*0118*/ 	.word	0x00000d70


	//   ....[9]....
        /*011c*/ 	.word	0x00000db0


	//   ....[10]....
        /*0120*/ 	.word	0x00001a60


	//   ....[11]....
        /*0124*/ 	.word	0x00001ac0


	//   ....[12]....
        /*0128*/ 	.word	0x00001b20


	//   ....[13]....
        /*012c*/ 	.word	0x00001b80


	//   ....[14]....
        /*0130*/ 	.word	0x00001be0


	//   ....[15]....
        /*0134*/ 	.word	0x000024a0


	//   ....[16]....
        /*0138*/ 	.word	0x00002500


	//   ....[17]....
        /*013c*/ 	.word	0x00002550


	//   ....[18]....
        /*0140*/ 	.word	0x000025c0


	//   ....[19]....
        /*0144*/ 	.word	0x00002620


	//   ....[20]....
        /*0148*/ 	.word	0x000027b0


	//   ....[21]....
        /*014c*/ 	.word	0x00002840


	//   ....[22]....
        /*0150*/ 	.word	0x00002890


	//   ....[23]....
        /*0154*/ 	.word	0x00002900


	//   ....[24]....
        /*0158*/ 	.word	0x00002970


	//   ....[25]....
        /*015c*/ 	.word	0x00003780


	//   ....[26]....
        /*0160*/ 	.word	0x000037e0


	//   ....[27]....
        /*0164*/ 	.word	0x00003830


	//   ....[28]....
        /*0168*/ 	.word	0x00003880


	//   ....[29]....
        /*016c*/ 	.word	0x000038e0


	//----- nvinfo : EIATTR_VRC_CTA_INIT_COUNT
	.align		4
.L_166:
        /*0170*/ 	.byte	0x02, 0x4a
	.zero		1
	.zero		1


	//----- nvinfo : EIATTR_EXIT_INSTR_OFFSETS
	.align		4
        /*0174*/ 	.byte	0x04, 0x1c
        /*0176*/ 	.short	(.L_168 - .L_167)


	//   ....[0]....
.L_167:
        /*0178*/ 	.word	0x000000a0


	//   ....[1]....
        /*017c*/ 	.word	0x000000e0


	//   ....[2]....
        /*0180*/ 	.word	0x00003a10


	//   ....[3]....
        /*0184*/ 	.word	0x00003a60


	//----- nvinfo : EIATTR_MAX_THREADS
	.align		4
.L_168:
        /*0188*/ 	.byte	0x04, 0x05
        /*018a*/ 	.short	(.L_170 - .L_169)
.L_169:
        /*018c*/ 	.word	0x00000100
        /*0190*/ 	.word	0x00000001
        /*0194*/ 	.word	0x00000001


	//----- nvinfo : EIATTR_CRS_STACK_SIZE
	.align		4
.L_170:
        /*0198*/ 	.byte	0x04, 0x1e
        /*019a*/ 	.short	(.L_172 - .L_171)
.L_171:
        /*019c*/ 	.word	0x00000000


	//----- nvinfo : EIATTR_CBANK_PARAM_SIZE
	.align		4
.L_172:
        /*01a0*/ 	.byte	0x03, 0x19
        /*01a2*/ 	.short	0x0021


	//----- nvinfo : EIATTR_PARAM_CBANK
	.align		4
        /*01a4*/ 	.byte	0x04, 0x0a
        /*01a6*/ 	.short	(.L_174 - .L_173)
	.align		4
.L_173:
        /*01a8*/ 	.word	index@(.nv.constant0._ZN3cub18CUB_300001_SM_10006detail6reduce28DeviceReduceSingleTileKernelINS2_10policy_hubIjyN4cuda3std3__44plusIjEEE10Policy1000EPjSC_yS9_jjNS7_10__identityEEEvT0_T1_T2_T3_T4_T6_)
        /*01ac*/ 	.short	0x0380
        /*01ae*/ 	.short	0x0021


	//----- nvinfo : EIATTR_SW_WAR
	.align		4
.L_174:
        /*01b0*/ 	.byte	0x04, 0x36
        /*01b2*/ 	.short	(.L_176 - .L_175)
.L_175:
        /*01b4*/ 	.word	0x00000008
.L_176:


//--------------------- .nv.info._ZN3cub18CUB_300001_SM_10006detail6reduce28DeviceReduceSingleTileKernelINS2_10policy_hubIjjN4cuda3std3__44plusIjEEE10Policy1000EPjSC_iS9_jjNS7_10__identityEEEvT0_T1_T2_T3_T4_T6_ --------------------------
	.section	.nv.info._ZN3cub18CUB_300001_SM_10006detail6reduce28DeviceReduceSingleTileKernelINS2_10policy_hubIjjN4cuda3std3__44plusIjEEE10Policy1000EPjSC_iS9_jjNS7_10__identityEEEvT0_T1_T2_T3_T4_T6_,"",@"SHT_CUDA_INFO"
	.sectionflags	@""
	.align	4


	//----- nvinfo : EIATTR_CUDA_API_VERSION
	.align		4
        /*0000*/ 	.byte	0x04, 0x37
        /*0002*/ 	.short	(.L_178 - .L_177)
.L_177:
        /*0004*/ 	.word	0x00000082


	//----- nvinfo : EIATTR_KPARAM_INFO
	.align		4
.L_178:
        /*0008*/ 	.byte	0x04, 0x17
        /*000a*/ 	.short	(.L_180 - .L_179)
.L_179:
        /*000c*/ 	.word	0x00000000
        /*0010*/ 	.short	0x0005
        /*0012*/ 	.short	0x001c
        /*0014*/ 	.byte	0x00, 0xf0, 0x05, 0x00


	//----- nvinfo : EIATTR_KPARAM_INFO
	.align		4
.L_180:
        /*0018*/ 	.byte	0x04, 0x17
        /*001a*/ 	.short	(.L_182 - .L_181)
.L_181:
        /*001c*/ 	.word	0x00000000
        /*0020*/ 	.short	0x0004
        /*0022*/ 	.short	0x0018
        /*0024*/ 	.byte	0x00, 0xf0, 0x11, 0x00


	//----- nvinfo : EIATTR_KPARAM_INFO
	.align		4
.L_182:
        /*0028*/ 	.byte	0x04, 0x17
        /*002a*/ 	.short	(.L_184 - .L_183)
.L_183:
        /*002c*/ 	.word	0x00000000
        /*0030*/ 	.short	0x0003
        /*0032*/ 	.short	0x0014
        /*0034*/ 	.byte	0x00, 0xf0, 0x05, 0x00


	//----- nvinfo : EIATTR_KPARAM_INFO
	.align		4
.L_184:
        /*0038*/ 	.byte	0x04, 0x17
        /*003a*/ 	.short	(.L_186 - .L_185)
.L_185:
        /*003c*/ 	.word	0x00000000
        /*0040*/ 	.short	0x0002
        /*0042*/ 	.short	0x0010
        /*0044*/ 	.byte	0x00, 0xf0, 0x11, 0x00


	//----- nvinfo : EIATTR_KPARAM_INFO
	.align		4
.L_186:
        /*0048*/ 	.byte	0x04, 0x17
        /*004a*/ 	.short	(.L_188 - .L_187)
.L_187:
        /*004c*/ 	.word	0x00000000
        /*0050*/ 	.short	0x0001
        /*0052*/ 	.short	0x0008
        /*0054*/ 	.byte	0x00, 0xf5, 0x21, 0x00


	//----- nvinfo : EIATTR_KPARAM_INFO
	.align		4
.L_188:
        /*0058*/ 	.byte	0x04, 0x17
        /*005a*/ 	.short	(.L_190 - .L_189)
.L_189:
        /*005c*/ 	.word	0x00000000
        /*0060*/ 	.short	0x0000
        /*0062*/ 	.short	0x0000
        /*0064*/ 	.byte	0x00, 0xf5, 0x21, 0x00


	//----- nvinfo : EIATTR_SPARSE_MMA_MASK
	.align		4
.L_190:
        /*0068*/ 	.byte	0x03, 0x50
        /*006a*/ 	.short	0x0000


	//----- nvinfo : EIATTR_MAXREG_COUNT
	.align		4
        /*006c*/ 	.byte	0x03, 0x1b
        /*006e*/ 	.short	0x00ff


	//----- nvinfo : EIATTR_NUM_BARRIERS
	.align		4
        /*0070*/ 	.byte	0x02, 0x4c
        /*0072*/ 	.byte	0x01
	.zero		1


	//----- nvinfo : EIATTR_MERCURY_ISA_VERSION
	.align		4
        /*0074*/ 	.byte	0x03, 0x5f
        /*0076*/ 	.short	0x0101


	//----- nvinfo : EIATTR_COOP_GROUP_MASK_REGIDS
	.align		4
        /*0078*/ 	.byte	0x04, 0x29
        /*007a*/ 	.short	(.L_192 - .L_191)


	//   ....[0]....
.L_191:
        /*007c*/ 	.word	0xffffffff


	//   ....[1]....
        /*0080*/ 	.word	0xffffffff


	//   ....[2]....
        /*0084*/ 	.word	0xffffffff


	//   ....[3]....
        /*0088*/ 	.word	0xffffffff


	//   ....[4]....
        /*008c*/ 	.word	0xffffffff


	//   ....[5]....
        /*0090*/ 	.word	0xffffffff


	//   ....[6]....
        /*0094*/ 	.word	0xffffffff


	//   ....[7]....
        /*0098*/ 	.word	0xffffffff


	//   ....[8]....
        /*009c*/ 	.word	0xffffffff


	//   ....[9]....
        /*00a0*/ 	.word	0xffffffff


	//   ....[10]....
        /*00a4*/ 	.word	0xffffffff


	//   ....[11]....
        /*00a8*/ 	.word	0xffffffff


	//   ....[12]....
        /*00ac*/ 	.word	0xffffffff


	//   ....[13]....
        /*00b0*/ 	.word	0xffffffff


	//   ....[14]....
        /*00b4*/ 	.word	0xffffffff


	//   ....[15]....
        /*00b8*/ 	.word	0xffffffff


	//   ....[16]....
        /*00bc*/ 	.word	0xffffffff


	//   ....[17]....
        /*00c0*/ 	.word	0xffffffff


	//   ....[18]....
        /*00c4*/ 	.word	0xffffffff


	//   ....[19]....
        /*00c8*/ 	.word	0xffffffff


	//   ....[20]....
        /*00cc*/ 	.word	0xffffffff


	//   ....[21]....
        /*00d0*/ 	.word	0xffffffff


	//   ....[22]....
        /*00d4*/ 	.word	0xffffffff


	//   ....[23]....
        /*00d8*/ 	.word	0xffffffff


	//   ....[24]....
        /*00dc*/ 	.word	0xffffffff


	//   ....[25]....
        /*00e0*/ 	.word	0xffffffff


	//   ....[26]....
        /*00e4*/ 	.word	0xffffffff


	//   ....[27]....
        /*00e8*/ 	.word	0xffffffff


	//   ....[28]....
        /*00ec*/ 	.word	0xffffffff


	//   ....[29]....
        /*00f0*/ 	.word	0xffffffff


	//----- nvinfo : EIATTR_COOP_GROUP_INSTR_OFFSETS
	.align		4
.L_192:
        /*00f4*/ 	.byte	0x04, 0x28
        /*00f6*/ 	.short	(.L_194 - .L_193)


	//   ....[0]....
.L_193:
        /*00f8*/ 	.word	0x00000890


	//   ....[1]....
        /*00fc*/ 	.word	0x000008f0


	//   ....[2]....
        /*0100*/ 	.word	0x00000940


	//   ....[3]....
        /*0104*/ 	.word	0x000009b0


	//   ....[4]....
        /*0108*/ 	.word	0x00000a10


	//   ....[5]....
        /*010c*/ 	.word	0x00000ba0


	//   ....[6]....
        /*0110*/ 	.word	0x00000c40


	//   ....[7]....
        /*0114*/ 	.word	0x00000cc0


	//   ....[8]....
        /*0118*/ 	.word	0x00000d20


	//   ....[9]....
        /*011c*/ 	.word	0x00000d60


	//   ....[10]....
        /*0120*/ 	.word	0x000019d0


	//   ....[11]....
        /*0124*/ 	.word	0x00001a30


	//   ....[12]....
        /*0128*/ 	.word	0x00001a90


	//   ....[13]....
        /*012c*/ 	.word	0x00001af0


	//   ....[14]....
        /*0130*/ 	.word	0x00001b50


	//   ....[15]....
        /*0134*/ 	.word	0x000023f0


	//   ....[16]....
        /*0138*/ 	.word	0x00002450


	//   ....[17]....
        /*013c*/ 	.word	0x000024a0


	//   ....[18]....
        /*0140*/ 	.word	0x00002510


	//   ....[19]....
        /*0144*/ 	.word	0x00002570


	//   ....[20]....
        /*0148*/ 	.word	0x00002700


	//   ....[21]....
        /*014c*/ 	.word	0x00002790


	//   ....[22]....
        /*0150*/ 	.word	0x000027e0


	//   ....[23]....
        /*0154*/ 	.word	0x00002850


	//   ....[24]....
        /*0158*/ 	.word	0x000028c0


	//   ....[25]....
        /*015c*/ 	.word	0x000036a0


	//   ....[26]....
        /*0160*/ 	.word	0x00003700


	//   ....[27]....
        /*0164*/ 	.word	0x00003760


	//   ....[28]....
        /*0168*/ 	.word	0x000037c0


	//   ....[29]....
        /*016c*/ 	.word	0x00003820


	//----- nvinfo : EIATTR_VRC_CTA_INIT_COUNT
	.align		4
.L_194:
        /*0170*/ 	.byte	0x02, 0x4a
	.zero		1
	.zero		1


	//----- nvinfo : EIATTR_EXIT_INSTR_OFFSETS
	.align		4
        /*0174*/ 	.byte	0x04, 0x1c
        /*0176*/ 	.short	(.L_196 - .L_195)


	//   ....[0]....
.L_195:
        /*0178*/ 	.word	0x00000080


	//   ....[1]....
        /*017c*/ 	.word	0x000000c0


	//   ....[2]....
        /*0180*/ 	.word	0x00003940


	//   ....[3]....
        /*0184*/ 	.word	0x00003990


	//----- nvinfo : EIATTR_MAX_THREADS
	.align		4
.L_196:
        /*0188*/ 	.byte	0x04, 0x05
        /*018a*/ 	.short	(.L_198 - .L_197)
.L_197:
        /*018c*/ 	.word	0x00000100
        /*0190*/ 	.word	0x00000001
        /*0194*/ 	.word	0x00000001


	//----- nvinfo : EIATTR_CRS_STACK_SIZE
	.align		4
.L_198:
        /*0198*/ 	.byte	0x04, 0x1e
        /*019a*/ 	.short	(.L_200 - .L_199)
.L_199:
        /*019c*/ 	.word	0x00000000


	//----- nvinfo : EIATTR_CBANK_PARAM_SIZE
	.align		4
.L_200:
        /*01a0*/ 	.byte	0x03, 0x19
        /*01a2*/ 	.short	0x001d


	//----- nvinfo : EIATTR_PARAM_CBANK
	.align		4
        /*01a4*/ 	.byte	0x04, 0x0a
        /*01a6*/ 	.short	(.L_202 - .L_201)
	.align		4
.L_201:
        /*01a8*/ 	.word	index@(.nv.constant0._ZN3cub18CUB_300001_SM_10006detail6reduce28DeviceReduceSingleTileKernelINS2_10policy_hubIjjN4cuda3std3__44plusIjEEE10Policy1000EPjSC_iS9_jjNS7_10__identityEEEvT0_T1_T2_T3_T4_T6_)
        /*01ac*/ 	.short	0x0380
        /*01ae*/ 	.short	0x001d


	//----- nvinfo : EIATTR_SW_WAR
	.align		4
.L_202:
        /*01b0*/ 	.byte	0x04, 0x36
        /*01b2*/ 	.short	(.L_204 - .L_203)
.L_203:
        /*01b4*/ 	.word	0x00000008
.L_204:


//--------------------- .nv.info._ZN3cub18CUB_300001_SM_10006detail6reduce18DeviceReduceKernelINS2_10policy_hubIjjN4cuda3std3__44plusIjEEE10Policy1000EPjjS9_jNS7_10__identityEEEvT0_PT3_T1_NS0_13GridEvenShareISH_EET2_T4_ --------------------------
	.section	.nv.info._ZN3cub18CUB_300001_SM_10006detail6reduce18DeviceReduceKernelINS2_10policy_hubIjjN4cuda3std3__44plusIjEEE10Policy1000EPjjS9_jNS7_10__identityEEEvT0_PT3_T1_NS0_13GridEvenShareISH_EET2_T4_,"",@"SHT_CUDA_INFO"
	.sectionflags	@""
	.align	4


	//----- nvinfo : EIATTR_CUDA_API_VERSION
	.align		4
        /*0000*/ 	.byte	0x04, 0x37
        /*0002*/ 	.short	(.L_206 - .L_205)
.L_205:
        /*0004*/ 	.word	0x00000082


	//----- nvinfo : EIATTR_KPARAM_INFO
	.align		4
.L_206:
        /*0008*/ 	.byte	0x04, 0x17
        /*000a*/ 	.short	(.L_208 - .L_207)
.L_207:
        /*000c*/ 	.word	0x00000000
        /*0010*/ 	.short	0x0005
        /*0012*/ 	.short	0x003d
        /*0014*/ 	.byte	0x00, 0xf0, 0x05, 0x00


	//----- nvinfo : EIATTR_KPARAM_INFO
	.align		4
.L_208:
        /*0018*/ 	.byte	0x04, 0x17
        /*001a*/ 	.short	(.L_210 - .L_209)
.L_209:
        /*001c*/ 	.word	0x00000000
        /*0020*/ 	.short	0x0004
        /*0022*/ 	.short	0x003c
        /*0024*/ 	.byte	0x00, 0xf0, 0x05, 0x00


	//----- nvinfo : EIATTR_KPARAM_INFO
	.align		4
.L_210:
        /*0028*/ 	.byte	0x04, 0x17
        /*002a*/ 	.short	(.L_212 - .L_211)
.L_211:
        /*002c*/ 	.word	0x00000000
        /*0030*/ 	.short	0x0003
        /*0032*/ 	.short	0x0014
        /*0034*/ 	.byte	0x00, 0xf0, 0xa1, 0x00


	//----- nvinfo : EIATTR_KPARAM_INFO
	.align		4
.L_212:
        /*0038*/ 	.byte	0x04, 0x17
        /*003a*/ 	.short	(.L_214 - .L_213)
.L_213:
        /*003c*/ 	.word	0x00000000
        /*0040*/ 	.short	0x0002
        /*0042*/ 	.short	0x0010
        /*0044*/ 	.byte	0x00, 0xf0, 0x11, 0x00


	//----- nvinfo : EIATTR_KPARAM_INFO
	.align		4
.L_214:
        /*0048*/ 	.byte	0x04, 0x17
        /*004a*/ 	.short	(.L_216 - .L_215)
.L_215:
        /*004c*/ 	.word	0x00000000
        /*0050*/ 	.short	0x0001
        /*0052*/ 	.short	0x0008
        /*0054*/ 	.byte	0x00, 0xf5, 0x21, 0x00


	//----- nvinfo : EIATTR_KPARAM_INFO
	.align		4
.L_216:
        /*0058*/ 	.byte	0x04, 0x17
        /*005a*/ 	.short	(.L_218 - .L_217)
.L_217:
        /*005c*/ 	.word	0x00000000
        /*0060*/ 	.short	0x0000
        /*0062*/ 	.short	0x0000
        /*0064*/ 	.byte	0x00, 0xf5, 0x21, 0x00


	//----- nvinfo : EIATTR_SPARSE_MMA_MASK
	.align		4
.L_218:
        /*0068*/ 	.byte	0x03, 0x50
        /*006a*/ 	.short	0x0000


	//----- nvinfo : EIATTR_MAXREG_COUNT
	.align		4
        /*006c*/ 	.byte	0x03, 0x1b
        /*006e*/ 	.short	0x00ff


	//----- nvinfo : EIATTR_NUM_BARRIERS
	.align		4
        /*0070*/ 	.byte	0x02, 0x4c
        /*0072*/ 	.byte	0x01
	.zero		1


	//----- nvinfo : EIATTR_MERCURY_ISA_VERSION
	.align		4
        /*0074*/ 	.byte	0x03, 0x5f
        /*0076*/ 	.short	0x0101


	//----- nvinfo : EIATTR_COOP_GROUP_MASK_REGIDS
	.align		4
        /*0078*/ 	.byte	0x04, 0x29
        /*007a*/ 	.short	(.L_220 - .L_219)


	//   ....[0]....
.L_219:
        /*007c*/ 	.word	0xffffffff


	//   ....[1]....
        /*0080*/ 	.word	0xffffffff


	//   ....[2]....
        /*0084*/ 	.word	0xffffffff


	//   ....[3]....
        /*0088*/ 	.word	0xffffffff


	//   ....[4]....
        /*008c*/ 	.word	0xffffffff


	//   ....[5]....
        /*0090*/ 	.word	0xffffffff


	//   ....[6]....
        /*0094*/ 	.word	0xffffffff


	//   ....[7]....
        /*0098*/ 	.word	0xffffffff


	//   ....[8]....
        /*009c*/ 	.word	0xffffffff


	//   ....[9]....
        /*00a0*/ 	.word	0xffffffff


	//   ....[10]....
        /*00a4*/ 	.word	0xffffffff


	//   ....[11]....
        /*00a8*/ 	.word	0xffffffff


	//   ....[12]....
        /*00ac*/ 	.word	0xffffffff


	//   ....[13]....
        /*00b0*/ 	.word	0xffffffff


	//   ....[14]....
        /*00b4*/ 	.word	0xffffffff


	//   ....[15]....
        /*00b8*/ 	.word	0xffffffff


	//   ....[16]....
        /*00bc*/ 	.word	0xffffffff


	//   ....[17]....
        /*00c0*/ 	.word	0xffffffff


	//   ....[18]....
        /*00c4*/ 	.word	0xffffffff


	//   ....[19]....
        /*00c8*/ 	.word	0xffffffff


	//   ....[20]....
        /*00cc*/ 	.word	0xffffffff


	//   ....[21]....
        /*00d0*/ 	.word	0xffffffff


	//   ....[22]....
        /*00d4*/ 	.word	0xffffffff


	//   ....[23]....
        /*00d8*/ 	.word	0xffffffff


	//   ....[24]....
        /*00dc*/ 	.word	0xffffffff


	//   ....[25]....
        /*00e0*/ 	.word	0xffffffff


	//   ....[26]....
        /*00e4*/ 	.word	0xffffffff


	//   ....[27]....
        /*00e8*/ 	.word	0xffffffff


	//   ....[28]....
        /*00ec*/ 	.word	0xffffffff


	//   ....[29]....
        /*00f0*/ 	.word	0xffffffff


	//----- nvinfo : EIATTR_COOP_GROUP_INSTR_OFFSETS
	.align		4
.L_220:
        /*00f4*/ 	.byte	0x04, 0x28
        /*00f6*/ 	.short	(.L_222 - .L_221)


	//   ....[0]....
.L_221:
        /*00f8*/ 	.word	0x000004d0


	//   ....[1]....
        /*00fc*/ 	.word	0x00000530


	//   ....[2]....
        /*0100*/ 	.word	0x00000580


	//   ....[3]....
        /*0104*/ 	.word	0x000005f0


	//   ....[4]....
        /*0108*/ 	.word	0x00000650


	//   ....[5]....
        /*010c*/ 	.word	0x000007e0


	//   ....[6]....
        /*0110*/ 	.word	0x00000880


	//   ....[7]....
        /*0114*/ 	.word	0x00000900


	//   ....[8]....
        /*0118*/ 	.word	0x00000960


	//   ....[9]....
        /*011c*/ 	.word	0x000009a0


	//   ....[10]....
        /*0120*/ 	.word	0x00001250


	//   ....[11]....
        /*0124*/ 	.word	0x000012b0


	//   ....[12]....
        /*0128*/ 	.word	0x00001310


	//   ....[13]....
        /*012c*/ 	.word	0x00001370


	//   ....[14]....
        /*0130*/ 	.word	0x000013d0


	//   ....[15]....
        /*0134*/ 	.word	0x00001920


	//   ....[16]....
        /*0138*/ 	.word	0x00001980


	//   ....[17]....
        /*013c*/ 	.word	0x000019e0


	//   ....[18]....
        /*0140*/ 	.word	0x00001a40


	//   ....[19]....
        /*0144*/ 	.word	0x00001aa0


	//   ....[20]....
        /*0148*/ 	.word	0x00001c30


	//   ....[21]....
        /*014c*/ 	.word	0x00001cc0


	//   ....[22]....
        /*0150*/ 	.word	0x00001d30


	//   ....[23]....
        /*0154*/ 	.word	0x00001d80


	//   ....[24]....
        /*0158*/ 	.word	0x00001dd0


	//   ....[25]....
        /*015c*/ 	.word	0x00002860


	//   ....[26]....
        /*0160*/ 	.word	0x000028c0


	//   ....[27]....
        /*0164*/ 	.word	0x00002920


	//   ....[28]....
        /*0168*/ 	.word	0x00002980


	//   ....[29]....
        /*016c*/ 	.word	0x000029e0


	//----- nvinfo : EIATTR_VRC_CTA_INIT_COUNT
	.align		4
.L_222:
        /*0170*/ 	.byte	0x02, 0x4a
	.zero		1
	.zero		1


	//----- nvinfo : EIATTR_EXIT_INSTR_OFFSETS
	.align		4
        /*0174*/ 	.byte	0x04, 0x1c
        /*0176*/ 	.short	(.L_224 - .L_223)


	//   ....[0]....
.L_223:
        /*0178*/ 	.word	0x00002b00


	//   ....[1]....
        /*017c*/ 	.word	0x00002b40


	//----- nvinfo : EIATTR_MAX_THREADS
	.align		4
.L_224:
        /*0180*/ 	.byte	0x04, 0x05
        /*0182*/ 	.short	(.L_226 - .L_225)
.L_225:
        /*0184*/ 	.word	0x00000100
        /*0188*/ 	.word	0x00000001
        /*018c*/ 	.word	0x00000001


	//----- nvinfo : EIATTR_CRS_STACK_SIZE
	.align		4
.L_226:
        /*0190*/ 	.byte	0x04, 0x1e
        /*0192*/ 	.short	(.L_228 - .L_227)
.L_227:
        /*0194*/ 	.word	0x00000000


	//----- nvinfo : EIATTR_CBANK_PARAM_SIZE
	.align		4
.L_228:
        /*0198*/ 	.byte	0x03, 0x19
        /*019a*/ 	.short	0x003e


	//----- nvinfo : EIATTR_PARAM_CBANK
	.align		4
        /*019c*/ 	.byte	0x04, 0x0a
        /*019e*/ 	.short	(.L_230 - .L_229)
	.align		4
.L_229:
        /*01a0*/ 	.word	index@(.nv.constant0._ZN3cub18CUB_300001_SM_10006detail6reduce18DeviceReduceKernelINS2_10policy_hubIjjN4cuda3std3__44plusIjEEE10Policy1000EPjjS9_jNS7_10__identityEEEvT0_PT3_T1_NS0_13GridEvenShareISH_EET2_T4_)
        /*01a4*/ 	.short	0x0380
        /*01a6*/ 	.short	0x003e


	//----- nvinfo : EIATTR_SW_WAR
	.align		4
.L_230:
        /*01a8*/ 	.byte	0x04, 0x36
        /*01aa*/ 	.short	(.L_232 - .L_231)
.L_231:
        /*01ac*/ 	.word	0x00000008
.L_232:


//--------------------- .nv.info._ZN3cub18CUB_300001_SM_10006detail6reduce28DeviceReduceSingleTileKernelINS2_10policy_hubIjjN4cuda3std3__44plusIjEEE10Policy1000EPjSC_jS9_jjNS7_10__identityEEEvT0_T1_T2_T3_T4_T6_ --------------------------
	.section	.nv.info._ZN3cub18CUB_300001_SM_10006detail6reduce28DeviceReduceSingleTileKernelINS2_10policy_hubIjjN4cuda3std3__44plusIjEEE10Policy1000EPjSC_jS9_jjNS7_10__identityEEEvT0_T1_T2_T3_T4_T6_,"",@"SHT_CUDA_INFO"
	.sectionflags	@""
	.align	4


	//----- nvinfo : EIATTR_CUDA_API_VERSION
	.align		4
        /*0000*/ 	.byte	0x04, 0x37
        /*0002*/ 	.short	(.L_234 - .L_233)
.L_233:
        /*0004*/ 	.word	0x00000082


	//----- nvinfo : EIATTR_KPARAM_INFO
	.align		4
.L_234:
        /*0008*/ 	.byte	0x04, 0x17
        /*000a*/ 	.short	(.L_236 - .L_235)
.L_235:
        /*000c*/ 	.word	0x00000000
        /*0010*/ 	.short	0x0005
        /*0012*/ 	.short	0x001c
        /*0014*/ 	.byte	0x00, 0xf0, 0x05, 0x00


	//----- nvinfo : EIATTR_KPARAM_INFO
	.align		4
.L_236:
        /*0018*/ 	.byte	0x04, 0x17
        /*001a*/ 	.short	(.L_238 - .L_237)
.L_237:
        /*001c*/ 	.word	0x00000000
        /*0020*/ 	.short	0x0004
        /*0022*/ 	.short	0x0018
        /*0024*/ 	.byte	0x00, 0xf0, 0x11, 0x00


	//----- nvinfo : EIATTR_KPARAM_INFO
	.align		4
.L_238:
        /*0028*/ 	.byte	0x04, 0x17
        /*002a*/ 	.short	(.L_240 - .L_239)
.L_239:
        /*002c*/ 	.word	0x00000000
        /*0030*/ 	.short	0x0003
        /*0032*/ 	.short	0x0014
        /*0034*/ 	.byte	0x00, 0xf0, 0x05, 0x00


	//----- nvinfo : EIATTR_KPARAM_INFO
	.align		4
.L_240:
        /*0038*/ 	.byte	0x04, 0x17
        /*003a*/ 	.short	(.L_242 - .L_241)
.L_241:
        /*003c*/ 	.word	0x00000000
        /*0040*/ 	.short	0x0002
        /*0042*/ 	.short	0x0010
        /*0044*/ 	.byte	0x00, 0xf0, 0x11, 0x00


	//----- nvinfo : EIATTR_KPARAM_INFO
	.align		4
.L_242:
        /*0048*/ 	.byte	0x04, 0x17
        /*004a*/ 	.short	(.L_244 - .L_243)
.L_243:
        /*004c*/ 	.word	0x00000000
        /*0050*/ 	.short	0x0001
        /*0052*/ 	.short	0x0008
        /*0054*/ 	.byte	0x00, 0xf5, 0x21, 0x00


	//----- nvinfo : EIATTR_KPARAM_INFO
	.align		4
.L_244:
        /*0058*/ 	.byte	0x04, 0x17
        /*005a*/ 	.short	(.L_246 - .L_245)
.L_245:
        /*005c*/ 	.word	0x00000000
        /*0060*/ 	.short	0x0000
        /*0062*/ 	.short	0x0000
        /*0064*/ 	.byte	0x00, 0xf5, 0x21, 0x00


	//----- nvinfo : EIATTR_SPARSE_MMA_MASK
	.align		4
.L_246:
        /*0068*/ 	.byte	0x03, 0x50
        /*006a*/ 	.short	0x0000


	//----- nvinfo : EIATTR_MAXREG_COUNT
	.align		4
        /*006c*/ 	.byte	0x03, 0x1b
        /*006e*/ 	.short	0x00ff


	//----- nvinfo : EIATTR_NUM_BARRIERS
	.align		4
        /*0070*/ 	.byte	0x02, 0x4c
        /*0072*/ 	.byte	0x01
	.zero		1


	//----- nvinfo : EIATTR_MERCURY_ISA_VERSION
	.align		4
        /*0074*/ 	.byte	0x03, 0x5f
        /*0076*/ 	.short	0x0101


	//----- nvinfo : EIATTR_COOP_GROUP_MASK_REGIDS
	.align		4
        /*0078*/ 	.byte	0x04, 0x29
        /*007a*/ 	.short	(.L_248 - .L_247)


	//   ....[0]....
.L_247:
        /*007c*/ 	.word	0xffffffff


	//   ....[1]....
        /*0080*/ 	.word	0xffffffff


	//   ....[2]....
        /*0084*/ 	.word	0xffffffff


	//   ....[3]....
        /*0088*/ 	.word	0xffffffff


	//   ....[4]....
        /*008c*/ 	.word	0xffffffff


	//   ....[5]....
        /*0090*/ 	.word	0xffffffff


	//   ....[6]....
        /*0094*/ 	.word	0xffffffff


	//   ....[7]....
        /*0098*/ 	.word	0xffffffff


	//   ....[8]....
        /*009c*/ 	.word	0xffffffff


	//   ....[9]....
        /*00a0*/ 	.word	0xffffffff


	//   ....[10]....
        /*00a4*/ 	.word	0xffffffff


	//   ....[11]....
        /*00a8*/ 	.word	0xffffffff


	//   ....[12]....
        /*00ac*/ 	.word	0xffffffff


	//   ....[13]....
        /*00b0*/ 	.word	0xffffffff


	//   ....[14]....
        /*00b4*/ 	.word	0xffffffff


	//   ....[15]....
        /*00b8*/ 	.word	0xffffffff


	//   ....[16]....
        /*00bc*/ 	.word	0xffffffff


	//   ....[17]....
        /*00c0*/ 	.word	0xffffffff


	//   ....[18]....
        /*00c4*/ 	.word	0xffffffff


	//   ....[19]....
        /*00c8*/ 	.word	0xffffffff


	//   ....[20]....
        /*00cc*/ 	.word	0xffffffff


	//   ....[21]....
        /*00d0*/ 	.word	0xffffffff


	//   ....[22]....
        /*00d4*/ 	.word	0xffffffff


	//   ....[23]....
        /*00d8*/ 	.word	0xffffffff


	//   ....[24]....
        /*00dc*/ 	.word	0xffffffff


	//   ....[25]....
        /*00e0*/ 	.word	0xffffffff


	//   ....[26]....
        /*00e4*/ 	.word	0xffffffff


	//   ....[27]....
        /*00e8*/ 	.word	0xffffffff


	//   ....[28]....
        /*00ec*/ 	.word	0xffffffff


	//   ....[29]....
        /*00f0*/ 	.word	0xffffffff


	//----- nvinfo : EIATTR_COOP_GROUP_INSTR_OFFSETS
	.align		4
.L_248:
        /*00f4*/ 	.byte	0x04, 0x28
        /*00f6*/ 	.short	(.L_250 - .L_249)


	//   ....[0]....
.L_249:
        /*00f8*/ 	.word	0x00000840


	//   ....[1]....
        /*00fc*/ 	.word	0x000008a0


	//   ....[2]....
        /*0100*/ 	.word	0x00000900


	//   ....[3]....
        /*0104*/ 	.word	0x00000960


	//   ....[4]....
        /*0108*/ 	.word	0x000009c0


	//   ....[5]....
        /*010c*/ 	.word	0x00000b50


	//   ....[6]....
        /*0110*/ 	.word	0x00000bf0


	//   ....[7]....
        /*0114*/ 	.word	0x00000c60


	//   ....[8]....
        /*0118*/ 	.word	0x00000ca0


	//   ....[9]....
        /*011c*/ 	.word	0x00000cf0


	//   ....[10]....
        /*0120*/ 	.word	0x00001510


	//   ....[11]....
        /*0124*/ 	.word	0x00001570


	//   ....[12]....
        /*0128*/ 	.word	0x000015d0


	//   ....[13]....
        /*012c*/ 	.word	0x00001630


	//   ....[14]....
        /*0130*/ 	.word	0x00001690


	//   ....[15]....
        /*0134*/ 	.word	0x00001ee0


	//   ....[16]....
        /*0138*/ 	.word	0x00001f40


	//   ....[17]....
        /*013c*/ 	.word	0x00001fa0


	//   ....[18]....
        /*0140*/ 	.word	0x00002000


	//   ....[19]....
        /*0144*/ 	.word	0x00002060


	//   ....[20]....
        /*0148*/ 	.word	0x000021f0


	//   ....[21]....
        /*014c*/ 	.word	0x00002280


	//   ....[22]....
        /*0150*/ 	.word	0x000022d0


	//   ....[23]....
        /*0154*/ 	.word	0x00002350


	//   ....[24]....
        /*0158*/ 	.word	0x000023b0


	//   ....[25]....
        /*015c*/ 	.word	0x00002d30


	//   ....[26]....
        /*0160*/ 	.word	0x00002d90


	//   ....[27]....
        /*0164*/ 	.word	0x00002df0


	//   ....[28]....
        /*0168*/ 	.word	0x00002e50


	//   ....[29]....
        /*016c*/ 	.word	0x00002eb0


	//----- nvinfo : EIATTR_VRC_CTA_INIT_COUNT
	.align		4
.L_250:
        /*0170*/ 	.byte	0x02, 0x4a
	.zero		1
	.zero		1


	//----- nvinfo : EIATTR_EXIT_INSTR_OFFSETS
	.align		4
        /*0174*/ 	.byte	0x04, 0x1c
        /*0176*/ 	.short	(.L_252 - .L_251)


	//   ....[0]....
.L_251:
        /*0178*/ 	.word	0x00000080


	//   ....[1]....
        /*017c*/ 	.word	0x000000c0


	//   ....[2]....
        /*0180*/ 	.word	0x00002fd0


	//   ....[3]....
        /*0184*/ 	.word	0x00003020


	//----- nvinfo : EIATTR_MAX_THREADS
	.align		4
.L_252:
        /*0188*/ 	.byte	0x04, 0x05
        /*018a*/ 	.short	(.L_254 - .L_253)
.L_253:
        /*018c*/ 	.word	0x00000100
        /*0190*/ 	.word	0x00000001
        /*0194*/ 	.word	0x00000001


	//----- nvinfo : EIATTR_CRS_STACK_SIZE
	.align		4
.L_254:
        /*0198*/ 	.byte	0x04, 0x1e
        /*019a*/ 	.short	(.L_256 - .L_255)
.L_255:
        /*019c*/ 	.word	0x00000000


	//----- nvinfo : EIATTR_CBANK_PARAM_SIZE
	.align		4
.L_256:
        /*01a0*/ 	.byte	0x03, 0x19
        /*01a2*/ 	.short	0x001d


	//----- nvinfo : EIATTR_PARAM_CBANK
	.align		4
        /*01a4*/ 	.byte	0x04, 0x0a
        /*01a6*/ 	.short	(.L_258 - .L_257)
	.align		4
.L_257:
        /*01a8*/ 	.word	index@(.nv.constant0._ZN3cub18CUB_300001_SM_10006detail6reduce28DeviceReduceSingleTileKernelINS2_10policy_hubIjjN4cuda3std3__44plusIjEEE10Policy1000EPjSC_jS9_jjNS7_10__identityEEEvT0_T1_T2_T3_T4_T6_)
        /*01ac*/ 	.short	0x0380
        /*01ae*/ 	.short	0x001d


	//----- nvinfo : EIATTR_SW_WAR
	.align		4
.L_258:
        /*01b0*/ 	.byte	0x04, 0x36
        /*01b2*/ 	.short	(.L_260 - .L_259)
.L_259:
        /*01b4*/ 	.word	0x00000008
.L_260:


//--------------------- .nv.info._ZN3cub18CUB_300001_SM_10006detail11EmptyKernelIvEEvv --------------------------
	.section	.nv.info._ZN3cub18CUB_300001_SM_10006detail11EmptyKernelIvEEvv,"",@"SHT_CUDA_INFO"
	.sectionflags	@""
	.align	4


	//----- nvinfo : EIATTR_CUDA_API_VERSION
	.align		4
        /*0000*/ 	.byte	0x04, 0x37
        /*0002*/ 	.short	(.L_262 - .L_261)
.L_261:
        /*0004*/ 	.word	0x00000082


	//----- nvinfo : EIATTR_SPARSE_MMA_MASK
	.align		4
.L_262:
        /*0008*/ 	.byte	0x03, 0x50
        /*000a*/ 	.short	0x0000


	//----- nvinfo : EIATTR_MAXREG_COUNT
	.align		4
        /*000c*/ 	.byte	0x03, 0x1b
        /*000e*/ 	.short	0x00ff


	//----- nvinfo : EIATTR_MERCURY_ISA_VERSION
	.align		4
        /*0010*/ 	.byte	0x03, 0x5f
        /*0012*/ 	.short	0x0101


	//----- nvinfo : EIATTR_VRC_CTA_INIT_COUNT
	.align		4
        /*0014*/ 	.byte	0x02, 0x4a
	.zero		1
	.zero		1


	//----- nvinfo : EIATTR_EXIT_INSTR_OFFSETS
	.align		4
        /*0018*/ 	.byte	0x04, 0x1c
        /*001a*/ 	.short	(.L_264 - .L_263)


	//   ....[0]....
.L_263:
        /*001c*/ 	.word	0x00000010


	//----- nvinfo : EIATTR_SW_WAR
	.align		4
.L_264:
        /*0020*/ 	.byte	0x04, 0x36
        /*0022*/ 	.short	(.L_266 - .L_265)
.L_265:
        /*0024*/ 	.word	0x00000008
.L_266:


//--------------------- .nv.info._Z12myDotProductPjijj --------------------------
	.section	.nv.info._Z12myDotProductPjijj,"",@"SHT_CUDA_INFO"
	.sectionflags	@""
	.align	4


	//----- nvinfo : EIATTR_CUDA_API_VERSION
	.align		4
        /*0000*/ 	.byte	0x04, 0x37
        /*0002*/ 	.short	(.L_268 - .L_267)
.L_267:
        /*0004*/ 	.word	0x00000082


	//----- nvinfo : EIATTR_KPARAM_INFO
	.align		4
.L_268:
        /*0008*/ 	.byte	0x04, 0x17
        /*000a*/ 	.short	(.L_270 - .L_269)
.L_269:
        /*000c*/ 	.word	0x00000000
        /*0010*/ 	.short	0x0003
        /*0012*/ 	.short	0x0010
        /*0014*/ 	.byte	0x00, 0xf0, 0x11, 0x00


	//----- nvinfo : EIATTR_KPARAM_INFO
	.align		4
.L_270:
        /*0018*/ 	.byte	0x04, 0x17
        /*001a*/ 	.short	(.L_272 - .L_271)
.L_271:
        /*001c*/ 	.word	0x00000000
        /*0020*/ 	.short	0x0002
        /*0022*/ 	.short	0x000c
        /*0024*/ 	.byte	0x00, 0xf0, 0x11, 0x00


	//----- nvinfo : EIATTR_KPARAM_INFO
	.align		4
.L_272:
        /*0028*/ 	.byte	0x04, 0x17
        /*002a*/ 	.short	(.L_274 - .L_273)
.L_273:
        /*002c*/ 	.word	0x00000000
        /*0030*/ 	.short	0x0001
        /*0032*/ 	.short	0x0008
        /*0034*/ 	.byte	0x00, 0xf0, 0x11, 0x00


	//----- nvinfo : EIATTR_KPARAM_INFO
	.align		4
.L_274:
        /*0038*/ 	.byte	0x04, 0x17
        /*003a*/ 	.short	(.L_276 - .L_275)
.L_275:
        /*003c*/ 	.word	0x00000000
        /*0040*/ 	.short	0x0000
        /*0042*/ 	.short	0x0000
        /*0044*/ 	.byte	0x00, 0xf5, 0x21, 0x00


	//----- nvinfo : EIATTR_SPARSE_MMA_MASK
	.align		4
.L_276:
        /*0048*/ 	.byte	0x03, 0x50
        /*004a*/ 	.short	0x0000


	//----- nvinfo : EIATTR_MAXREG_COUNT
	.align		4
        /*004c*/ 	.byte	0x03, 0x1b
        /*004e*/ 	.short	0x00ff


	//----- nvinfo : EIATTR_MERCURY_ISA_VERSION
	.align		4
        /*0050*/ 	.byte	0x03, 0x5f
        /*0052*/ 	.short	0x0101


	//----- nvinfo : EIATTR_VRC_CTA_INIT_COUNT
	.align		4
        /*0054*/ 	.byte	0x02, 0x4a
	.zero		1
	.zero		1


	//----- nvinfo : EIATTR_EXIT_INSTR_OFFSETS
	.align		4
        /*0058*/ 	.byte	0x04, 0x1c
        /*005a*/ 	.short	(.L_278 - .L_277)


	//   ....[0]....
.L_277:
        /*005c*/ 	.word	0x000016c0


	//----- nvinfo : EIATTR_CRS_STACK_SIZE
	.align		4
.L_278:
        /*0060*/ 	.byte	0x04, 0x1e
        /*0062*/ 	.short	(.L_280 - .L_279)
.L_279:
        /*0064*/ 	.word	0x00000000


	//----- nvinfo : EIATTR_CBANK_PARAM_SIZE
	.align		4
.L_280:
        /*0068*/ 	.byte	0x03, 0x19
        /*006a*/ 	.short	0x0014


	//----- nvinfo : EIATTR_PARAM_CBANK
	.align		4
        /*006c*/ 	.byte	0x04, 0x0a
        /*006e*/ 	.short	(.L_282 - .L_281)
	.align		4
.L_281:
        /*0070*/ 	.word	index@(.nv.constant0._Z12myDotProductPjijj)
        /*0074*/ 	.short	0x0380
        /*0076*/ 	.short	0x0014


	//----- nvinfo : EIATTR_SW_WAR
	.align		4
.L_282:
        /*0078*/ 	.byte	0x04, 0x36
        /*007a*/ 	.short	(.L_284 - .L_283)
.L_283:
        /*007c*/ 	.word	0x00000008
.L_284:


//--------------------- .nv.callgraph             --------------------------
	.section	.nv.callgraph,"",@"SHT_CUDA_CALLGRAPH"
	.align	4
	.sectionentsize	8
	.align		4
        /*0000*/ 	.word	0x00000000
	.align		4
        /*0004*/ 	.word	0xffffffff
	.align		4
        /*0008*/ 	.word	0x00000000
	.align		4
        /*000c*/ 	.word	0xfffffffe
	.align		4
        /*0010*/ 	.word	0x00000000
	.align		4
        /*0014*/ 	.word	0xfffffffd
	.align		4
        /*0018*/ 	.word	0x00000000
	.align		4
        /*001c*/ 	.word	0xfffffffc


//--------------------- .nv.constant4             --------------------------
	.section	.nv.constant4,"a",@progbits
	.align	8
	.align		8
.nv.constant4:
        /*0000*/ 	.dword	_ZN34_INTERNAL_f53147cc_4_k_cu_007813094cuda3std3__45__cpo5beginE
	.align		8
        /*0008*/ 	.dword	_ZN34_INTERNAL_f53147cc_4_k_cu_007813094cuda3std3__45__cpo3endE
	.align		8
        /*0010*/ 	.dword	_ZN34_INTERNAL_f53147cc_4_k_cu_007813094cuda3std3__45__cpo6cbeginE
	.align		8
        /*0018*/ 	.dword	_ZN34_INTERNAL_f53147cc_4_k_cu_007813094cuda3std3__45__cpo4cendE
	.align		8
        /*0020*/ 	.dword	_ZN34_INTERNAL_f53147cc_4_k_cu_007813094cuda3std3__45__cpo6rbeginE
	.align		8
        /*0028*/ 	.dword	_ZN34_INTERNAL_f53147cc_4_k_cu_007813094cuda3std3__45__cpo4rendE
	.align		8
        /*0030*/ 	.dword	_ZN34_INTERNAL_f53147cc_4_k_cu_007813094cuda3std3__45__cpo7crbeginE
	.align		8
        /*0038*/ 	.dword	_ZN34_INTERNAL_f53147cc_4_k_cu_007813094cuda3std3__45__cpo5crendE
	.align		8
        /*0040*/ 	.dword	_ZN34_INTERNAL_f53147cc_4_k_cu_007813094cuda3std3__436_GLOBAL__N__f53147cc_4_k_cu_007813096ignoreE
	.align		8
        /*0048*/ 	.dword	_ZN34_INTERNAL_f53147cc_4_k_cu_007813094cuda3std3__419piecewise_constructE
	.align		8
        /*0050*/ 	.dword	_ZN34_INTERNAL_f53147cc_4_k_cu_007813094cuda3std3__48in_placeE
	.align		8
        /*0058*/ 	.dword	_ZN34_INTERNAL_f53147cc_4_k_cu_007813094cuda3std3__420unreachable_sentinelE
	.align		8
        /*0060*/ 	.dword	_ZN34_INTERNAL_f53147cc_4_k_cu_007813094cuda3std3__47nulloptE
	.align		8
        /*0068*/ 	.dword	_ZN34_INTERNAL_f53147cc_4_k_cu_007813094cuda3std3__48unexpectE
	.align		8
        /*0070*/ 	.dword	_ZN34_INTERNAL_f53147cc_4_k_cu_007813094cuda3std6ranges3__45__cpo4swapE
	.align		8
        /*0078*/ 	.dword	_ZN34_INTERNAL_f53147cc_4_k_cu_007813094cuda3std6ranges3__45__cpo9iter_moveE
	.align		8
        /*0080*/ 	.dword	_ZN34_INTERNAL_f53147cc_4_k_cu_007813094cuda3std6ranges3__45__cpo5beginE
	.align		8
        /*0088*/ 	.dword	_ZN34_INTERNAL_f53147cc_4_k_cu_007813094cuda3std6ranges3__45__cpo3endE
	.align		8
        /*0090*/ 	.dword	_ZN34_INTERNAL_f53147cc_4_k_cu_007813094cuda3std6ranges3__45__cpo6cbeginE
	.align		8
        /*0098*/ 	.dword	_ZN34_INTERNAL_f53147cc_4_k_cu_007813094cuda3std6ranges3__45__cpo4cendE
	.align		8
        /*00a0*/ 	.dword	_ZN34_INTERNAL_f53147cc_4_k_cu_007813094cuda3std6ranges3__45__cpo7advanceE
	.align		8
        /*00a8*/ 	.dword	_ZN34_INTERNAL_f53147cc_4_k_cu_007813094cuda3std6ranges3__45__cpo9iter_swapE
	.align		8
        /*00b0*/ 	.dword	_ZN34_INTERNAL_f53147cc_4_k_cu_007813094cuda3std6ranges3__45__cpo4nextE
	.align		8
        /*00b8*/ 	.dword	_ZN34_INTERNAL_f53147cc_4_k_cu_007813094cuda3std6ranges3__45__cpo4prevE
	.align		8
        /*00c0*/ 	.dword	_ZN34_INTERNAL_f53147cc_4_k_cu_007813094cuda3std6ranges3__45__cpo4dataE
	.align		8
        /*00c8*/ 	.dword	_ZN34_INTERNAL_f53147cc_4_k_cu_007813094cuda3std6ranges3__45__cpo5cdataE
	.align		8
        /*00d0*/ 	.dword	_ZN34_INTERNAL_f53147cc_4_k_cu_007813094cuda3std6ranges3__45__cpo4sizeE
	.align		8
        /*00d8*/ 	.dword	_ZN34_INTERNAL_f53147cc_4_k_cu_007813094cuda3std6ranges3__45__cpo5ssizeE
	.align		8
        /*00e0*/ 	.dword	_ZN34_INTERNAL_f53147cc_4_k_cu_007813094cuda3std6ranges3__45__cpo8distanceE
	.align		8
        /*00e8*/ 	.dword	_ZN34_INTERNAL_f53147cc_4_k_cu_007813096thrust24THRUST_300001_SM_1000_NS8cuda_cub3parE
	.align		8
        /*00f0*/ 	.dword	_ZN34_INTERNAL_f53147cc_4_k_cu_007813096thrust24THRUST_300001_SM_1000_NS8cuda_cub10par_nosyncE
	.align		8
        /*00f8*/ 	.dword	_ZN34_INTERNAL_f53147cc_4_k_cu_007813096thrust24THRUST_300001_SM_1000_NS6system6detail10sequential3seqE
	.align		8
        /*0100*/ 	.dword	_ZN34_INTERNAL_f53147cc_4_k_cu_007813096thrust24THRUST_300001_SM_1000_NS6system3cpp3parE
	.align		8
        /*0108*/ 	.dword	_ZN34_INTERNAL_f53147cc_4_k_cu_007813096thrust24THRUST_300001_SM_1000_NS12placeholders2_1E
	.align		8
        /*0110*/ 	.dword	_ZN34_INTERNAL_f53147cc_4_k_cu_007813096thrust24THRUST_300001_SM_1000_NS12placeholders2_2E
	.align		8
        /*0118*/ 	.dword	_ZN34_INTERNAL_f53147cc_4_k_cu_007813096thrust24THRUST_300001_SM_1000_NS12placeholders2_3E
	.align		8
        /*0120*/ 	.dword	_ZN34_INTERNAL_f53147cc_4_k_cu_007813096thrust24THRUST_300001_SM_1000_NS12placeholders2_4E
	.align		8
        /*0128*/ 	.dword	_ZN34_INTERNAL_f53147cc_4_k_cu_007813096thrust24THRUST_300001_SM_1000_NS12placeholders2_5E
	.align		8
        /*0130*/ 	.dword	_ZN34_INTERNAL_f53147cc_4_k_cu_007813096thrust24THRUST_300001_SM_1000_NS12placeholders2_6E
	.align		8
        /*0138*/ 	.dword	_ZN34_INTERNAL_f53147cc_4_k_cu_007813096thrust24THRUST_300001_SM_1000_NS12placeholders2_7E
	.align		8
        /*0140*/ 	.dword	_ZN34_INTERNAL_f53147cc_4_k_cu_007813096thrust24THRUST_300001_SM_1000_NS12placeholders2_8E
	.align		8
        /*0148*/ 	.dword	_ZN34_INTERNAL_f53147cc_4_k_cu_007813096thrust24THRUST_300001_SM_1000_NS12placeholders2_9E
	.align		8
        /*0150*/ 	.dword	_ZN34_INTERNAL_f53147cc_4_k_cu_007813096thrust24THRUST_300001_SM_1000_NS12placeholders3_10E
	.align		8
        /*0158*/ 	.dword	_ZN34_INTERNAL_f53147cc_4_k_cu_007813096thrust24THRUST_300001_SM_1000_NS3seqE
	.align		8
        /*0160*/ 	.dword	_ZN34_INTERNAL_f53147cc_4_k_cu_007813096thrust24THRUST_300001_SM_1000_NS6deviceE


//--------------------- .text._ZN3cub18CUB_300001_SM_10006detail6reduce28DeviceReduceSingleTileKernelINS2_10policy_hubIjyN4cuda3std3__44plusIjEEE10Policy1000EPjSC_iS9_jjNS7_10__identityEEEvT0_T1_T2_T3_T4_T6_ --------------------------
	.section	.text._ZN3cub18CUB_300001_SM_10006detail6reduce28DeviceReduceSingleTileKernelINS2_10policy_hubIjyN4cuda3std3__44plusIjEEE10Policy1000EPjSC_iS9_jjNS7_10__identityEEEvT0_T1_T2_T3_T4_T6_,"ax",@progbits
	.align	128
        .global         _ZN3cub18CUB_300001_SM_10006detail6reduce28DeviceReduceSingleTileKernelINS2_10policy_hubIjyN4cuda3std3__44plusIjEEE10Policy1000EPjSC_iS9_jjNS7_10__identityEEEvT0_T1_T2_T3_T4_T6_
        .type           _ZN3cub18CUB_300001_SM_10006detail6reduce28DeviceReduceSingleTileKernelINS2_10policy_hubIjyN4cuda3std3__44plusIjEEE10Policy1000EPjSC_iS9_jjNS7_10__identityEEEvT0_T1_T2_T3_T4_T6_,@function
        .size           _ZN3cub18CUB_300001_SM_10006detail6reduce28DeviceReduceSingleTileKernelINS2_10policy_hubIjyN4cuda3std3__44plusIjEEE10Policy1000EPjSC_iS9_jjNS7_10__identityEEEvT0_T1_T2_T3_T4_T6_,(.L_x_334 - _ZN3cub18CUB_300001_SM_10006detail6reduce28DeviceReduceSingleTileKernelINS2_10policy_hubIjyN4cuda3std3__44plusIjEEE10Policy1000EPjSC_iS9_jjNS7_10__identityEEEvT0_T1_T2_T3_T4_T6_)
        .other          _ZN3cub18CUB_300001_SM_10006detail6reduce28DeviceReduceSingleTileKernelINS2_10policy_hubIjyN4cuda3std3__44plusIjEEE10Policy1000EPjSC_iS9_jjNS7_10__identityEEEvT0_T1_T2_T3_T4_T6_,@"STO_CUDA_ENTRY STV_DEFAULT"
_ZN3cub18CUB_300001_SM_10006detail6reduce28DeviceReduceSingleTileKernelINS2_10policy_hubIjyN4cuda3std3__44plusIjEEE10Policy1000EPjSC_iS9_jjNS7_10__identityEEEvT0_T1_T2_T3_T4_T6_:
.text._ZN3cub18CUB_300001_SM_10006detail6reduce28DeviceReduceSingleTileKernelINS2_10policy_hubIjyN4cuda3std3__44plusIjEEE10Policy1000EPjSC_iS9_jjNS7_10__identityEEEvT0_T1_T2_T3_T4_T6_:
[----:B------:R-:W-:Y:S01]  /*0000*/  LDC R1, c[0x0][0x37c] ;  /* 0x0000df00ff017b82 */ /* 0x000fe20000000800 */
[----:B------:R-:W0:Y:S01]  /*0010*/  LDCU UR4, c[0x0][0x390] ;  /* 0x00007200ff0477ac */ /* 0x000e220008000800 */
[----:B------:R-:W1:Y:S01]  /*0020*/  LDCU.64 UR6, c[0x0][0x358] ;  /* 0x00006b00ff0677ac */ /* 0x000e620008000a00 */
[----:B0-----:R-:W-:-:S05]  /*0030*/  IMAD.U32 R20, RZ, RZ, UR4 ;  /* 0x00000004ff147e24 */ /* 0x001fca000f8e00ff */
[----:B------:R-:W-:-:S13]  /*0040*/  ISETP.NE.AND P0, PT, R20, RZ, PT ;  /* 0x000000ff1400720c */ /* 0x000fda0003f05270 */
[----:B-1----:R-:W-:Y:S05]  /*0050*/  @P0 BRA `(.L_x_0) ;  /* 0x00000000001c0947 */ /* 0x002fea0003800000 */
[----:B------:R-:W0:Y:S02]  /*0060*/  S2R R0, SR_TID.X ;  /* 0x0000000000007919 */ /* 0x000e240000002100 */
[----:B0-----:R-:W-:-:S13]  /*0070*/  ISETP.NE.AND P0, PT, R0, RZ, PT ;  /* 0x000000ff0000720c */ /* 0x001fda0003f05270 */
[----:B------:R-:W-:Y:S05]  /*0080*/  @P0 EXIT ;  /* 0x000000000000094d */ /* 0x000fea0003800000 */
[----:B------:R-:W0:Y:S08]  /*0090*/  LDC R5, c[0x0][0x398] ;  /* 0x0000e600ff057b82 */ /* 0x000e300000000800 */
[----:B------:R-:W0:Y:S02]  /*00a0*/  LDC.64 R2, c[0x0][0x388] ;  /* 0x0000e200ff027b82 */ /* 0x000e240000000a00 */
[----:B0-----:R-:W-:Y:S01]  /*00b0*/  STG.E desc[UR6][R2.64], R5 ;  /* 0x0000000502007986 */ /* 0x001fe2000c101906 */
[----:B------:R-:W-:Y:S05]  /*00c0*/  EXIT ;  /* 0x000000000000794d */ /* 0x000fea0003800000 */
.L_x_0:
[----:B------:R-:W0:Y:S01]  /*00d0*/  LDCU UR4, c[0x0][0x380] ;  /* 0x00007000ff0477ac */ /* 0x000e220008000800 */
[----:B------:R-:W-:Y:S01]  /*00e0*/  BSSY.RECONVERGENT B0, `(.L_x_1) ;  /* 0x0000385000007945 */ /* 0x000fe20003800200 */
[----:B0-----:R-:W-:-:S09]  /*00f0*/  ULOP3.LUT UP0, URZ, UR4, 0xf, URZ, 0xc0, !UPT ;  /* 0x0000000f04ff7892 */ /* 0x001fd2000f80c0ff */
[----:B------:R-:W-:Y:S05]  /*0100*/  BRA.U UP0, `(.L_x_2) ;  /* 0x0000001900d87547 */ /* 0x000fea000b800000 */
[----:B------:R-:W-:-:S13]  /*0110*/  ISETP.GT.AND P0, PT, R20, 0xfff, PT ;  /* 0x00000fff1400780c */ /* 0x000fda0003f04270 */
[----:B------:R-:W-:Y:S05]  /*0120*/  @P0 BRA `(.L_x_3) ;  /* 0x0000000c008c0947 */ /* 0x000fea0003800000 */
[----:B------:R-:W0:Y:S01]  /*0130*/  S2R R9, SR_TID.X ;  /* 0x0000000000097919 */ /* 0x000e220000002100 */
[----:B------:R-:W-:Y:S01]  /*0140*/  BSSY.RECONVERGENT B1, `(.L_x_4) ;  /* 0x0000009000017945 */ /* 0x000fe20003800200 */
[----:B------:R-:W-:Y:S01]  /*0150*/  IMAD.MOV.U32 R0, RZ, RZ, RZ ;  /* 0x000000ffff007224 */ /* 0x000fe200078e00ff */
[----:B0-----:R-:W-:Y:S01]  /*0160*/  ISETP.GE.AND P0, PT, R9, R20, PT ;  /* 0x000000140900720c */ /* 0x001fe20003f06270 */
[----:B------:R-:W-:-:S12]  /*0170*/  IMAD.MOV.U32 R11, RZ, RZ, R9 ;  /* 0x000000ffff0b7224 */ /* 0x000fd800078e0009 */
[----:B------:R-:W-:Y:S05]  /*0180*/  @P0 BRA `(.L_x_5) ;  /* 0x0000000000100947 */ /* 0x000fea0003800000 */
[----:B------:R-:W0:Y:S02]  /*0190*/  LDC.64 R2, c[0x0][0x380] ;  /* 0x0000e000ff027b82 */ /* 0x000e240000000a00 */
[----:B0-----:R-:W-:-:S05]  /*01a0*/  IMAD.WIDE.U32 R2, R9, 0x4, R2 ;  /* 0x0000000409027825 */ /* 0x001fca00078e0002 */
[----:B------:R0:W5:Y:S01]  /*01b0*/  LDG.E.CONSTANT R0, desc[UR6][R2.64] ;  /* 0x0000000602007981 */ /* 0x000162000c1e9900 */
[----:B------:R-:W-:-:S07]  /*01c0*/  VIADD R11, R9, 0x100 ;  /* 0x00000100090b7836 */ /* 0x000fce0000000000 */
.L_x_5:
[----:B------:R-:W-:Y:S05]  /*01d0*/  BSYNC.RECONVERGENT B1 ;  /* 0x0000000000017941 */ /* 0x000fea0003800200 */
.L_x_4:
[----:B------:R-:W-:Y:S01]  /*01e0*/  ISETP.GE.AND P0, PT, R11, R20, PT ;  /* 0x000000140b00720c */ /* 0x000fe20003f06270 */
[----:B------:R-:W-:-:S12]  /*01f0*/  BSSY.RECONVERGENT B1, `(.L_x_6) ;  /* 0x0000066000017945 */ /* 0x000fd80003800200 */
[----:B------:R-:W-:Y:S05]  /*0200*/  @P0 BRA `(.L_x_7) ;  /* 0x0000000400900947 */ /* 0x000fea0003800000 */
[----:B0-----:R-:W-:Y:S01]  /*0210*/  LOP3.LUT R3, RZ, R11, RZ, 0x33, !PT ;  /* 0x0000000bff037212 */ /* 0x001fe200078e33ff */
[----:B------:R-:W-:Y:S04]  /*0220*/  BSSY.RECONVERGENT B2, `(.L_x_8) ;  /* 0x0000015000027945 */ /* 0x000fe80003800200 */
[----:B------:R-:W-:-:S05]  /*0230*/  IMAD.IADD R4, R3, 0x1, R20 ;  /* 0x0000000103047824 */ /* 0x000fca00078e0214 */
[C---:B------:R-:W-:Y:S02]  /*0240*/  LOP3.LUT R2, R4.reuse, 0x300, RZ, 0xc0, !PT ;  /* 0x0000030004027812 */ /* 0x040fe400078ec0ff */
[----:B------:R-:W-:Y:S02]  /*0250*/  ISETP.GE.U32.AND P1, PT, R4, 0x300, PT ;  /* 0x000003000400780c */ /* 0x000fe40003f26070 */
[----:B------:R-:W-:-:S13]  /*0260*/  ISETP.NE.AND P0, PT, R2, 0x300, PT ;  /* 0x000003000200780c */ /* 0x000fda0003f05270 */
[----:B------:R-:W-:Y:S05]  /*0270*/  @!P0 BRA `(.L_x_9) ;  /* 0x00000000003c8947 */ /* 0x000fea0003800000 */
[----:B------:R-:W0:Y:S01]  /*0280*/  LDC.64 R2, c[0x0][0x380] ;  /* 0x0000e000ff027b82 */ /* 0x000e220000000a00 */
[----:B------:R-:W-:-:S04]  /*0290*/  LEA.HI R4, R4, 0x1, RZ, 0x18 ;  /* 0x0000000104047811 */ /* 0x000fc800078fc0ff */
[----:B------:R-:W-:-:S05]  /*02a0*/  LOP3.LUT R4, R4, 0x3, RZ, 0xc0, !PT ;  /* 0x0000000304047812 */ /* 0x000fca00078ec0ff */
[----:B------:R-:W-:Y:S02]  /*02b0*/  IMAD.MOV R4, RZ, RZ, -R4 ;  /* 0x000000ffff047224 */ /* 0x000fe400078e0a04 */
[----:B0-----:R-:W-:-:S04]  /*02c0*/  IMAD.WIDE.U32 R2, R11, 0x4, R2 ;  /* 0x000000040b027825 */ /* 0x001fc800078e0002 */
[----:B------:R-:W-:-:S07]  /*02d0*/  IMAD.MOV.U32 R5, RZ, RZ, R3 ;  /* 0x000000ffff057224 */ /* 0x000fce00078e0003 */
.L_x_10:
[----:B------:R-:W-:-:S06]  /*02e0*/  IMAD.MOV.U32 R3, RZ, RZ, R5 ;  /* 0x000000ffff037224 */ /* 0x000fcc00078e0005 */
[----:B------:R0:W2:Y:S01]  /*02f0*/  LDG.E.CONSTANT R3, desc[UR6][R2.64] ;  /* 0x0000000602037981 */ /* 0x0000a2000c1e9900 */
[----:B------:R-:W-:Y:S02]  /*0300*/  VIADD R4, R4, 0x1 ;  /* 0x0000000104047836 */ /* 0x000fe40000000000 */
[----:B------:R-:W-:-:S03]  /*0310*/  VIADD R11, R11, 0x100 ;  /* 0x000001000b0b7836 */ /* 0x000fc60000000000 */
[----:B------:R-:W-:Y:S02]  /*0320*/  ISETP.NE.AND P0, PT, R4, RZ, PT ;  /* 0x000000ff0400720c */ /* 0x000fe40003f05270 */
[----:B0-----:R-:W-:-:S05]  /*0330*/  IADD3 R2, P2, PT, R2, 0x400, RZ ;  /* 0x0000040002027810 */ /* 0x001fca0007f5e0ff */
[----:B------:R-:W-:Y:S02]  /*0340*/  IMAD.X R5, RZ, RZ, R5, P2 ;  /* 0x000000ffff057224 */ /* 0x000fe400010e0605 */
[----:B--2--5:R-:W-:-:S04]  /*0350*/  IMAD.IADD R0, R3, 0x1, R0 ;  /* 0x0000000103007824 */ /* 0x024fc800078e0200 */
[----:B------:R-:W-:Y:S05]  /*0360*/  @P0 BRA `(.L_x_10) ;  /* 0xfffffffc00dc0947 */ /* 0x000fea000383ffff */
.L_x_9:
[----:B------:R-:W-:Y:S05]  /*0370*/  BSYNC.RECONVERGENT B2 ;  /* 0x0000000000027941 */ /* 0x000fea0003800200 */
.L_x_8:
[----:B------:R-:W-:Y:S05]  /*0380*/  @!P1 BRA `(.L_x_7) ;  /* 0x0000000400309947 */ /* 0x000fea0003800000 */
[----:B------:R-:W-:Y:S01]  /*0390*/  IMAD.IADD R2, R20, 0x1, -R11 ;  /* 0x0000000114027824 */ /* 0x000fe200078e0a0b */
[----:B------:R-:W-:Y:S01]  /*03a0*/  BSSY.RECONVERGENT B2, `(.L_x_11) ;  /* 0x0000029000027945 */ /* 0x000fe20003800200 */
[----:B------:R-:W-:-:S03]  /*03b0*/  PLOP3.LUT P0, PT, PT, PT, PT, 0x80, 0x8 ;  /* 0x000000000008781c */ /* 0x000fc60003f0f070 */
[----:B------:R-:W-:-:S13]  /*03c0*/  ISETP.GT.AND P1, PT, R2, 0xc00, PT ;  /* 0x00000c000200780c */ /* 0x000fda0003f24270 */
[----:B------:R-:W-:Y:S05]  /*03d0*/  @!P1 BRA `(.L_x_12) ;  /* 0x0000000000949947 */ /* 0x000fea0003800000 */
[----:B------:R-:W-:Y:S01]  /*03e0*/  PLOP3.LUT P0, PT, PT, PT, PT, 0x8, 0x80 ;  /* 0x000000000080781c */ /* 0x000fe20003f0e170 */
[----:B------:R-:W-:-:S12]  /*03f0*/  VIADD R8, R20, 0xfffff400 ;  /* 0xfffff40014087836 */ /* 0x000fd80000000000 */
.L_x_13:
[----:B------:R-:W0:Y:S01]  /*0400*/  LDC.64 R4, c[0x0][0x380] ;  /* 0x0000e000ff047b82 */ /* 0x000e220000000a00 */
[C---:B------:R-:W-:Y:S02]  /*0410*/  VIADD R7, R11.reuse, 0x400 ;  /* 0x000004000b077836 */ /* 0x040fe40000000000 */
[C---:B------:R-:W-:Y:S02]  /*0420*/  VIADD R3, R11.reuse, 0x800 ;  /* 0x000008000b037836 */ /* 0x040fe40000000000 */
[----:B0-----:R-:W-:-:S05]  /*0430*/  IMAD.WIDE R22, R11, 0x4, R4 ;  /* 0x000000040b167825 */ /* 0x001fca00078e0204 */
[----:B------:R-:W2:Y:S01]  /*0440*/  LDG.E.CONSTANT R13, desc[UR6][R22.64] ;  /* 0x00000006160d7981 */ /* 0x000ea2000c1e9900 */
[----:B------:R-:W-:-:S03]  /*0450*/  IMAD.WIDE R6, R7, 0x4, R4 ;  /* 0x0000000407067825 */ /* 0x000fc600078e0204 */
[----:B------:R-:W2:Y:S04]  /*0460*/  LDG.E.CONSTANT R10, desc[UR6][R22.64+0x400] ;  /* 0x00040006160a7981 */ /* 0x000ea8000c1e9900 */
[----:B------:R-:W3:Y:S04]  /*0470*/  LDG.E.CONSTANT R12, desc[UR6][R22.64+0x800] ;  /* 0x00080006160c7981 */ /* 0x000ee8000c1e9900 */
[----:B------:R-:W3:Y:S01]  /*0480*/  LDG.E.CONSTANT R19, desc[UR6][R22.64+0xc00] ;  /* 0x000c000616137981 */ /* 0x000ee2000c1e9900 */
[----:B------:R-:W-:-:S03]  /*0490*/  IMAD.WIDE R2, R3, 0x4, R4 ;  /* 0x0000000403027825 */ /* 0x000fc600078e0204 */
[----:B------:R-:W4:Y:S04]  /*04a0*/  LDG.E.CONSTANT R16, desc[UR6][R6.64] ;  /* 0x0000000606107981 */ /* 0x000f28000c1e9900 */
[----:B------:R-:W4:Y:S01]  /*04b0*/  LDG.E.CONSTANT R15, desc[UR6][R6.64+0x400] ;  /* 0x00040006060f7981 */ /* 0x000f22000c1e9900 */
[----:B------:R-:W-:-:S03]  /*04c0*/  VIADD R25, R11, 0xc00 ;  /* 0x00000c000b197836 */ /* 0x000fc60000000000 */
[----:B------:R-:W4:Y:S04]  /*04d0*/  LDG.E.CONSTANT R14, desc[UR6][R6.64+0x800] ;  /* 0x00080006060e7981 */ /* 0x000f28000c1e9900 */
[----:B------:R-:W4:Y:S01]  /*04e0*/  LDG.E.CONSTANT R21, desc[UR6][R6.64+0xc00] ;  /* 0x000c000606157981 */ /* 0x000f22000c1e9900 */
[----:B------:R-:W-:-:S03]  /*04f0*/  IMAD.WIDE R4, R25, 0x4, R4 ;  /* 0x0000000419047825 */ /* 0x000fc600078e0204 */
[----:B------:R-:W4:Y:S04]  /*0500*/  LDG.E.CONSTANT R18, desc[UR6][R2.64] ;  /* 0x0000000602127981 */ /* 0x000f28000c1e9900 */
[----:B------:R-:W4:Y:S04]  /*0510*/  LDG.E.CONSTANT R17, desc[UR6][R2.64+0x400] ;  /* 0x0004000602117981 */ /* 0x000f28000c1e9900 */
[----:B------:R-:W4:Y:S04]  /*0520*/  LDG.E.CONSTANT R23, desc[UR6][R2.64+0x800] ;  /* 0x0008000602177981 */ /* 0x000f28000c1e9900 */
[----:B------:R-:W4:Y:S04]  /*0530*/  LDG.E.CONSTANT R24, desc[UR6][R2.64+0xc00] ;  /* 0x000c000602187981 */ /* 0x000f28000c1e9900 */
[----:B------:R-:W4:Y:S04]  /*0540*/  LDG.E.CONSTANT R25, desc[UR6][R4.64] ;  /* 0x0000000604197981 */ /* 0x000f28000c1e9900 */
[----:B------:R-:W4:Y:S04]  /*0550*/  LDG.E.CONSTANT R26, desc[UR6][R4.64+0x400] ;  /* 0x00040006041a7981 */ /* 0x000f28000c1e9900 */
[----:B------:R-:W4:Y:S04]  /*0560*/  LDG.E.CONSTANT R22, desc[UR6][R4.64+0x800] ;  /* 0x0008000604167981 */ /* 0x000f28000c1e9900 */
[----:B------:R-:W4:Y:S01]  /*0570*/  LDG.E.CONSTANT R27, desc[UR6][R4.64+0xc00] ;  /* 0x000c0006041b7981 */ /* 0x000f22000c1e9900 */
[----:B------:R-:W-:-:S05]  /*0580*/  VIADD R11, R11, 0x1000 ;  /* 0x000010000b0b7836 */ /* 0x000fca0000000000 */
[----:B------:R-:W-:Y:S02]  /*0590*/  ISETP.GE.AND P1, PT, R11, R8, PT ;  /* 0x000000080b00720c */ /* 0x000fe40003f26270 */
[----:B--2--5:R-:W-:-:S04]  /*05a0*/  IADD3 R10, PT, PT, R10, R13, R0 ;  /* 0x0000000d0a0a7210 */ /* 0x024fc80007ffe000 */
[----:B---3--:R-:W-:-:S04]  /*05b0*/  IADD3 R10, PT, PT, R19, R12, R10 ;  /* 0x0000000c130a7210 */ /* 0x008fc80007ffe00a */
[----:B----4-:R-:W-:-:S04]  /*05c0*/  IADD3 R10, PT, PT, R15, R16, R10 ;  /* 0x000000100f0a7210 */ /* 0x010fc80007ffe00a */
[----:B------:R-:W-:-:S04]  /*05d0*/  IADD3 R10, PT, PT, R21, R14, R10 ;  /* 0x0000000e150a7210 */ /* 0x000fc80007ffe00a */
[----:B------:R-:W-:-:S04]  /*05e0*/  IADD3 R10, PT, PT, R17, R18, R10 ;  /* 0x00000012110a7210 */ /* 0x000fc80007ffe00a */
[----:B------:R-:W-:-:S04]  /*05f0*/  IADD3 R10, PT, PT, R24, R23, R10 ;  /* 0x00000017180a7210 */ /* 0x000fc80007ffe00a */
[----:B------:R-:W-:-:S04]  /*0600*/  IADD3 R25, PT, PT, R26, R25, R10 ;  /* 0x000000191a197210 */ /* 0x000fc80007ffe00a */
[----:B------:R-:W-:Y:S01]  /*0610*/  IADD3 R0, PT, PT, R27, R22, R25 ;  /* 0x000000161b007210 */ /* 0x000fe20007ffe019 */
[----:B------:R-:W-:Y:S06]  /*0620*/  @!P1 BRA `(.L_x_13) ;  /* 0xfffffffc00749947 */ /* 0x000fec000383ffff */
.L_x_12:
[----:B------:R-:W-:Y:S05]  /*0630*/  BSYNC.RECONVERGENT B2 ;  /* 0x0000000000027941 */ /* 0x000fea0003800200 */
.L_x_11:
[----:B------:R-:W-:Y:S01]  /*0640*/  IMAD.IADD R2, R20, 0x1, -R11 ;  /* 0x0000000114027824 */ /* 0x000fe200078e0a0b */
[----:B------:R-:W-:Y:S04]  /*0650*/  BSSY.RECONVERGENT B2, `(.L_x_14) ;  /* 0x0000015000027945 */ /* 0x000fe80003800200 */
[----:B------:R-:W-:-:S13]  /*0660*/  ISETP.GT.AND P1, PT, R2, 0x400, PT ;  /* 0x000004000200780c */ /* 0x000fda0003f24270 */
[----:B------:R-:W-:Y:S05]  /*0670*/  @!P1 BRA `(.L_x_15) ;  /* 0x0000000000489947 */ /* 0x000fea0003800000 */
[----:B------:R-:W0:Y:S01]  /*0680*/  LDC.64 R4, c[0x0][0x380] ;  /* 0x0000e000ff047b82 */ /* 0x000e220000000a00 */
[C---:B------:R-:W-:Y:S02]  /*0690*/  VIADD R13, R11.reuse, 0x400 ;  /* 0x000004000b0d7836 */ /* 0x040fe40000000000 */
[----:B0-----:R-:W-:-:S05]  /*06a0*/  IMAD.WIDE R2, R11, 0x4, R4 ;  /* 0x000000040b027825 */ /* 0x001fca00078e0204 */
[----:B------:R-:W2:Y:S01]  /*06b0*/  LDG.E.CONSTANT R7, desc[UR6][R2.64] ;  /* 0x0000000602077981 */ /* 0x000ea2000c1e9900 */
[----:B------:R-:W-:-:S03]  /*06c0*/  IMAD.WIDE R4, R13, 0x4, R4 ;  /* 0x000000040d047825 */ /* 0x000fc600078e0204 */
[----:B------:R-:W2:Y:S04]  /*06d0*/  LDG.E.CONSTANT R6, desc[UR6][R2.64+0x400] ;  /* 0x0004000602067981 */ /* 0x000ea8000c1e9900 */
[----:B------:R-:W3:Y:S04]  /*06e0*/  LDG.E.CONSTANT R13, desc[UR6][R2.64+0x800] ;  /* 0x00080006020d7981 */ /* 0x000ee8000c1e9900 */
[----:B------:R-:W3:Y:S04]  /*06f0*/  LDG.E.CONSTANT R8, desc[UR6][R2.64+0xc00] ;  /* 0x000c000602087981 */ /* 0x000ee8000c1e9900 */
[----:B------:R-:W4:Y:S04]  /*0700*/  LDG.E.CONSTANT R15, desc[UR6][R4.64] ;  /* 0x00000006040f7981 */ /* 0x000f28000c1e9900 */
[----:B------:R-:W4:Y:S04]  /*0710*/  LDG.E.CONSTANT R10, desc[UR6][R4.64+0x400] ;  /* 0x00040006040a7981 */ /* 0x000f28000c1e9900 */
[----:B------:R-:W4:Y:S04]  /*0720*/  LDG.E.CONSTANT R17, desc[UR6][R4.64+0x800] ;  /* 0x0008000604117981 */ /* 0x000f28000c1e9900 */
[----:B------:R-:W4:Y:S01]  /*0730*/  LDG.E.CONSTANT R12, desc[UR6][R4.64+0xc00] ;  /* 0x000c0006040c7981 */ /* 0x000f22000c1e9900 */
[----:B------:R-:W-:Y:S01]  /*0740*/  PLOP3.LUT P0, PT, PT, PT, PT, 0x8, 0x80 ;  /* 0x000000000080781c */ /* 0x000fe20003f0e170 */
[----:B------:R-:W-:Y:S01]  /*0750*/  VIADD R11, R11, 0x800 ;  /* 0x000008000b0b7836 */ /* 0x000fe20000000000 */
[----:B--2--5:R-:W-:-:S04]  /*0760*/  IADD3 R6, PT, PT, R6, R7, R0 ;  /* 0x0000000706067210 */ /* 0x024fc80007ffe000 */
[----:B---3--:R-:W-:-:S04]  /*0770*/  IADD3 R6, PT, PT, R8, R13, R6 ;  /* 0x0000000d08067210 */ /* 0x008fc80007ffe006 */
[----:B----4-:R-:W-:-:S04]  /*0780*/  IADD3 R6, PT, PT, R10, R15, R6 ;  /* 0x0000000f0a067210 */ /* 0x010fc80007ffe006 */
[----:B------:R-:W-:-:S07]  /*0790*/  IADD3 R0, PT, PT, R12, R17, R6 ;  /* 0x000000110c007210 */ /* 0x000fce0007ffe006 */
.L_x_15:
[----:B------:R-:W-:Y:S05]  /*07a0*/  BSYNC.RECONVERGENT B2 ;  /* 0x0000000000027941 */ /* 0x000fea0003800200 */
.L_x_14:
[----:B------:R-:W-:-:S13]  /*07b0*/  ISETP.LT.OR P0, PT, R11, R20, P0 ;  /* 0x000000140b00720c */ /* 0x000fda0000701670 */
[----:B------:R-:W-:Y:S05]  /*07c0*/  @!P0 BRA `(.L_x_7) ;  /* 0x0000000000208947 */ /* 0x000fea0003800000 */
[----:B------:R-:W0:Y:S02]  /*07d0*/  LDC.64 R2, c[0x0][0x380] ;  /* 0x0000e000ff027b82 */ /* 0x000e240000000a00 */
[----:B0-----:R-:W-:-:S05]  /*07e0*/  IMAD.WIDE R2, R11, 0x4, R2 ;  /* 0x000000040b027825 */ /* 0x001fca00078e0202 */
[----:B------:R-:W2:Y:S04]  /*07f0*/  LDG.E.CONSTANT R5, desc[UR6][R2.64] ;  /* 0x0000000602057981 */ /* 0x000ea8000c1e9900 */
[----:B------:R-:W2:Y:S04]  /*0800*/  LDG.E.CONSTANT R4, desc[UR6][R2.64+0x400] ;  /* 0x0004000602047981 */ /* 0x000ea8000c1e9900 */
[----:B------:R-:W3:Y:S04]  /*0810*/  LDG.E.CONSTANT R7, desc[UR6][R2.64+0x800] ;  /* 0x0008000602077981 */ /* 0x000ee8000c1e9900 */
[----:B------:R-:W3:Y:S01]  /*0820*/  LDG.E.CONSTANT R6, desc[UR6][R2.64+0xc00] ;  /* 0x000c000602067981 */ /* 0x000ee2000c1e9900 */
[----:B--2--5:R-:W-:-:S04]  /*0830*/  IADD3 R0, PT, PT, R4, R5, R0 ;  /* 0x0000000504007210 */ /* 0x024fc80007ffe000 */
[----:B---3--:R-:W-:-:S07]  /*0840*/  IADD3 R0, PT, PT, R6, R7, R0 ;  /* 0x0000000706007210 */ /* 0x008fce0007ffe000 */
.L_x_7:
[----:B------:R-:W-:Y:S05]  /*0850*/  BSYNC.RECONVERGENT B1 ;  /* 0x0000000000017941 */ /* 0x000fea0003800200 */
.L_x_6:
[----:B------:R-:W-:-:S13]  /*0860*/  ISETP.GE.AND P0, PT, R20, 0x100, PT ;  /* 0x000001001400780c */ /* 0x000fda0003f06270 */
[----:B------:R-:W-:Y:S05]  /*0870*/  @!P0 BRA `(.L_x_16) ;  /* 0x0000000000ac8947 */ /* 0x000fea0003800000 */
[----:B------:R-:W1:Y:S01]  /*0880*/  S2R R6, SR_LANEID ;  /* 0x0000000000067919 */ /* 0x000e620000000000 */
[----:B0----5:R-:W0:Y:S01]  /*0890*/  SHFL.DOWN PT, R2, R0, 0x1, 0x1f ;  /* 0x08201f0000027f89 */ /* 0x021e2200000e0000 */
[C---:B-1----:R-:W-:Y:S02]  /*08a0*/  ISETP.GT.AND P0, PT, R6.reuse, 0x1e, PT ;  /* 0x0000001e0600780c */ /* 0x042fe40003f04270 */
[----:B------:R-:W-:Y:S02]  /*08b0*/  ISETP.NE.AND P1, PT, R6, RZ, PT ;  /* 0x000000ff0600720c */ /* 0x000fe40003f25270 */
[----:B0-----:R-:W-:Y:S02]  /*08c0*/  SEL R3, R2, RZ, !P0 ;  /* 0x000000ff02037207 */ /* 0x001fe40004000000 */
[----:B------:R-:W-:-:S03]  /*08d0*/  ISETP.GT.AND P0, PT, R6, 0x1d, PT ;  /* 0x0000001d0600780c */ /* 0x000fc60003f04270 */
[----:B------:R-:W-:-:S05]  /*08e0*/  IMAD.IADD R3, R3, 0x1, R0 ;  /* 0x0000000103037824 */ /* 0x000fca00078e0200 */
[----:B------:R-:W0:Y:S01]  /*08f0*/  SHFL.DOWN PT, R2, R3, 0x2, 0x1f ;  /* 0x08401f0003027f89 */ /* 0x000e2200000e0000 */
[----:B------:R-:W1:Y:S01]  /*0900*/  @!P1 S2R R7, SR_CgaCtaId ;  /* 0x0000000000079919 */ /* 0x000e620000008800 */
[----:B0-----:R-:W-:Y:S02]  /*0910*/  SEL R2, R2, RZ, !P0 ;  /* 0x000000ff02027207 */ /* 0x001fe40004000000 */
[----:B------:R-:W-:-:S03]  /*0920*/  ISETP.GT.AND P0, PT, R6, 0x1b, PT ;  /* 0x0000001b0600780c */ /* 0x000fc60003f04270 */
[----:B------:R-:W-:-:S05]  /*0930*/  IMAD.IADD R2, R3, 0x1, R2 ;  /* 0x0000000103027824 */ /* 0x000fca00078e0202 */
[----:B------:R-:W0:Y:S02]  /*0940*/  SHFL.DOWN PT, R4, R2, 0x4, 0x1f ;  /* 0x08801f0002047f89 */ /* 0x000e2400000e0000 */
[----:B0-----:R-:W-:Y:S02]  /*0950*/  SEL R5, R4, RZ, !P0 ;  /* 0x000000ff04057207 */ /* 0x001fe40004000000 */
[----:B------:R-:W-:Y:S02]  /*0960*/  ISETP.GT.AND P0, PT, R6, 0x17, PT ;  /* 0x000000170600780c */ /* 0x000fe40003f04270 */
[----:B------:R-:W-:Y:S01]  /*0970*/  @!P1 MOV R4, 0x400 ;  /* 0x0000040000049802 */ /* 0x000fe20000000f00 */
[----:B------:R-:W-:Y:S01]  /*0980*/  IMAD.IADD R5, R2, 0x1, R5 ;  /* 0x0000000102057824 */ /* 0x000fe200078e0205 */
[----:B------:R-:W-:Y:S02]  /*0990*/  @!P1 SHF.R.U32.HI R2, RZ, 0x3, R9 ;  /* 0x00000003ff029819 */ /* 0x000fe40000011609 */
[----:B-1----:R-:W-:-:S02]  /*09a0*/  @!P1 LEA R7, R7, R4, 0x18 ;  /* 0x0000000407079211 */ /* 0x002fc400078ec0ff */
[----:B------:R-:W0:Y:S01]  /*09b0*/  SHFL.DOWN PT, R0, R5, 0x8, 0x1f ;  /* 0x09001f0005007f89 */ /* 0x000e2200000e0000 */
[----:B------:R-:W-:-:S05]  /*09c0*/  @!P1 LOP3.LUT R2, R2, 0x7c, RZ, 0xc0, !PT ;  /* 0x0000007c02029812 */ /* 0x000fca00078ec0ff */
[----:B------:R-:W-:Y:S01]  /*09d0*/  @!P1 IMAD.IADD R2, R2, 0x1, R7 ;  /* 0x0000000102029824 */ /* 0x000fe200078e0207 */
[----:B0-----:R-:W-:Y:S02]  /*09e0*/  SEL R0, R0, RZ, !P0 ;  /* 0x000000ff00007207 */ /* 0x001fe40004000000 */
[----:B------:R-:W-:-:S03]  /*09f0*/  ISETP.GT.AND P0, PT, R6, 0xf, PT ;  /* 0x0000000f0600780c */ /* 0x000fc60003f04270 */
[----:B------:R-:W-:-:S05]  /*0a00*/  IMAD.IADD R0, R5, 0x1, R0 ;  /* 0x0000000105007824 */ /* 0x000fca00078e0200 */
[----:B------:R-:W0:Y:S02]  /*0a10*/  SHFL.DOWN PT, R3, R0, 0x10, 0x1f ;  /* 0x0a001f0000037f89 */ /* 0x000e2400000e0000 */
[----:B0-----:R-:W-:Y:S02]  /*0a20*/  SEL R3, R3, RZ, !P0 ;  /* 0x000000ff03037207 */ /* 0x001fe40004000000 */
[----:B------:R-:W-:-:S03]  /*0a30*/  ISETP.NE.AND P0, PT, R9, RZ, PT ;  /* 0x000000ff0900720c */ /* 0x000fc60003f05270 */
[----:B------:R-:W-:-:S05]  /*0a40*/  IMAD.IADD R3, R0, 0x1, R3 ;  /* 0x0000000100037824 */ /* 0x000fca00078e0203 */
[----:B------:R0:W-:Y:S01]  /*0a50*/  @!P1 STS [R2+0x8], R3 ;  /* 0x0000080302009388 */ /* 0x0001e20000000800 */
[----:B------:R-:W-:Y:S06]  /*0a60*/  BAR.SYNC.DEFER_BLOCKING 0x0 ;  /* 0x0000000000007b1d */ /* 0x000fec0000010000 */
[----:B------:R-:W-:Y:S05]  /*0a70*/  @P0 BRA `(.L_x_17) ;  /* 0x0000002c00ac0947 */ /* 0x000fea0003800000 */
[----:B------:R-:W1:Y:S01]  /*0a80*/  S2UR UR5, SR_CgaCtaId ;  /* 0x00000000000579c3 */ /* 0x000e620000008800 */
[----:B------:R-:W-:Y:S02]  /*0a90*/  UMOV UR4, 0x400 ;  /* 0x0000040000047882 */ /* 0x000fe40000000000 */
[----:B-1----:R-:W-:-:S09]  /*0aa0*/  ULEA UR4, UR5, UR4, 0x18 ;  /* 0x0000000405047291 */ /* 0x002fd2000f8ec0ff */
[----:B------:R-:W-:Y:S04]  /*0ab0*/  LDS R0, [UR4+0xc] ;  /* 0x00000c04ff007984 */ /* 0x000fe80008000800 */
[----:B------:R-:W1:Y:S04]  /*0ac0*/  LDS.128 R4, [UR4+0x10] ;  /* 0x00001004ff047984 */ /* 0x000e680008000c00 */
[----:B------:R-:W2:Y:S01]  /*0ad0*/  LDS.64 R8, [UR4+0x20] ;  /* 0x00002004ff087984 */ /* 0x000ea20008000a00 */
[----:B-1----:R-:W-:-:S04]  /*0ae0*/  IADD3 R0, PT, PT, R4, R0, R3 ;  /* 0x0000000004007210 */ /* 0x002fc80007ffe003 */
[----:B------:R-:W-:-:S04]  /*0af0*/  IADD3 R0, PT, PT, R6, R0, R5 ;  /* 0x0000000006007210 */ /* 0x000fc80007ffe005 */
[----:B--2---:R-:W-:-:S05]  /*0b00*/  IADD3 R0, PT, PT, R8, R0, R7 ;  /* 0x0000000008007210 */ /* 0x004fca0007ffe007 */
[----:B0-----:R-:W-:Y:S01]  /*0b10*/  IMAD.IADD R3, R0, 0x1, R9 ;  /* 0x0000000100037824 */ /* 0x001fe200078e0209 */
[----:B------:R-:W-:Y:S06]  /*0b20*/  BRA `(.L_x_17) ;  /* 0x0000002c00807947 */ /* 0x000fec0003800000 */
.L_x_16:
[----:B0-----:R-:W-:Y:S01]  /*0b30*/  LOP3.LUT R2, R9, 0x3e0, RZ, 0xc0, !PT ;  /* 0x000003e009027812 */ /* 0x001fe200078ec0ff */
[----:B------:R-:W0:Y:S03]  /*0b40*/  S2R R8, SR_LANEID ;  /* 0x0000000000087919 */ /* 0x000e260000000000 */
[----:B------:R-:W-:Y:S01]  /*0b50*/  LOP3.LUT R5, RZ, R2, RZ, 0x33, !PT ;  /* 0x00000002ff057212 */ /* 0x000fe200078e33ff */
[----:B------:R-:W-:-:S04]  /*0b60*/  VIADD R3, R2, 0x20 ;  /* 0x0000002002037836 */ /* 0x000fc80000000000 */
[----:B------:R-:W-:Y:S01]  /*0b70*/  IMAD.IADD R5, R5, 0x1, R20 ;  /* 0x0000000105057824 */ /* 0x000fe200078e0214 */
[----:B------:R-:W-:-:S04]  /*0b80*/  ISETP.GT.AND P0, PT, R3, R20, PT ;  /* 0x000000140300720c */ /* 0x000fc80003f04270 */
[----:B------:R-:W-:-:S05]  /*0b90*/  SEL R5, R5, 0x1f, P0 ;  /* 0x0000001f05057807 */ /* 0x000fca0000000000 */
[----:B-----5:R-:W1:Y:S01]  /*0ba0*/  SHFL.DOWN PT, R2, R0, 0x1, R5 ;  /* 0x0820000000027989 */ /* 0x020e6200000e0005 */
[CC--:B0-----:R-:W-:Y:S01]  /*0bb0*/  ISETP.GE.AND P0, PT, R8.reuse, R5.reuse, PT ;  /* 0x000000050800720c */ /* 0x0c1fe20003f06270 */
[C---:B------:R-:W-:Y:S01]  /*0bc0*/  VIADD R4, R8.reuse, 0x2 ;  /* 0x0000000208047836 */ /* 0x040fe20000000000 */
[C---:B------:R-:W-:Y:S01]  /*0bd0*/  ISETP.NE.AND P1, PT, R8.reuse, RZ, PT ;  /* 0x000000ff0800720c */ /* 0x040fe20003f25270 */
[----:B------:R-:W-:Y:S01]  /*0be0*/  VIADD R6, R8, 0x4 ;  /* 0x0000000408067836 */ /* 0x000fe20000000000 */
[----:B-1----:R-:W-:Y:S02]  /*0bf0*/  SEL R3, R2, RZ, !P0 ;  /* 0x000000ff02037207 */ /* 0x002fe40004000000 */
[----:B------:R-:W-:-:S03]  /*0c00*/  ISETP.GT.AND P0, PT, R4, R5, PT ;  /* 0x000000050400720c */ /* 0x000fc60003f04270 */
[----:B------:R-:W-:-:S06]  /*0c10*/  IMAD.IADD R2, R3, 0x1, R0 ;  /* 0x0000000103027824 */ /* 0x000fcc00078e0200 */
[----:B------:R-:W0:Y:S01]  /*0c20*/  @!P1 S2R R10, SR_CgaCtaId ;  /* 0x00000000000a9919 */ /* 0x000e220000008800 */
[----:B------:R-:W-:Y:S01]  /*0c30*/  @!P1 MOV R7, 0x400 ;  /* 0x0000040000079802 */ /* 0x000fe20000000f00 */
[----:B------:R-:W1:Y:S02]  /*0c40*/  SHFL.DOWN PT, R3, R2, 0x2, R5 ;  /* 0x0840000002037989 */ /* 0x000e6400000e0005 */
[----:B-1----:R-:W-:Y:S02]  /*0c50*/  SEL R3, R3, RZ, !P0 ;  /* 0x000000ff03037207 */ /* 0x002fe40004000000 */
[----:B------:R-:W-:Y:S02]  /*0c60*/  ISETP.GT.AND P0, PT, R6, R5, PT ;  /* 0x000000050600720c */ /* 0x000fe40003f04270 */
[----:B------:R-:W-:Y:S01]  /*0c70*/  @!P1 SHF.R.U32.HI R6, RZ, 0x3, R9 ;  /* 0x00000003ff069819 */ /* 0x000fe20000011609 */
[----:B------:R-:W-:Y:S01]  /*0c80*/  IMAD.IADD R4, R2, 0x1, R3 ;  /* 0x0000000102047824 */ /* 0x000fe200078e0203 */
[----:B0-----:R-:W-:Y:S01]  /*0c90*/  @!P1 LEA R7, R10, R7, 0x18 ;  /* 0x000000070a079211 */ /* 0x001fe200078ec0ff */
[----:B------:R-:W-:Y:S01]  /*0ca0*/  VIADD R2, R8, 0x8 ;  /* 0x0000000808027836 */ /* 0x000fe20000000000 */
[----:B------:R-:W-:-:S02]  /*0cb0*/  @!P1 LOP3.LUT R6, R6, 0x7c, RZ, 0xc0, !PT ;  /* 0x0000007c06069812 */ /* 0x000fc400078ec0ff */
[----:B------:R-:W0:Y:S03]  /*0cc0*/  SHFL.DOWN PT, R3, R4, 0x4, R5 ;  /* 0x0880000004037989 */ /* 0x000e2600000e0005 */
[----:B------:R-:W-:Y:S01]  /*0cd0*/  @!P1 IMAD.IADD R6, R6, 0x1, R7 ;  /* 0x0000000106069824 */ /* 0x000fe200078e0207 */
[----:B0-----:R-:W-:Y:S02]  /*0ce0*/  SEL R3, R3, RZ, !P0 ;  /* 0x000000ff03037207 */ /* 0x001fe40004000000 */
[----:B------:R-:W-:-:S03]  /*0cf0*/  ISETP.GT.AND P0, PT, R2, R5, PT ;  /* 0x000000050200720c */ /* 0x000fc60003f04270 */
[----:B------:R-:W-:Y:S02]  /*0d00*/  IMAD.IADD R0, R4, 0x1, R3 ;  /* 0x0000000104007824 */ /* 0x000fe400078e0203 */
[----:B------:R-:W-:-:S03]  /*0d10*/  VIADD R4, R8, 0x10 ;  /* 0x0000001008047836 */ /* 0x000fc60000000000 */
[----:B------:R-:W0:Y:S02]  /*0d20*/  SHFL.DOWN PT, R3, R0, 0x8, R5 ;  /* 0x0900000000037989 */ /* 0x000e2400000e0005 */
[----:B0-----:R-:W-:Y:S02]  /*0d30*/  SEL R3, R3, RZ, !P0 ;  /* 0x000000ff03037207 */ /* 0x001fe40004000000 */
[----:B------:R-:W-:-:S03]  /*0d40*/  ISETP.GT.AND P0, PT, R4, R5, PT ;  /* 0x000000050400720c */ /* 0x000fc60003f04270 */
[----:B------:R-:W-:-:S05]  /*0d50*/  IMAD.IADD R2, R0, 0x1, R3 ;  /* 0x0000000100027824 */ /* 0x000fca00078e0203 */
[----:B------:R-:W0:Y:S02]  /*0d60*/  SHFL.DOWN PT, R3, R2, 0x10, R5 ;  /* 0x0a00000002037989 */ /* 0x000e2400000e0005 */
[----:B0-----:R-:W-:Y:S02]  /*0d70*/  SEL R3, R3, RZ, !P0 ;  /* 0x000000ff03037207 */ /* 0x001fe40004000000 */
[----:B------:R-:W-:-:S03]  /*0d80*/  ISETP.NE.AND P0, PT, R9, RZ, PT ;  /* 0x000000ff0900720c */ /* 0x000fc60003f05270 */
[----:B------:R-:W-:-:S05]  /*0d90*/  IMAD.IADD R3, R2, 0x1, R3 ;  /* 0x0000000102037824 */ /* 0x000fca00078e0203 */
[----:B------:R4:W-:Y:S01]  /*0da0*/  @!P1 STS [R6+0x8], R3 ;  /* 0x0000080306009388 */ /* 0x0009e20000000800 */
[----:B------:R-:W-:Y:S06]  /*0db0*/  BAR.SYNC.DEFER_BLOCKING 0x0 ;  /* 0x0000000000007b1d */ /* 0x000fec0000010000 */
[----:B------:R-:W-:Y:S05]  /*0dc0*/  @P0 BRA `(.L_x_17) ;  /* 0x0000002800d80947 */ /* 0x000fea0003800000 */
[----:B------:R-:W0:Y:S01]  /*0dd0*/  S2UR UR5, SR_CgaCtaId ;  /* 0x00000000000579c3 */ /* 0x000e220000008800 */
[----:B------:R-:W-:Y:S01]  /*0de0*/  UMOV UR4, 0x400 ;  /* 0x0000040000047882 */ /* 0x000fe20000000000 */
[C---:B------:R-:W-:Y:S02]  /*0df0*/  ISETP.GT.AND P2, PT, R20.reuse, 0x40, PT ;  /* 0x000000401400780c */ /* 0x040fe40003f44270 */
[C---:B------:R-:W-:Y:S02]  /*0e00*/  ISETP.GT.AND P1, PT, R20.reuse, 0x20, PT ;  /* 0x000000201400780c */ /* 0x040fe40003f24270 */
[----:B------:R-:W-:Y:S01]  /*0e10*/  ISETP.GT.AND P3, PT, R20, 0x80, PT ;  /* 0x000000801400780c */ /* 0x000fe20003f64270 */
[----:B0-----:R-:W-:-:S09]  /*0e20*/  ULEA UR4, UR5, UR4, 0x18 ;  /* 0x0000000405047291 */ /* 0x001fd2000f8ec0ff */
[----:B----4-:R-:W0:Y:S04]  /*0e30*/  LDS.128 R4, [UR4+0x10] ;  /* 0x00001004ff047984 */ /* 0x010e280008000c00 */
[----:B------:R-:W1:Y:S04]  /*0e40*/  LDS R0, [UR4+0xc] ;  /* 0x00000c04ff007984 */ /* 0x000e680008000800 */
[----:B------:R-:W2:Y:S01]  /*0e50*/  LDS.64 R8, [UR4+0x20] ;  /* 0x00002004ff087984 */ /* 0x000ea20008000a00 */
[----:B0-----:R-:W-:Y:S02]  /*0e60*/  SEL R4, R4, RZ, P2 ;  /* 0x000000ff04047207 */ /* 0x001fe40001000000 */
[----:B------:R-:W-:-:S02]  /*0e70*/  ISETP.GT.AND P2, PT, R20, 0x60, PT ;  /* 0x000000601400780c */ /* 0x000fc40003f44270 */
[----:B-1----:R-:W-:Y:S02]  /*0e80*/  SEL R0, R0, RZ, P1 ;  /* 0x000000ff00007207 */ /* 0x002fe40000800000 */
[----:B------:R-:W-:Y:S02]  /*0e90*/  SEL R5, R5, RZ, P2 ;  /* 0x000000ff05057207 */ /* 0x000fe40001000000 */
[----:B------:R-:W-:Y:S02]  /*0ea0*/  IADD3 R0, PT, PT, R4, R0, R3 ;  /* 0x0000000004007210 */ /* 0x000fe40007ffe003 */
[----:B------:R-:W-:Y:S02]  /*0eb0*/  ISETP.GT.AND P1, PT, R20, 0xa0, PT ;  /* 0x000000a01400780c */ /* 0x000fe40003f24270 */
[----:B------:R-:W-:Y:S02]  /*0ec0*/  SEL R6, R6, RZ, P3 ;  /* 0x000000ff06067207 */ /* 0x000fe40001800000 */
[----:B------:R-:W-:-:S02]  /*0ed0*/  ISETP.GT.AND P2, PT, R20, 0xc0, PT ;  /* 0x000000c01400780c */ /* 0x000fc40003f44270 */
[----:B------:R-:W-:Y:S02]  /*0ee0*/  ISETP.GT.AND P3, PT, R20, 0xe0, PT ;  /* 0x000000e01400780c */ /* 0x000fe40003f64270 */
[----:B------:R-:W-:Y:S02]  /*0ef0*/  SEL R7, R7, RZ, P1 ;  /* 0x000000ff07077207 */ /* 0x000fe40000800000 */
[----:B------:R-:W-:Y:S02]  /*0f00*/  IADD3 R0, PT, PT, R6, R0, R5 ;  /* 0x0000000006007210 */ /* 0x000fe40007ffe005 */
[----:B--2---:R-:W-:Y:S02]  /*0f10*/  SEL R8, R8, RZ, P2 ;  /* 0x000000ff08087207 */ /* 0x004fe40001000000 */
[----:B------:R-:W-:Y:S02]  /*0f20*/  SEL R9, R9, RZ, P3 ;  /* 0x000000ff09097207 */ /* 0x000fe40001800000 */
[----:B------:R-:W-:-:S05]  /*0f30*/  IADD3 R0, PT, PT, R8, R0, R7 ;  /* 0x0000000008007210 */ /* 0x000fca0007ffe007 */
[----:B------:R-:W-:Y:S01]  /*0f40*/  IMAD.IADD R3, R0, 0x1, R9 ;  /* 0x0000000100037824 */ /* 0x000fe200078e0209 */
[----:B------:R-:W-:Y:S06]  /*0f50*/  BRA `(.L_x_17) ;  /* 0x0000002800747947 */ /* 0x000fec0003800000 */
.L_x_3:
[----:B------:R-:W0:Y:S01]  /*0f60*/  S2R R0, SR_TID.X ;  /* 0x0000000000007919 */ /* 0x000e220000002100 */
[----:B------:R-:W1:Y:S01]  /*0f70*/  LDC.64 R2, c[0x0][0x380] ;  /* 0x0000e000ff027b82 */ /* 0x000e620000000a00 */
[----:B0-----:R-:W-:-:S04]  /*0f80*/  IMAD.SHL.U32 R5, R0, 0x4, RZ ;  /* 0x0000000400057824 */ /* 0x001fc800078e00ff */
[----:B-1----:R-:W-:-:S05]  /*0f90*/  IMAD.WIDE.U32 R2, R5, 0x4, R2 ;  /* 0x0000000405027825 */ /* 0x002fca00078e0002 */
[----:B------:R-:W2:Y:S04]  /*0fa0*/  LDG.E.128.CONSTANT R4, desc[UR6][R2.64] ;  /* 0x0000000602047981 */ /* 0x000ea8000c1e9d00 */
[----:B------:R-:W3:Y:S04]  /*0fb0*/  LDG.E.128.CONSTANT R8, desc[UR6][R2.64+0x1000] ;  /* 0x0010000602087981 */ /* 0x000ee8000c1e9d00 */
[----:B------:R-:W4:Y:S04]  /*0fc0*/  LDG.E.128.CONSTANT R12, desc[UR6][R2.64+0x2000] ;  /* 0x00200006020c7981 */ /* 0x000f28000c1e9d00 */
[----:B------:R-:W5:Y:S01]  /*0fd0*/  LDG.E.128.CONSTANT R16, desc[UR6][R2.64+0x3000] ;  /* 0x0030000602107981 */ /* 0x000f62000c1e9d00 */
[----:B------:R-:W-:Y:S01]  /*0fe0*/  ISETP.GE.U32.AND P0, PT, R20, 0x2000, PT ;  /* 0x000020001400780c */ /* 0x000fe20003f06070 */
[----:B------:R-:W-:Y:S01]  /*0ff0*/  IMAD.MOV.U32 R23, RZ, RZ, 0x1000 ;  /* 0x00001000ff177424 */ /* 0x000fe200078e00ff */
[----:B--2---:R-:W-:-:S04]  /*1000*/  IADD3 R5, PT, PT, R6, R5, R4 ;  /* 0x0000000506057210 */ /* 0x004fc80007ffe004 */
[----:B---3--:R-:W-:-:S04]  /*1010*/  IADD3 R5, PT, PT, R8, R7, R5 ;  /* 0x0000000708057210 */ /* 0x008fc80007ffe005 */
[----:B------:R-:W-:-:S04]  /*1020*/  IADD3 R5, PT, PT, R10, R9, R5 ;  /* 0x000000090a057210 */ /* 0x000fc80007ffe005 */
[----:B----4-:R-:W-:-:S04]  /*1030*/  IADD3 R5, PT, PT, R12, R11, R5 ;  /* 0x0000000b0c057210 */ /* 0x010fc80007ffe005 */
[----:B------:R-:W-:-:S04]  /*1040*/  IADD3 R5, PT, PT, R14, R13, R5 ;  /* 0x0000000d0e057210 */ /* 0x000fc80007ffe005 */
[----:B-----5:R-:W-:-:S04]  /*1050*/  IADD3 R5, PT, PT, R16, R15, R5 ;  /* 0x0000000f10057210 */ /* 0x020fc80007ffe005 */
[----:B------:R-:W-:-:S05]  /*1060*/  IADD3 R5, PT, PT, R18, R17, R5 ;  /* 0x0000001112057210 */ /* 0x000fca0007ffe005 */
[----:B------:R-:W-:Y:S01]  /*1070*/  IMAD.IADD R21, R19, 0x1, R5 ;  /* 0x0000000113157824 */ /* 0x000fe200078e0205 */
[----:B------:R-:W-:Y:S06]  /*1080*/  @!P0 BRA `(.L_x_18) ;  /* 0x00000000005c8947 */ /* 0x000fec0003800000 */
[----:B------:R-:W0:Y:S01]  /*1090*/  LDC R24, c[0x0][0x390] ;  /* 0x0000e400ff187b82 */ /* 0x000e220000000800 */
[----:B------:R-:W-:Y:S02]  /*10a0*/  VIADD R22, R20, 0xfffff000 ;  /* 0xfffff00014167836 */ /* 0x000fe40000000000 */
[----:B------:R-:W-:-:S07]  /*10b0*/  IMAD.MOV.U32 R23, RZ, RZ, 0x1000 ;  /* 0x00001000ff177424 */ /* 0x000fce00078e00ff */
.L_x_20:
[----:B------:R-:W-:-:S05]  /*10c0*/  IMAD.WIDE R26, R23, 0x4, R2 ;  /* 0x00000004171a7825 */ /* 0x000fca00078e0202 */
[----:B------:R-:W2:Y:S04]  /*10d0*/  LDG.E.128.CONSTANT R12, desc[UR6][R26.64] ;  /* 0x000000061a0c7981 */ /* 0x000ea8000c1e9d00 */
[----:B------:R-:W3:Y:S04]  /*10e0*/  LDG.E.128.CONSTANT R16, desc[UR6][R26.64+0x1000] ;  /* 0x001000061a107981 */ /* 0x000ee8000c1e9d00 */
[----:B------:R-:W4:Y:S04]  /*10f0*/  LDG.E.128.CONSTANT R4, desc[UR6][R26.64+0x2000] ;  /* 0x002000061a047981 */ /* 0x000f28000c1e9d00 */
[----:B------:R-:W5:Y:S01]  /*1100*/  LDG.E.128.CONSTANT R8, desc[UR6][R26.64+0x3000] ;  /* 0x003000061a087981 */ /* 0x000f62000c1e9d00 */
[----:B0-----:R-:W-:Y:S01]  /*1110*/  IMAD.MOV.U32 R20, RZ, RZ, R24 ;  /* 0x000000ffff147224 */ /* 0x001fe200078e0018 */
[----:B--2---:R-:W-:-:S04]  /*1120*/  IADD3 R13, PT, PT, R13, R12, R21 ;  /* 0x0000000c0d0d7210 */ /* 0x004fc80007ffe015 */
[----:B------:R-:W-:-:S04]  /*1130*/  IADD3 R13, PT, PT, R15, R14, R13 ;  /* 0x0000000e0f0d7210 */ /* 0x000fc80007ffe00d */
[----:B---3--:R-:W-:-:S04]  /*1140*/  IADD3 R13, PT, PT, R17, R16, R13 ;  /* 0x00000010110d7210 */ /* 0x008fc80007ffe00d */
[----:B------:R-:W-:-:S04]  /*1150*/  IADD3 R13, PT, PT, R19, R18, R13 ;  /* 0x00000012130d7210 */ /* 0x000fc80007ffe00d */
[----:B----4-:R-:W-:Y:S01]  /*1160*/  IADD3 R13, PT, PT, R5, R4, R13 ;  /* 0x00000004050d7210 */ /* 0x010fe20007ffe00d */
[----:B------:R-:W-:-:S03]  /*1170*/  IMAD.IADD R4, R20, 0x1, -R23 ;  /* 0x0000000114047824 */ /* 0x000fc600078e0a17 */
[----:B------:R-:W-:Y:S02]  /*1180*/  IADD3 R13, PT, PT, R7, R6, R13 ;  /* 0x00000006070d7210 */ /* 0x000fe40007ffe00d */
[----:B------:R-:W-:Y:S02]  /*1190*/  ISETP.GE.AND P0, PT, R4, 0x1000, PT ;  /* 0x000010000400780c */ /* 0x000fe40003f06270 */
[----:B-----5:R-:W-:-:S04]  /*11a0*/  IADD3 R13, PT, PT, R9, R8, R13 ;  /* 0x00000008090d7210 */ /* 0x020fc80007ffe00d */
[----:B------:R-:W-:-:S07]  /*11b0*/  IADD3 R21, PT, PT, R11, R10, R13 ;  /* 0x0000000a0b157210 */ /* 0x000fce0007ffe00d */
[----:B------:R-:W-:Y:S05]  /*11c0*/  @!P0 BRA `(.L_x_19) ;  /* 0x0000000400fc8947 */ /* 0x000fea0003800000 */
[----:B------:R-:W-:-:S05]  /*11d0*/  VIADD R23, R23, 0x1000 ;  /* 0x0000100017177836 */ /* 0x000fca0000000000 */
[----:B------:R-:W-:-:S13]  /*11e0*/  ISETP.GT.AND P0, PT, R23, R22, PT ;  /* 0x000000161700720c */ /* 0x000fda0003f04270 */
[----:B------:R-:W-:Y:S05]  /*11f0*/  @!P0 BRA `(.L_x_20) ;  /* 0xfffffffc00b08947 */ /* 0x000fea000383ffff */
.L_x_18:
[----:B------:R-:W-:-:S13]  /*1200*/  ISETP.GE.AND P0, PT, R23, R20, PT ;  /* 0x000000141700720c */ /* 0x000fda0003f06270 */
[----:B------:R-:W-:Y:S05]  /*1210*/  @P0 BRA `(.L_x_19) ;  /* 0x0000000400e80947 */ /* 0x000fea0003800000 */
[----:B------:R-:W-:Y:S01]  /*1220*/  IMAD.IADD R9, R20, 0x1, -R23 ;  /* 0x0000000114097824 */ /* 0x000fe200078e0a17 */
[----:B------:R-:W-:Y:S04]  /*1230*/  BSSY.RECONVERGENT B1, `(.L_x_19) ;  /* 0x0000078000017945 */ /* 0x000fe80003800200 */
[----:B------:R-:W-:-:S13]  /*1240*/  ISETP.GE.AND P0, PT, R0, R9, PT ;  /* 0x000000090000720c */ /* 0x000fda0003f06270 */
[----:B------:R-:W-:Y:S05]  /*1250*/  @P0 BRA `(.L_x_21) ;  /* 0x0000000400d40947 */ /* 0x000fea0003800000 */
[----:B------:R-:W-:Y:S01]  /*1260*/  LOP3.LUT R2, RZ, R0, RZ, 0x33, !PT ;  /* 0x00000000ff027212 */ /* 0x000fe200078e33ff */
[----:B------:R-:W-:Y:S01]  /*1270*/  BSSY.RECONVERGENT B2, `(.L_x_22) ;  /* 0x0000015000027945 */ /* 0x000fe20003800200 */
[----:B------:R-:W-:Y:S02]  /*1280*/  IMAD.MOV.U32 R8, RZ, RZ, R0 ;  /* 0x000000ffff087224 */ /* 0x000fe400078e0000 */
[----:B------:R-:W-:-:S04]  /*1290*/  IADD3 R2, PT, PT, -R23, R20, R2 ;  /* 0x0000001417027210 */ /* 0x000fc80007ffe102 */
[C---:B------:R-:W-:Y:S02]  /*12a0*/  LOP3.LUT R3, R2.reuse, 0x300, RZ, 0xc0, !PT ;  /* 0x0000030002037812 */ /* 0x040fe400078ec0ff */
[----:B------:R-:W-:Y:S02]  /*12b0*/  ISETP.GE.U32.AND P1, PT, R2, 0x300, PT ;  /* 0x000003000200780c */ /* 0x000fe40003f26070 */
[----:B------:R-:W-:-:S13]  /*12c0*/  ISETP.NE.AND P0, PT, R3, 0x300, PT ;  /* 0x000003000300780c */ /* 0x000fda0003f05270 */
[----:B------:R-:W-:Y:S05]  /*12d0*/  @!P0 BRA `(.L_x_23) ;  /* 0x0000000000388947 */ /* 0x000fea0003800000 */
[----:B------:R-:W0:Y:S01]  /*12e0*/  LDC.64 R4, c[0x0][0x380] ;  /* 0x0000e000ff047b82 */ /* 0x000e220000000a00 */
[----:B------:R-:W-:Y:S01]  /*12f0*/  LEA.HI R2, R2, 0x1, RZ, 0x18 ;  /* 0x0000000102027811 */ /* 0x000fe200078fc0ff */
[----:B------:R-:W-:Y:S02]  /*1300*/  IMAD.IADD R7, R0, 0x1, R23 ;  /* 0x0000000100077824 */ /* 0x000fe400078e0217 */
[----:B------:R-:W-:Y:S01]  /*1310*/  IMAD.MOV.U32 R8, RZ, RZ, R0 ;  /* 0x000000ffff087224 */ /* 0x000fe200078e0000 */
[----:B------:R-:W-:-:S05]  /*1320*/  LOP3.LUT R2, R2, 0x3, RZ, 0xc0, !PT ;  /* 0x0000000302027812 */ /* 0x000fca00078ec0ff */
[----:B------:R-:W-:-:S07]  /*1330*/  IMAD.MOV R6, RZ, RZ, -R2 ;  /* 0x000000ffff067224 */ /* 0x000fce00078e0a02 */
.L_x_24:
[----:B0-----:R-:W-:-:S06]  /*1340*/  IMAD.WIDE.U32 R2, R7, 0x4, R4 ;  /* 0x0000000407027825 */ /* 0x001fcc00078e0004 */
[----:B------:R-:W2:Y:S01]  /*1350*/  LDG.E.CONSTANT R2, desc[UR6][R2.64] ;  /* 0x0000000602027981 */ /* 0x000ea2000c1e9900 */
[----:B------:R-:W-:Y:S02]  /*1360*/  VIADD R6, R6, 0x1 ;  /* 0x0000000106067836 */ /* 0x000fe40000000000 */
[----:B------:R-:W-:Y:S02]  /*1370*/  VIADD R8, R8, 0x100 ;  /* 0x0000010008087836 */ /* 0x000fe40000000000 */
[----:B------:R-:W-:Y:S01]  /*1380*/  VIADD R7, R7, 0x100 ;  /* 0x0000010007077836 */ /* 0x000fe20000000000 */
[----:B------:R-:W-:Y:S01]  /*1390*/  ISETP.NE.AND P0, PT, R6, RZ, PT ;  /* 0x000000ff0600720c */ /* 0x000fe20003f05270 */
[----:B--2---:R-:W-:-:S12]  /*13a0*/  IMAD.IADD R21, R2, 0x1, R21 ;  /* 0x0000000102157824 */ /* 0x004fd800078e0215 */
[----:B------:R-:W-:Y:S05]  /*13b0*/  @P0 BRA `(.L_x_24) ;  /* 0xfffffffc00e00947 */ /* 0x000fea000383ffff */
.L_x_23:
[----:B------:R-:W-:Y:S05]  /*13c0*/  BSYNC.RECONVERGENT B2 ;  /* 0x0000000000027941 */ /* 0x000fea0003800200 */
.L_x_22:
[----:B------:R-:W-:Y:S05]  /*13d0*/  @!P1 BRA `(.L_x_21) ;  /* 0x0000000400749947 */ /* 0x000fea0003800000 */
[----:B------:R-:W0:Y:S01]  /*13e0*/  LDCU.64 UR4, c[0x0][0x380] ;  /* 0x00007000ff0477ac */ /* 0x000e220008000a00 */
[----:B------:R-:W-:Y:S01]  /*13f0*/  IMAD.IADD R5, R9, 0x1, -R8 ;  /* 0x0000000109057824 */ /* 0x000fe200078e0a08 */
[C---:B------:R-:W-:Y:S01]  /*1400*/  IADD3 R3, P0, PT, R8.reuse, R23, RZ ;  /* 0x0000001708037210 */ /* 0x040fe20007f1e0ff */
[----:B------:R-:W-:Y:S01]  /*1410*/  BSSY.RECONVERGENT B2, `(.L_x_25) ;  /* 0x0000033000027945 */ /* 0x000fe20003800200 */
[----:B------:R-:W-:Y:S02]  /*1420*/  IMAD.IADD R23, R8, 0x1, R23 ;  /* 0x0000000108177824 */ /* 0x000fe400078e0217 */
[----:B------:R-:W-:Y:S01]  /*1430*/  ISETP.GT.AND P1, PT, R5, 0xc00, PT ;  /* 0x00000c000500780c */ /* 0x000fe20003f24270 */
[----:B------:R-:W-:Y:S01]  /*1440*/  IMAD.X R4, RZ, RZ, RZ, P0 ;  /* 0x000000ffff047224 */ /* 0x000fe200000e06ff */
[----:B0-----:R-:W-:-:S04]  /*1450*/  LEA R2, P0, R3, UR4, 0x2 ;  /* 0x0000000403027c11 */ /* 0x001fc8000f8010ff */
[----:B------:R-:W-:Y:S02]  /*1460*/  LEA.HI.X R3, R3, UR5, R4, 0x2, P0 ;  /* 0x0000000503037c11 */ /* 0x000fe400080f1404 */
[----:B------:R-:W-:-:S05]  /*1470*/  IADD3 R2, P0, PT, R2, 0x800, RZ ;  /* 0x0000080002027810 */ /* 0x000fca0007f1e0ff */
[----:B------:R-:W-:Y:S01]  /*1480*/  IMAD.X R3, RZ, RZ, R3, P0 ;  /* 0x000000ffff037224 */ /* 0x000fe200000e0603 */
[----:B------:R-:W-:Y:S01]  /*1490*/  PLOP3.LUT P0, PT, PT, PT, PT, 0x80, 0x8 ;  /* 0x000000000008781c */ /* 0x000fe20003f0f070 */
[----:B------:R-:W-:-:S12]  /*14a0*/  @!P1 BRA `(.L_x_26) ;  /* 0x0000000000a49947 */ /* 0x000fd80003800000 */
[----:B------:R-:W-:Y:S01]  /*14b0*/  PLOP3.LUT P0, PT, PT, PT, PT, 0x8, 0x80 ;  /* 0x000000000080781c */ /* 0x000fe20003f0e170 */
[----:B------:R-:W-:-:S12]  /*14c0*/  VIADD R11, R9, 0xfffff400 ;  /* 0xfffff400090b7836 */ /* 0x000fd80000000000 */
.L_x_27:
[----:B------:R-:W0:Y:S01]  /*14d0*/  LDC.64 R4, c[0x0][0x380] ;  /* 0x0000e000ff047b82 */ /* 0x000e220000000a00 */
[C---:B------:R-:W-:Y:S01]  /*14e0*/  VIADD R27, R23.reuse, 0x400 ;  /* 0x00000400171b7836 */ /* 0x040fe20000000000 */
[----:B------:R-:W2:Y:S01]  /*14f0*/  LDG.E.CONSTANT R12, desc[UR6][R2.64+-0x400] ;  /* 0xfffc0006020c7981 */ /* 0x000ea2000c1e9900 */
[----:B------:R-:W-:-:S03]  /*1500*/  VIADD R7, R23, 0x800 ;  /* 0x0000080017077836 */ /* 0x000fc60000000000 */
[----:B------:R-:W3:Y:S04]  /*1510*/  LDG.E.CONSTANT R18, desc[UR6][R2.64] ;  /* 0x0000000602127981 */ /* 0x000ee8000c1e9900 */
[----:B------:R-:W3:Y:S04]  /*1520*/  LDG.E.CONSTANT R17, desc[UR6][R2.64+0x400] ;  /* 0x0004000602117981 */ /* 0x000ee8000c1e9900 */
[----:B------:R-:W4:Y:S01]  /*1530*/  LDG.E.CONSTANT R15, desc[UR6][R2.64+0xc00] ;  /* 0x000c0006020f7981 */ /* 0x000f22000c1e9900 */
[----:B------:R-:W-:-:S03]  /*1540*/  VIADD R29, R23, 0xc00 ;  /* 0x00000c00171d7836 */ /* 0x000fc60000000000 */
[----:B------:R-:W5:Y:S04]  /*1550*/  LDG.E.CONSTANT R14, desc[UR6][R2.64+0x1000] ;  /* 0x00100006020e7981 */ /* 0x000f68000c1e9900 */
[----:B------:R-:W5:Y:S01]  /*1560*/  LDG.E.CONSTANT R13, desc[UR6][R2.64+0x1400] ;  /* 0x00140006020d7981 */ /* 0x000f62000c1e9900 */
[----:B0-----:R-:W-:-:S03]  /*1570*/  IMAD.WIDE.U32 R24, R23, 0x4, R4 ;  /* 0x0000000417187825 */ /* 0x001fc600078e0004 */
[----:B------:R-:W5:Y:S04]  /*1580*/  LDG.E.CONSTANT R19, desc[UR6][R2.64+0x1c00] ;  /* 0x001c000602137981 */ /* 0x000f68000c1e9900 */
[----:B------:R-:W2:Y:S01]  /*1590*/  LDG.E.CONSTANT R10, desc[UR6][R24.64] ;  /* 0x00000006180a7981 */ /* 0x000ea2000c1e9900 */
[----:B------:R-:W-:-:S03]  /*15a0*/  IMAD.WIDE.U32 R26, R27, 0x4, R4 ;  /* 0x000000041b1a7825 */ /* 0x000fc600078e0004 */
[----:B------:R-:W5:Y:S01]  /*15b0*/  LDG.E.CONSTANT R20, desc[UR6][R2.64+0x2400] ;  /* 0x0024000602147981 */ /* 0x000f62000c1e9900 */
[----:B------:R-:W-:-:S03]  /*15c0*/  IMAD.WIDE.U32 R6, R7, 0x4, R4 ;  /* 0x0000000407067825 */ /* 0x000fc600078e0004 */
[----:B------:R-:W4:Y:S01]  /*15d0*/  LDG.E.CONSTANT R16, desc[UR6][R26.64] ;  /* 0x000000061a107981 */ /* 0x000f22000c1e9900 */
[----:B------:R-:W-:-:S03]  /*15e0*/  IMAD.WIDE.U32 R4, R29, 0x4, R4 ;  /* 0x000000041d047825 */ /* 0x000fc600078e0004 */
[----:B------:R-:W5:Y:S04]  /*15f0*/  LDG.E.CONSTANT R6, desc[UR6][R6.64] ;  /* 0x0000000606067981 */ /* 0x000f68000c1e9900 */
[----:B------:R-:W5:Y:S04]  /*1600*/  LDG.E.CONSTANT R25, desc[UR6][R2.64+0x2000] ;  /* 0x0020000602197981 */ /* 0x000f68000c1e9900 */
[----:B------:R0:W5:Y:S04]  /*1610*/  LDG.E.CONSTANT R5, desc[UR6][R4.64] ;  /* 0x0000000604057981 */ /* 0x000168000c1e9900 */
[----:B------:R-:W5:Y:S04]  /*1620*/  LDG.E.CONSTANT R24, desc[UR6][R2.64+0x2c00] ;  /* 0x002c000602187981 */ /* 0x000f68000c1e9900 */
[----:B------:R-:W5:Y:S04]  /*1630*/  LDG.E.CONSTANT R27, desc[UR6][R2.64+0x3000] ;  /* 0x00300006021b7981 */ /* 0x000f68000c1e9900 */
[----:B------:R1:W5:Y:S01]  /*1640*/  LDG.E.CONSTANT R22, desc[UR6][R2.64+0x3400] ;  /* 0x0034000602167981 */ /* 0x000362000c1e9900 */
[----:B------:R-:W-:-:S05]  /*1650*/  VIADD R8, R8, 0x1000 ;  /* 0x0000100008087836 */ /* 0x000fca0000000000 */
[----:B------:R-:W-:Y:S02]  /*1660*/  ISETP.GE.AND P1, PT, R8, R11, PT ;  /* 0x0000000b0800720c */ /* 0x000fe40003f26270 */
[----:B0-----:R-:W-:Y:S01]  /*1670*/  IADD3 R4, P2, PT, R2, 0x4000, RZ ;  /* 0x0000400002047810 */ /* 0x001fe20007f5e0ff */
[----:B------:R-:W-:-:S04]  /*1680*/  VIADD R23, R23, 0x1000 ;  /* 0x0000100017177836 */ /* 0x000fc80000000000 */
[----:B-1----:R-:W-:Y:S02]  /*1690*/  IMAD.X R3, RZ, RZ, R3, P2 ;  /* 0x000000ffff037224 */ /* 0x002fe400010e0603 */
[----:B------:R-:W-:Y:S01]  /*16a0*/  IMAD.MOV.U32 R2, RZ, RZ, R4 ;  /* 0x000000ffff027224 */ /* 0x000fe200078e0004 */
[----:B--2---:R-:W-:-:S04]  /*16b0*/  IADD3 R10, PT, PT, R12, R10, R21 ;  /* 0x0000000a0c0a7210 */ /* 0x004fc80007ffe015 */
[----:B---3--:R-:W-:-:S04]  /*16c0*/  IADD3 R10, PT, PT, R17, R18, R10 ;  /* 0x00000012110a7210 */ /* 0x008fc80007ffe00a */
[----:B----4-:R-:W-:-:S04]  /*16d0*/  IADD3 R10, PT, PT, R15, R16, R10 ;  /* 0x000000100f0a7210 */ /* 0x010fc80007ffe00a */
[----:B-----5:R-:W-:-:S04]  /*16e0*/  IADD3 R10, PT, PT, R13, R14, R10 ;  /* 0x0000000e0d0a7210 */ /* 0x020fc80007ffe00a */
[----:B------:R-:W-:-:S04]  /*16f0*/  IADD3 R6, PT, PT, R19, R6, R10 ;  /* 0x0000000613067210 */ /* 0x000fc80007ffe00a */
[----:B------:R-:W-:-:S04]  /*1700*/  IADD3 R6, PT, PT, R20, R25, R6 ;  /* 0x0000001914067210 */ /* 0x000fc80007ffe006 */
[----:B------:R-:W-:-:S04]  /*1710*/  IADD3 R5, PT, PT, R24, R5, R6 ;  /* 0x0000000518057210 */ /* 0x000fc80007ffe006 */
[----:B------:R-:W-:Y:S01]  /*1720*/  IADD3 R21, PT, PT, R22, R27, R5 ;  /* 0x0000001b16157210 */ /* 0x000fe20007ffe005 */
[----:B------:R-:W-:Y:S06]  /*1730*/  @!P1 BRA `(.L_x_27) ;  /* 0xfffffffc00649947 */ /* 0x000fec000383ffff */
.L_x_26:
[----:B------:R-:W-:Y:S05]  /*1740*/  BSYNC.RECONVERGENT B2 ;  /* 0x0000000000027941 */ /* 0x000fea0003800200 */
.L_x_25:
[----:B------:R-:W-:Y:S01]  /*1750*/  IMAD.IADD R4, R9, 0x1, -R8 ;  /* 0x0000000109047824 */ /* 0x000fe200078e0a08 */
[----:B------:R-:W-:Y:S04]  /*1760*/  BSSY.RECONVERGENT B2, `(.L_x_28) ;  /* 0x000001a000027945 */ /* 0x000fe80003800200 */
[----:B------:R-:W-:-:S13]  /*1770*/  ISETP.GT.AND P1, PT, R4, 0x400, PT ;  /* 0x000004000400780c */ /* 0x000fda0003f24270 */
[----:B------:R-:W-:Y:S05]  /*1780*/  @!P1 BRA `(.L_x_29) ;  /* 0x00000000005c9947 */ /* 0x000fea0003800000 */
[----:B------:R-:W0:Y:S01]  /*1790*/  LDC.64 R6, c[0x0][0x380] ;  /* 0x0000e000ff067b82 */ /* 0x000e220000000a00 */
[C---:B------:R-:W-:Y:S01]  /*17a0*/  VIADD R11, R23.reuse, 0x400 ;  /* 0x00000400170b7836 */ /* 0x040fe20000000000 */
[----:B------:R-:W2:Y:S04]  /*17b0*/  LDG.E.CONSTANT R10, desc[UR6][R2.64+-0x400] ;  /* 0xfffc0006020a7981 */ /* 0x000ea8000c1e9900 */
[----:B------:R-:W3:Y:S04]  /*17c0*/  LDG.E.CONSTANT R12, desc[UR6][R2.64+0x400] ;  /* 0x00040006020c7981 */ /* 0x000ee8000c1e9900 */
[----:B------:R-:W4:Y:S04]  /*17d0*/  LDG.E.CONSTANT R13, desc[UR6][R2.64+0xc00] ;  /* 0x000c0006020d7981 */ /* 0x000f28000c1e9900 */
[----:B------:R-:W5:Y:S04]  /*17e0*/  LDG.E.CONSTANT R15, desc[UR6][R2.64+0x1000] ;  /* 0x00100006020f7981 */ /* 0x000f68000c1e9900 */
[----:B------:R1:W5:Y:S01]  /*17f0*/  LDG.E.CONSTANT R14, desc[UR6][R2.64+0x1400] ;  /* 0x00140006020e7981 */ /* 0x000362000c1e9900 */
[----:B0-----:R-:W-:-:S04]  /*1800*/  IMAD.WIDE.U32 R4, R23, 0x4, R6 ;  /* 0x0000000417047825 */ /* 0x001fc800078e0006 */
[----:B------:R-:W-:Y:S02]  /*1810*/  IMAD.WIDE.U32 R6, R11, 0x4, R6 ;  /* 0x000000040b067825 */ /* 0x000fe400078e0006 */
[----:B------:R-:W2:Y:S04]  /*1820*/  LDG.E.CONSTANT R4, desc[UR6][R4.64] ;  /* 0x0000000604047981 */ /* 0x000ea8000c1e9900 */
[----:B------:R-:W3:Y:S04]  /*1830*/  LDG.E.CONSTANT R11, desc[UR6][R2.64] ;  /* 0x00000006020b7981 */ /* 0x000ee8000c1e9900 */
[----:B------:R-:W4:Y:S01]  /*1840*/  LDG.E.CONSTANT R7, desc[UR6][R6.64] ;  /* 0x0000000606077981 */ /* 0x000f22000c1e9900 */
[----:B------:R-:W-:Y:S01]  /*1850*/  PLOP3.LUT P0, PT, PT, PT, PT, 0x8, 0x80 ;  /* 0x000000000080781c */ /* 0x000fe20003f0e170 */
[----:B------:R-:W-:-:S02]  /*1860*/  VIADD R8, R8, 0x800 ;  /* 0x0000080008087836 */ /* 0x000fc40000000000 */
[----:B------:R-:W-:Y:S01]  /*1870*/  VIADD R23, R23, 0x800 ;  /* 0x0000080017177836 */ /* 0x000fe20000000000 */
[----:B--2---:R-:W-:Y:S02]  /*1880*/  IADD3 R10, PT, PT, R10, R4, R21 ;  /* 0x000000040a0a7210 */ /* 0x004fe40007ffe015 */
[----:B------:R-:W-:Y:S02]  /*1890*/  IADD3 R4, P1, PT, R2, 0x2000, RZ ;  /* 0x0000200002047810 */ /* 0x000fe40007f3e0ff */
[----:B---3--:R-:W-:-:S03]  /*18a0*/  IADD3 R10, PT, PT, R12, R11, R10 ;  /* 0x0000000b0c0a7210 */ /* 0x008fc60007ffe00a */
[----:B------:R-:W-:Y:S01]  /*18b0*/  IMAD.X R5, RZ, RZ, R3, P1 ;  /* 0x000000ffff057224 */ /* 0x000fe200008e0603 */
[----:B----4-:R-:W-:Y:S01]  /*18c0*/  IADD3 R10, PT, PT, R13, R7, R10 ;  /* 0x000000070d0a7210 */ /* 0x010fe20007ffe00a */
[----:B-1----:R-:W-:Y:S02]  /*18d0*/  IMAD.MOV.U32 R2, RZ, RZ, R4 ;  /* 0x000000ffff027224 */ /* 0x002fe400078e0004 */
[----:B------:R-:W-:Y:S01]  /*18e0*/  IMAD.MOV.U32 R3, RZ, RZ, R5 ;  /* 0x000000ffff037224 */ /* 0x000fe200078e0005 */
[----:B-----5:R-:W-:-:S07]  /*18f0*/  IADD3 R21, PT, PT, R14, R15, R10 ;  /* 0x0000000f0e157210 */ /* 0x020fce0007ffe00a */
.L_x_29:
[----:B------:R-:W-:Y:S05]  /*1900*/  BSYNC.RECONVERGENT B2 ;  /* 0x0000000000027941 */ /* 0x000fea0003800200 */
.L_x_28:
[----:B------:R-:W-:-:S13]  /*1910*/  ISETP.LT.OR P0, PT, R8, R9, P0 ;  /* 0x000000090800720c */ /* 0x000fda0000701670 */
[----:B------:R-:W-:Y:S05]  /*1920*/  @!P0 BRA `(.L_x_21) ;  /* 0x0000000000208947 */ /* 0x000fea0003800000 */
[----:B------:R-:W0:Y:S01]  /*1930*/  LDC.64 R4, c[0x0][0x380] ;  /* 0x0000e000ff047b82 */ /* 0x000e220000000a00 */
[----:B------:R-:W2:Y:S04]  /*1940*/  LDG.E.CONSTANT R6, desc[UR6][R2.64+-0x400] ;  /* 0xfffc000602067981 */ /* 0x000ea8000c1e9900 */
[----:B------:R-:W3:Y:S04]  /*1950*/  LDG.E.CONSTANT R7, desc[UR6][R2.64] ;  /* 0x0000000602077981 */ /* 0x000ee8000c1e9900 */
[----:B------:R-:W3:Y:S01]  /*1960*/  LDG.E.CONSTANT R8, desc[UR6][R2.64+0x400] ;  /* 0x0004000602087981 */ /* 0x000ee2000c1e9900 */
[----:B0-----:R-:W-:-:S06]  /*1970*/  IMAD.WIDE.U32 R4, R23, 0x4, R4 ;  /* 0x0000000417047825 */ /* 0x001fcc00078e0004 */
[----:B------:R-:W2:Y:S02]  /*1980*/  LDG.E.CONSTANT R4, desc[UR6][R4.64] ;  /* 0x0000000604047981 */ /* 0x000ea4000c1e9900 */
[----:B--2---:R-:W-:-:S04]  /*1990*/  IADD3 R6, PT, PT, R6, R4, R21 ;  /* 0x0000000406067210 */ /* 0x004fc80007ffe015 */
[----:B---3--:R-:W-:-:S07]  /*19a0*/  IADD3 R21, PT, PT, R8, R7, R6 ;  /* 0x0000000708157210 */ /* 0x008fce0007ffe006 */
.L_x_21:
[----:B------:R-:W-:Y:S05]  /*19b0*/  BSYNC.RECONVERGENT B1 ;  /* 0x0000000000017941 */ /* 0x000fea0003800200 */
.L_x_19:
[----:B------:R-:W0:Y:S01]  /*19c0*/  S2R R8, SR_LANEID ;  /* 0x0000000000087919 */ /* 0x000e220000000000 */
[----:B------:R-:W1:Y:S01]  /*19d0*/  SHFL.DOWN PT, R2, R21, 0x1, 0x1f ;  /* 0x08201f0015027f89 */ /* 0x000e6200000e0000 */
[C---:B0-----:R-:W-:Y:S02]  /*19e0*/  ISETP.GT.AND P0, PT, R8.reuse, 0x1e, PT ;  /* 0x0000001e0800780c */ /* 0x041fe40003f04270 */
[----:B------:R-:W-:Y:S02]  /*19f0*/  ISETP.NE.AND P1, PT, R8, RZ, PT ;  /* 0x000000ff0800720c */ /* 0x000fe40003f25270 */
[----:B-1----:R-:W-:Y:S02]  /*1a00*/  SEL R2, R2, RZ, !P0 ;  /* 0x000000ff02027207 */ /* 0x002fe40004000000 */
[----:B------:R-:W-:-:S03]  /*1a10*/  ISETP.GT.AND P0, PT, R8, 0x1d, PT ;  /* 0x0000001d0800780c */ /* 0x000fc60003f04270 */
[----:B------:R-:W-:-:S05]  /*1a20*/  IMAD.IADD R2, R2, 0x1, R21 ;  /* 0x0000000102027824 */ /* 0x000fca00078e0215 */
[----:B------:R-:W0:Y:S01]  /*1a30*/  SHFL.DOWN PT, R3, R2, 0x2, 0x1f ;  /* 0x08401f0002037f89 */ /* 0x000e2200000e0000 */
[----:B------:R-:W-:Y:S01]  /*1a40*/  @!P1 MOV R6, 0x400 ;  /* 0x0000040000069802 */ /* 0x000fe20000000f00 */
[----:B------:R-:W1:Y:S01]  /*1a50*/  @!P1 S2R R7, SR_CgaCtaId ;  /* 0x0000000000079919 */ /* 0x000e620000008800 */
[----:B0-----:R-:W-:Y:S02]  /*1a60*/  SEL R3, R3, RZ, !P0 ;  /* 0x000000ff03037207 */ /* 0x001fe40004000000 */
[----:B------:R-:W-:-:S03]  /*1a70*/  ISETP.GT.AND P0, PT, R8, 0x1b, PT ;  /* 0x0000001b0800780c */ /* 0x000fc60003f04270 */
[----:B------:R-:W-:-:S05]  /*1a80*/  IMAD.IADD R3, R2, 0x1, R3 ;  /* 0x0000000102037824 */ /* 0x000fca00078e0203 */
[----:B------:R-:W0:Y:S01]  /*1a90*/  SHFL.DOWN PT, R4, R3, 0x4, 0x1f ;  /* 0x08801f0003047f89 */ /* 0x000e2200000e0000 */
[----:B-1----:R-:W-:Y:S02]  /*1aa0*/  @!P1 LEA R6, R7, R6, 0x18 ;  /* 0x0000000607069211 */ /* 0x002fe400078ec0ff */
[----:B0-----:R-:W-:Y:S02]  /*1ab0*/  SEL R4, R4, RZ, !P0 ;  /* 0x000000ff04047207 */ /* 0x001fe40004000000 */
[----:B------:R-:W-:-:S03]  /*1ac0*/  ISETP.GT.AND P0, PT, R8, 0x17, PT ;  /* 0x000000170800780c */ /* 0x000fc60003f04270 */
[----:B------:R-:W-:Y:S01]  /*1ad0*/  IMAD.IADD R4, R3, 0x1, R4 ;  /* 0x0000000103047824 */ /* 0x000fe200078e0204 */
[----:B------:R-:W-:-:S04]  /*1ae0*/  @!P1 SHF.R.U32.HI R3, RZ, 0x3, R0 ;  /* 0x00000003ff039819 */ /* 0x000fc80000011600 */
        /* <DEDUP_REMOVED lines=13> */
[----:B------:R-:W0:Y:S01]  /*1bc0*/  S2UR UR5, SR_CgaCtaId ;  /* 0x00000000000579c3 */ /* 0x000e220000008800 */
[----:B------:R-:W-:Y:S02]  /*1bd0*/  UMOV UR4, 0x400 ;  /* 0x0000040000047882 */ /* 0x000fe40000000000 */
[----:B0-----:R-:W-:-:S09]  /*1be0*/  ULEA UR4, UR5, UR4, 0x18 ;  /* 0x0000000405047291 */ /* 0x001fd2000f8ec0ff */
[----:B------:R-:W-:Y:S04]  /*1bf0*/  LDS R0, [UR4+0xc] ;  /* 0x00000c04ff007984 */ /* 0x000fe80008000800 */
[----:B---3--:R-:W0:Y:S04]  /*1c00*/  LDS.128 R4, [UR4+0x10] ;  /* 0x00001004ff047984 */ /* 0x008e280008000c00 */
[----:B------:R-:W1:Y:S01]  /*1c10*/  LDS.64 R8, [UR4+0x20] ;  /* 0x00002004ff087984 */ /* 0x000e620008000a00 */
[----:B0-----:R-:W-:-:S04]  /*1c20*/  IADD3 R0, PT, PT, R4, R0, R3 ;  /* 0x0000000004007210 */ /* 0x001fc80007ffe003 */
[----:B------:R-:W-:-:S04]  /*1c30*/  IADD3 R0, PT, PT, R6, R0, R5 ;  /* 0x0000000006007210 */ /* 0x000fc80007ffe005 */
[----:B-1----:R-:W-:-:S05]  /*1c40*/  IADD3 R0, PT, PT, R8, R0, R7 ;  /* 0x0000000008007210 */ /* 0x002fca0007ffe007 */
[----:B------:R-:W-:Y:S01]  /*1c50*/  IMAD.IADD R3, R0, 0x1, R9 ;  /* 0x0000000100037824 */ /* 0x000fe200078e0209 */
[----:B------:R-:W-:Y:S06]  /*1c60*/  BRA `(.L_x_17) ;  /* 0x0000001c00307947 */ /* 0x000fec0003800000 */
.L_x_2:
        /* <DEDUP_REMOVED lines=12> */
.L_x_32:
[----:B------:R-:W-:Y:S05]  /*1d30*/  BSYNC.RECONVERGENT B1 ;  /* 0x0000000000017941 */ /* 0x000fea0003800200 */
.L_x_31:
        /* <DEDUP_REMOVED lines=16> */
.L_x_37:
        /* <DEDUP_REMOVED lines=9> */
.L_x_36:
[----:B------:R-:W-:Y:S05]  /*1ed0*/  BSYNC.RECONVERGENT B2 ;  /* 0x0000000000027941 */ /* 0x000fea0003800200 */
.L_x_35:
        /* <DEDUP_REMOVED lines=8> */
.L_x_40:
        /* <DEDUP_REMOVED lines=35> */
.L_x_39:
[----:B------:R-:W-:Y:S05]  /*2190*/  BSYNC.RECONVERGENT B2 ;  /* 0x0000000000027941 */ /* 0x000fea0003800200 */
.L_x_38:
        /* <DEDUP_REMOVED lines=22> */
.L_x_42:
[----:B------:R-:W-:Y:S05]  /*2300*/  BSYNC.RECONVERGENT B2 ;  /* 0x0000000000027941 */ /* 0x000fea0003800200 */
.L_x_41:
        /* <DEDUP_REMOVED lines=10> */
.L_x_34:
[----:B------:R-:W-:Y:S05]  /*23b0*/  BSYNC.RECONVERGENT B1 ;  /* 0x0000000000017941 */ /* 0x000fea0003800200 */
.L_x_33:
        /* <DEDUP_REMOVED lines=38> */
[----:B------:R-:W0:Y:S04]  /*2620*/  LDS.128 R4, [UR4+0x10] ;  /* 0x00001004ff047984 */ /* 0x000e280008000c00 */
[----:B------:R-:W1:Y:S01]  /*2630*/  LDS.64 R8, [UR4+0x20] ;  /* 0x00002004ff087984 */ /* 0x000e620008000a00 */
[----:B0-----:R-:W-:-:S04]  /*2640*/  IADD3 R0, PT, PT, R4, R0, R3 ;  /* 0x0000000004007210 */ /* 0x001fc80007ffe003 */
[----:B------:R-:W-:-:S04]  /*2650*/  IADD3 R0, PT, PT, R6, R0, R5 ;  /* 0x0000000006007210 */ /* 0x000fc80007ffe005 */
[----:B-1----:R-:W-:-:S05]  /*2660*/  IADD3 R0, PT, PT, R8, R0, R7 ;  /* 0x0000000008007210 */ /* 0x002fca0007ffe007 */
[----:B--2---:R-:W-:Y:S01]  /*2670*/  IMAD.IADD R3, R0, 0x1, R9 ;  /* 0x0000000100037824 */ /* 0x004fe200078e0209 */
[----:B------:R-:W-:Y:S06]  /*2680*/  BRA `(.L_x_17) ;  /* 0x0000001000a87947 */ /* 0x000fec0003800000 */
.L_x_43:
        /* <DEDUP_REMOVED lines=16> */
[----:B------:R-:W1:Y:S02]  /*2790*/  SHFL.DOWN PT, R2, R3, 0x2, R7 ;  /* 0x0840000003027989 */ /* 0x000e6400000e0007 */
[----:B-1----:R-:W-:Y:S02]  /*27a0*/  SEL R2, R2, RZ, !P0 ;  /* 0x000000ff02027207 */ /* 0x002fe40004000000 */
[----:B------:R-:W-:-:S03]  /*27b0*/  ISETP.GT.AND P0, PT, R8, R7, PT ;  /* 0x000000070800720c */ /* 0x000fc60003f04270 */
[----:B------:R-:W-:Y:S01]  /*27c0*/  IMAD.IADD R2, R3, 0x1, R2 ;  /* 0x0000000103027824 */ /* 0x000fe200078e0202 */
[----:B------:R-:W-:-:S04]  /*27d0*/  @!P1 SHF.R.U32.HI R3, RZ, 0x3, R9 ;  /* 0x00000003ff039819 */ /* 0x000fc80000011609 */
[----:B------:R-:W1:Y:S02]  /*27e0*/  SHFL.DOWN PT, R4, R2, 0x4, R7 ;  /* 0x0880000002047989 */ /* 0x000e6400000e0007 */
[----:B-1----:R-:W-:Y:S01]  /*27f0*/  SEL R5, R4, RZ, !P0 ;  /* 0x000000ff04057207 */ /* 0x002fe20004000000 */
[C---:B------:R-:W-:Y:S02]  /*2800*/  VIADD R4, R6.reuse, 0x8 ;  /* 0x0000000806047836 */ /* 0x040fe40000000000 */
[----:B------:R-:W-:Y:S02]  /*2810*/  VIADD R6, R6, 0x10 ;  /* 0x0000001006067836 */ /* 0x000fe40000000000 */
[----:B------:R-:W-:Y:S01]  /*2820*/  IMAD.IADD R5, R2, 0x1, R5 ;  /* 0x0000000102057824 */ /* 0x000fe200078e0205 */
[----:B------:R-:W-:Y:S02]  /*2830*/  ISETP.GT.AND P0, PT, R4, R7, PT ;  /* 0x000000070400720c */ /* 0x000fe40003f04270 */
[----:B------:R-:W-:-:S02]  /*2840*/  @!P1 MOV R4, 0x400 ;  /* 0x0000040000049802 */ /* 0x000fc40000000f00 */
[----:B------:R-:W1:Y:S02]  /*2850*/  SHFL.DOWN PT, R0, R5, 0x8, R7 ;  /* 0x0900000005007989 */ /* 0x000e6400000e0007 */
[----:B0-----:R-:W-:Y:S02]  /*2860*/  @!P1 LEA R11, R11, R4, 0x18 ;  /* 0x000000040b0b9211 */ /* 0x001fe400078ec0ff */
[----:B------:R-:W-:-:S05]  /*2870*/  @!P1 LOP3.LUT R4, R3, 0x7c, RZ, 0xc0, !PT ;  /* 0x0000007c03049812 */ /* 0x000fca00078ec0ff */
[----:B------:R-:W-:Y:S01]  /*2880*/  @!P1 IMAD.IADD R4, R4, 0x1, R11 ;  /* 0x0000000104049824 */ /* 0x000fe200078e020b */
[----:B-1----:R-:W-:Y:S02]  /*2890*/  SEL R0, R0, RZ, !P0 ;  /* 0x000000ff00007207 */ /* 0x002fe40004000000 */
        /* <DEDUP_REMOVED lines=15> */
[----:B-1----:R-:W0:Y:S04]  /*2990*/  LDS.128 R4, [UR4+0x10] ;  /* 0x00001004ff047984 */ /* 0x002e280008000c00 */
        /* <DEDUP_REMOVED lines=18> */
.L_x_30:
[----:B------:R-:W0:Y:S01]  /*2ac0*/  S2R R0, SR_TID.X ;  /* 0x0000000000007919 */ /* 0x000e220000002100 */
[----:B------:R-:W0:Y:S02]  /*2ad0*/  LDC.64 R2, c[0x0][0x380] ;  /* 0x0000e000ff027b82 */ /* 0x000e240000000a00 */
[----:B0-----:R-:W-:-:S05]  /*2ae0*/  IMAD.WIDE.U32 R2, R0, 0x4, R2 ;  /* 0x0000000400027825 */ /* 0x001fca00078e0002 */
[----:B------:R-:W2:Y:S04]  /*2af0*/  LDG.E.CONSTANT R19, desc[UR6][R2.64] ;  /* 0x0000000602137981 */ /* 0x000ea8000c1e9900 */
[----:B------:R-:W2:Y:S04]  /*2b00*/  LDG.E.CONSTANT R4, desc[UR6][R2.64+0x400] ;  /* 0x0004000602047981 */ /* 0x000ea8000c1e9900 */
[----:B------:R-:W2:Y:S04]  /*2b10*/  LDG.E.CONSTANT R5, desc[UR6][R2.64+0x800] ;  /* 0x0008000602057981 */ /* 0x000ea8000c1e9900 */
[----:B------:R-:W3:Y:S04]  /*2b20*/  LDG.E.CONSTANT R6, desc[UR6][R2.64+0xc00] ;  /* 0x000c000602067981 */ /* 0x000ee8000c1e9900 */
[----:B------:R-:W3:Y:S04]  /*2b30*/  LDG.E.CONSTANT R7, desc[UR6][R2.64+0x1000] ;  /* 0x0010000602077981 */ /* 0x000ee8000c1e9900 */
[----:B------:R-:W4:Y:S04]  /*2b40*/  LDG.E.CONSTANT R8, desc[UR6][R2.64+0x1400] ;  /* 0x0014000602087981 */ /* 0x000f28000c1e9900 */
[----:B------:R-:W4:Y:S04]  /*2b50*/  LDG.E.CONSTANT R9, desc[UR6][R2.64+0x1800] ;  /* 0x0018000602097981 */ /* 0x000f28000c1e9900 */
[----:B------:R-:W5:Y:S04]  /*2b60*/  LDG.E.CONSTANT R10, desc[UR6][R2.64+0x1c00] ;  /* 0x001c0006020a7981 */ /* 0x000f68000c1e9900 */
[----:B------:R-:W5:Y:S04]  /*2b70*/  LDG.E.CONSTANT R11, desc[UR6][R2.64+0x2000] ;  /* 0x00200006020b7981 */ /* 0x000f68000c1e9900 */
[----:B------:R-:W5:Y:S04]  /*2b80*/  LDG.E.CONSTANT R12, desc[UR6][R2.64+0x2400] ;  /* 0x00240006020c7981 */ /* 0x000f68000c1e9900 */
[----:B------:R-:W5:Y:S04]  /*2b90*/  LDG.E.CONSTANT R13, desc[UR6][R2.64+0x2800] ;  /* 0x00280006020d7981 */ /* 0x000f68000c1e9900 */
[----:B------:R-:W5:Y:S04]  /*2ba0*/  LDG.E.CONSTANT R14, desc[UR6][R2.64+0x2c00] ;  /* 0x002c0006020e7981 */ /* 0x000f68000c1e9900 */
[----:B------:R-:W5:Y:S04]  /*2bb0*/  LDG.E.CONSTANT R15, desc[UR6][R2.64+0x3000] ;  /* 0x00300006020f7981 */ /* 0x000f68000c1e9900 */
[----:B------:R-:W5:Y:S04]  /*2bc0*/  LDG.E.CONSTANT R16, desc[UR6][R2.64+0x3400] ;  /* 0x0034000602107981 */ /* 0x000f68000c1e9900 */
[----:B------:R-:W5:Y:S04]  /*2bd0*/  LDG.E.CONSTANT R17, desc[UR6][R2.64+0x3800] ;  /* 0x0038000602117981 */ /* 0x000f68000c1e9900 */
[----:B------:R-:W5:Y:S01]  /*2be0*/  LDG.E.CONSTANT R18, desc[UR6][R2.64+0x3c00] ;  /* 0x003c000602127981 */ /* 0x000f62000c1e9900 */
[----:B------:R-:W-:-:S02]  /*2bf0*/  ISETP.GE.U32.AND P0, PT, R20, 0x2000, PT ;  /* 0x000020001400780c */ /* 0x000fc40003f06070 */
[----:B--2---:R-:W-:-:S04]  /*2c00*/  IADD3 R4, PT, PT, R5, R4, R19 ;  /* 0x0000000405047210 */ /* 0x004fc80007ffe013 */
[----:B---3--:R-:W-:-:S04]  /*2c10*/  IADD3 R4, PT, PT, R7, R6, R4 ;  /* 0x0000000607047210 */ /* 0x008fc80007ffe004 */
[----:B----4-:R-:W-:-:S04]  /*2c20*/  IADD3 R4, PT, PT, R9, R8, R4 ;  /* 0x0000000809047210 */ /* 0x010fc80007ffe004 */
[----:B-----5:R-:W-:Y:S01]  /*2c30*/  IADD3 R4, PT, PT, R11, R10, R4 ;  /* 0x0000000a0b047210 */ /* 0x020fe20007ffe004 */
[----:B------:R-:W-:-:S03]  /*2c40*/  IMAD.MOV.U32 R11, RZ, RZ, 0x1000 ;  /* 0x00001000ff0b7424 */ /* 0x000fc600078e00ff */
[----:B------:R-:W-:-:S04]  /*2c50*/  IADD3 R4, PT, PT, R13, R12, R4 ;  /* 0x0000000c0d047210 */ /* 0x000fc80007ffe004 */
[----:B------:R-:W-:-:S04]  /*2c60*/  IADD3 R4, PT, PT, R15, R14, R4 ;  /* 0x0000000e0f047210 */ /* 0x000fc80007ffe004 */
[----:B------:R-:W-:-:S05]  /*2c70*/  IADD3 R17, PT, PT, R17, R16, R4 ;  /* 0x0000001011117210 */ /* 0x000fca0007ffe004 */
[----:B------:R-:W-:Y:S01]  /*2c80*/  IMAD.IADD R8, R18, 0x1, R17 ;  /* 0x0000000112087824 */ /* 0x000fe200078e0211 */
[----:B------:R-:W-:Y:S06]  /*2c90*/  @!P0 BRA `(.L_x_44) ;  /* 0x00000000008c8947 */ /* 0x000fec0003800000 */
[----:B------:R-:W0:Y:S01]  /*2ca0*/  LDC R7, c[0x0][0x390] ;  /* 0x0000e400ff077b82 */ /* 0x000e220000000800 */
[----:B------:R-:W-:Y:S02]  /*2cb0*/  VIADD R6, R20, 0xfffff000 ;  /* 0xfffff00014067836 */ /* 0x000fe40000000000 */
[----:B------:R-:W-:-:S07]  /*2cc0*/  IMAD.MOV.U32 R11, RZ, RZ, 0x1000 ;  /* 0x00001000ff0b7424 */ /* 0x000fce00078e00ff */
.L_x_46:
[----:B------:R-:W-:-:S05]  /*2cd0*/  IMAD.WIDE R4, R11, 0x4, R2 ;  /* 0x000000040b047825 */ /* 0x000fca00078e0202 */
        /* <DEDUP_REMOVED lines=16> */
[----:B--2---:R-:W-:-:S04]  /*2de0*/  IADD3 R18, PT, PT, R18, R19, R8 ;  /* 0x0000001312127210 */ /* 0x004fc80007ffe008 */
[----:B---3--:R-:W-:Y:S01]  /*2df0*/  IADD3 R18, PT, PT, R21, R20, R18 ;  /* 0x0000001415127210 */ /* 0x008fe20007ffe012 */
[----:B0-----:R-:W-:-:S04]  /*2e00*/  IMAD.MOV.U32 R20, RZ, RZ, R7 ;  /* 0x000000ffff147224 */ /* 0x001fc800078e0007 */
[----:B------:R-:W-:Y:S01]  /*2e10*/  IMAD.IADD R8, R20, 0x1, -R11 ;  /* 0x0000000114087824 */ /* 0x000fe200078e0a0b */
[----:B----4-:R-:W-:-:S04]  /*2e20*/  IADD3 R18, PT, PT, R23, R22, R18 ;  /* 0x0000001617127210 */ /* 0x010fc80007ffe012 */
[----:B------:R-:W-:Y:S02]  /*2e30*/  ISETP.GE.AND P0, PT, R8, 0x1000, PT ;  /* 0x000010000800780c */ /* 0x000fe40003f06270 */
[----:B-----5:R-:W-:-:S04]  /*2e40*/  IADD3 R18, PT, PT, R25, R24, R18 ;  /* 0x0000001819127210 */ /* 0x020fc80007ffe012 */
[----:B------:R-:W-:-:S04]  /*2e50*/  IADD3 R14, PT, PT, R14, R17, R18 ;  /* 0x000000110e0e7210 */ /* 0x000fc80007ffe012 */
[----:B------:R-:W-:-:S04]  /*2e60*/  IADD3 R12, PT, PT, R15, R12, R14 ;  /* 0x0000000c0f0c7210 */ /* 0x000fc80007ffe00e */
[----:B------:R-:W-:-:S04]  /*2e70*/  IADD3 R10, PT, PT, R10, R13, R12 ;  /* 0x0000000d0a0a7210 */ /* 0x000fc80007ffe00c */
[----:B------:R-:W-:Y:S01]  /*2e80*/  IADD3 R8, PT, PT, R16, R9, R10 ;  /* 0x0000000910087210 */ /* 0x000fe20007ffe00a */
[----:B------:R-:W-:Y:S06]  /*2e90*/  @!P0 BRA `(.L_x_45) ;  /* 0x0000000400fc8947 */ /* 0x000fec0003800000 */
[----:B------:R-:W-:-:S05]  /*2ea0*/  VIADD R11, R11, 0x1000 ;  /* 0x000010000b0b7836 */ /* 0x000fca0000000000 */
[----:B------:R-:W-:-:S13]  /*2eb0*/  ISETP.GT.AND P0, PT, R11, R6, PT ;  /* 0x000000060b00720c */ /* 0x000fda0003f04270 */
[----:B------:R-:W-:Y:S05]  /*2ec0*/  @!P0 BRA `(.L_x_46) ;  /* 0xfffffffc00808947 */ /* 0x000fea000383ffff */
.L_x_44:
        /* <DEDUP_REMOVED lines=20> */
.L_x_50:
        /* <DEDUP_REMOVED lines=8> */
.L_x_49:
[----:B------:R-:W-:Y:S05]  /*3090*/  BSYNC.RECONVERGENT B2 ;  /* 0x0000000000027941 */ /* 0x000fea0003800200 */
.L_x_48:
        /* <DEDUP_REMOVED lines=16> */
.L_x_53:
        /* <DEDUP_REMOVED lines=20> */
[----:B------:R-:W5:Y:S04]  /*32e0*/  LDG.E.CONSTANT R22, desc[UR6][R2.64+0x2400] ;  /* 0x0024000602167981 */ /* 0x000f68000c1e9900 */
[----:B------:R0:W5:Y:S04]  /*32f0*/  LDG.E.CONSTANT R5, desc[UR6][R4.64] ;  /* 0x0000000604057981 */ /* 0x000168000c1e9900 */
        /* <DEDUP_REMOVED lines=17> */
.L_x_52:
[----:B------:R-:W-:Y:S05]  /*3410*/  BSYNC.RECONVERGENT B2 ;  /* 0x0000000000027941 */ /* 0x000fea0003800200 */
.L_x_51:
        /* <DEDUP_REMOVED lines=10> */
[----:B------:R-:W5:Y:S01]  /*34c0*/  LDG.E.CONSTANT R16, desc[UR6][R2.64+0x1400] ;  /* 0x0014000602107981 */ /* 0x000f62000c1e9900 */
[----:B0-----:R-:W-:-:S04]  /*34d0*/  IMAD.WIDE.U32 R4, R11, 0x4, R6 ;  /* 0x000000040b047825 */ /* 0x001fc800078e0006 */
[----:B------:R-:W-:Y:S02]  /*34e0*/  IMAD.WIDE.U32 R6, R13, 0x4, R6 ;  /* 0x000000040d067825 */ /* 0x000fe400078e0006 */
[----:B------:R0:W2:Y:S04]  /*34f0*/  LDG.E.CONSTANT R5, desc[UR6][R4.64] ;  /* 0x0000000604057981 */ /* 0x0000a8000c1e9900 */
[----:B------:R1:W3:Y:S04]  /*3500*/  LDG.E.CONSTANT R13, desc[UR6][R2.64] ;  /* 0x00000006020d7981 */ /* 0x0002e8000c1e9900 */
[----:B------:R-:W4:Y:S01]  /*3510*/  LDG.E.CONSTANT R7, desc[UR6][R6.64] ;  /* 0x0000000606077981 */ /* 0x000f22000c1e9900 */
[----:B0-----:R-:W-:Y:S01]  /*3520*/  IADD3 R4, P1, PT, R2, 0x2000, RZ ;  /* 0x0000200002047810 */ /* 0x001fe20007f3e0ff */
[----:B------:R-:W-:Y:S01]  /*3530*/  VIADD R10, R10, 0x800 ;  /* 0x000008000a0a7836 */ /* 0x000fe20000000000 */
[----:B------:R-:W-:Y:S01]  /*3540*/  PLOP3.LUT P0, PT, PT, PT, PT, 0x8, 0x80 ;  /* 0x000000000080781c */ /* 0x000fe20003f0e170 */
[----:B------:R-:W-:-:S02]  /*3550*/  VIADD R11, R11, 0x800 ;  /* 0x000008000b0b7836 */ /* 0x000fc40000000000 */
[----:B-1----:R-:W-:Y:S01]  /*3560*/  IMAD.MOV.U32 R2, RZ, RZ, R4 ;  /* 0x000000ffff027224 */ /* 0x002fe200078e0004 */
[----:B--2---:R-:W-:-:S04]  /*3570*/  IADD3 R12, PT, PT, R12, R5, R8 ;  /* 0x000000050c0c7210 */ /* 0x004fc80007ffe008 */
[----:B---3--:R-:W-:Y:S01]  /*3580*/  IADD3 R12, PT, PT, R14, R13, R12 ;  /* 0x0000000d0e0c7210 */ /* 0x008fe20007ffe00c */
[----:B------:R-:W-:-:S03]  /*3590*/  IMAD.X R5, RZ, RZ, R3, P1 ;  /* 0x000000ffff057224 */ /* 0x000fc600008e0603 */
[----:B----4-:R-:W-:Y:S01]  /*35a0*/  IADD3 R12, PT, PT, R15, R7, R12 ;  /* 0x000000070f0c7210 */ /* 0x010fe20007ffe00c */
[----:B------:R-:W-:-:S03]  /*35b0*/  IMAD.MOV.U32 R3, RZ, RZ, R5 ;  /* 0x000000ffff037224 */ /* 0x000fc600078e0005 */
[----:B-----5:R-:W-:-:S07]  /*35c0*/  IADD3 R8, PT, PT, R16, R17, R12 ;  /* 0x0000001110087210 */ /* 0x020fce0007ffe00c */
.L_x_55:
[----:B------:R-:W-:Y:S05]  /*35d0*/  BSYNC.RECONVERGENT B2 ;  /* 0x0000000000027941 */ /* 0x000fea0003800200 */
.L_x_54:
        /* <DEDUP_REMOVED lines=10> */
.L_x_47:
[----:B------:R-:W-:Y:S05]  /*3680*/  BSYNC.RECONVERGENT B1 ;  /* 0x0000000000017941 */ /* 0x000fea0003800200 */
.L_x_45:
[----:B------:R-:W0:Y:S01]  /*3690*/  S2R R9, SR_LANEID ;  /* 0x0000000000097919 */ /* 0x000e220000000000 */
[----:B------:R-:W1:Y:S01]  /*36a0*/  SHFL.DOWN PT, R2, R8, 0x1, 0x1f ;  /* 0x08201f0008027f89 */ /* 0x000e6200000e0000 */
[C---:B0-----:R-:W-:Y:S02]  /*36b0*/  ISETP.GT.AND P0, PT, R9.reuse, 0x1e, PT ;  /* 0x0000001e0900780c */ /* 0x041fe40003f04270 */
[C---:B------:R-:W-:Y:S02]  /*36c0*/  ISETP.NE.AND P1, PT, R9.reuse, RZ, PT ;  /* 0x000000ff0900720c */ /* 0x040fe40003f25270 */
        /* <DEDUP_REMOVED lines=37> */
[----:B0-----:R-:W-:-:S07]  /*3920*/  IMAD.IADD R3, R0, 0x1, R9 ;  /* 0x0000000100037824 */ /* 0x001fce00078e0209 */
.L_x_17:
[----:B------:R-:W-:Y:S05]  /*3930*/  BSYNC.RECONVERGENT B0 ;  /* 0x0000000000007941 */ /* 0x000fea0003800200 */
.L_x_1:
[----:B------:R-:W-:Y:S05]  /*3940*/  @P0 EXIT ;  /* 0x000000000000094d */ /* 0x000fea0003800000 */
[----:B-1----:R-:W1:Y:S01]  /*3950*/  LDC.64 R4, c[0x0][0x388] ;  /* 0x0000e200ff047b82 */ /* 0x002e620000000a00 */
[----:B------:R-:W0:Y:S02]  /*3960*/  LDCU UR4, c[0x0][0x398] ;  /* 0x00007300ff0477ac */ /* 0x000e240008000800 */
[----:B0-234-:R-:W-:-:S05]  /*3970*/  VIADD R3, R3, UR4 ;  /* 0x0000000403037c36 */ /* 0x01dfca0008000000 */
[----:B-1----:R-:W-:Y:S01]  /*3980*/  STG.E desc[UR6][R4.64], R3 ;  /* 0x0000000304007986 */ /* 0x002fe2000c101906 */
[----:B------:R-:W-:Y:S05]  /*3990*/  EXIT ;  /* 0x000000000000794d */ /* 0x000fea0003800000 */
.L_x_56:
[----:B------:R-:W-:-:S00]  /*39a0*/  BRA `(.L_x_56) ;  /* 0xfffffffc00fc7947 */ /* 0x000fc0000383ffff */
[----:B------:R-:W-:-:S00]  /*39b0*/  NOP ;  /* 0x0000000000007918 */ /* 0x000fc00000000000 */
        /* <DEDUP_REMOVED lines=12> */
.L_x_334:


//--------------------- .text._ZN3cub18CUB_300001_SM_10006detail6reduce18DeviceReduceKernelINS2_10policy_hubIjyN4cuda3std3__44plusIjEEE10Policy1000EPjyS9_jNS7_10__identityEEEvT0_PT3_T1_NS0_13GridEvenShareISH_EET2_T4_ --------------------------
	.section	.text._ZN3cub18CUB_300001_SM_10006detail6reduce18DeviceReduceKernelINS2_10policy_hubIjyN4cuda3std3__44plusIjEEE10Policy1000EPjyS9_jNS7_10__identityEEEvT0_PT3_T1_NS0_13GridEvenShareISH_EET2_T4_,"ax",@progbits
	.align	128
        .global         _ZN3cub18CUB_300001_SM_10006detail6reduce18DeviceReduceKernelINS2_10policy_hubIjyN4cuda3std3__44plusIjEEE10Policy1000EPjyS9_jNS7_10__identityEEEvT0_PT3_T1_NS0_13GridEvenShareISH_EET2_T4_
        .type           _ZN3cub18CUB_300001_SM_10006detail6reduce18DeviceReduceKernelINS2_10policy_hubIjyN4cuda3std3__44plusIjEEE10Policy1000EPjyS9_jNS7_10__identityEEEvT0_PT3_T1_NS0_13GridEvenShareISH_EET2_T4_,@function
        .size           _ZN3cub18CUB_300001_SM_10006detail6reduce18DeviceReduceKernelINS2_10policy_hubIjyN4cuda3std3__44plusIjEEE10Policy1000EPjyS9_jNS7_10__identityEEEvT0_PT3_T1_NS0_13GridEvenShareISH_EET2_T4_,(.L_x_335 - _ZN3cub18CUB_300001_SM_10006detail6reduce18DeviceReduceKernelINS2_10policy_hubIjyN4cuda3std3__44plusIjEEE10Policy1000EPjyS9_jNS7_10__identityEEEvT0_PT3_T1_NS0_13GridEvenShareISH_EET2_T4_)
        .other          _ZN3cub18CUB_300001_SM_10006detail6reduce18DeviceReduceKernelINS2_10policy_hubIjyN4cuda3std3__44plusIjEEE10Policy1000EPjyS9_jNS7_10__identityEEEvT0_PT3_T1_NS0_13GridEvenShareISH_EET2_T4_,@"STO_CUDA_ENTRY STV_DEFAULT"
_ZN3cub18CUB_300001_SM_10006detail6reduce18DeviceReduceKernelINS2_10policy_hubIjyN4cuda3std3__44plusIjEEE10Policy1000EPjyS9_jNS7_10__identityEEEvT0_PT3_T1_NS0_13GridEvenShareISH_EET2_T4_:
.text._ZN3cub18CUB_300001_SM_10006detail6reduce18DeviceReduceKernelINS2_10policy_hubIjyN4cuda3std3__44plusIjEEE10Policy1000EPjyS9_jNS7_10__identityEEEvT0_PT3_T1_NS0_13GridEvenShareISH_EET2_T4_:
[----:B------:R-:W-:Y:S01]  /*0000*/  LDC R1, c[0x0][0x37c] ;  /* 0x0000df00ff017b82 */ /* 0x000fe20000000800 */
[----:B------:R-:W0:Y:S07]  /*0010*/  LDCU UR10, c[0x0][0x380] ;  /* 0x00007000ff0a77ac */ /* 0x000e2e0008000800 */
[----:B------:R-:W1:Y:S01]  /*0020*/  S2UR UR15, SR_CTAID.X ;  /* 0x00000000000f79c3 */ /* 0x000e620000002500 */
[----:B------:R-:W-:Y:S01]  /*0030*/  BSSY.RECONVERGENT B0, `(.L_x_57) ;  /* 0x00003fb000007945 */ /* 0x000fe20003800200 */
[----:B------:R-:W2:Y:S01]  /*0040*/  LDCU UR5, c[0x0][0x3c0] ;  /* 0x00007800ff0577ac */ /* 0x000ea20008000800 */
[----:B------:R-:W3:Y:S01]  /*0050*/  LDCU.64 UR12, c[0x0][0x358] ;  /* 0x00006b00ff0c77ac */ /* 0x000ee20008000a00 */
[----:B0-----:R-:W-:-:S02]  /*0060*/  ULOP3.LUT UP0, URZ, UR10, 0xf, URZ, 0xc0, !UPT ;  /* 0x0000000f0aff7892 */ /* 0x001fc4000f80c0ff */
[----:B--2---:R-:W-:Y:S02]  /*0070*/  USHF.L.U32 UR5, UR5, 0xc, URZ ;  /* 0x0000000c05057899 */ /* 0x004fe400080006ff */
[----:B-1----:R-:W-:Y:S02]  /*0080*/  USHF.L.U32 UR4, UR15, 0xc, URZ ;  /* 0x0000000c0f047899 */ /* 0x002fe400080006ff */
[----:B------:R-:W-:-:S03]  /*0090*/  USHF.R.S32.HI UR6, URZ, 0x1f, UR5 ;  /* 0x0000001fff067899 */ /* 0x000fc60008011405 */
[----:B---3--:R-:W-:Y:S09]  /*00a0*/  BRA.U UP0, `(.L_x_58) ;  /* 0x0000001d00b07547 */ /* 0x008ff2000b800000 */
[----:B------:R-:W0:Y:S02]  /*00b0*/  LDCU.64 UR8, c[0x0][0x3b8] ;  /* 0x00007700ff0877ac */ /* 0x000e240008000a00 */
[----:B0-----:R-:W-:Y:S02]  /*00c0*/  IMAD.U32 R2, RZ, RZ, UR8 ;  /* 0x00000008ff027e24 */ /* 0x001fe4000f8e00ff */
[----:B------:R-:W-:-:S03]  /*00d0*/  IMAD.U32 R3, RZ, RZ, UR9 ;  /* 0x00000009ff037e24 */ /* 0x000fc6000f8e00ff */
[----:B------:R-:W-:-:S04]  /*00e0*/  IADD3 R21, P1, PT, R2, -UR4, RZ ;  /* 0x8000000402157c10 */ /* 0x000fc8000ff3e0ff */
[----:B------:R-:W-:Y:S02]  /*00f0*/  ISETP.GT.U32.AND P0, PT, R21, 0xfff, PT ;  /* 0x00000fff1500780c */ /* 0x000fe40003f04070 */
[----:B------:R-:W-:-:S04]  /*0100*/  IADD3.X R20, PT, PT, R3, -0x1, RZ, P1, !PT ;  /* 0xffffffff03147810 */ /* 0x000fc80000ffe4ff */
[----:B------:R-:W-:-:S13]  /*0110*/  ISETP.GT.U32.AND.EX P0, PT, R20, RZ, PT, P0 ;  /* 0x000000ff1400720c */ /* 0x000fda0003f04100 */
[----:B------:R-:W-:Y:S05]  /*0120*/  @P0 BRA `(.L_x_59) ;  /* 0x0000000c00f80947 */ /* 0x000fea0003800000 */
[----:B------:R-:W0:Y:S01]  /*0130*/  S2R R9, SR_TID.X ;  /* 0x0000000000097919 */ /* 0x000e220000002100 */
[----:B------:R-:W-:Y:S01]  /*0140*/  VIADD R0, R2, -UR4 ;  /* 0x8000000402007c36 */ /* 0x000fe20008000000 */
[----:B------:R-:W1:Y:S01]  /*0150*/  LDCU UR6, c[0x0][0x384] ;  /* 0x00007080ff0677ac */ /* 0x000e620008000800 */
[----:B------:R-:W-:Y:S01]  /*0160*/  BSSY.RECONVERGENT B1, `(.L_x_60) ;  /* 0x000000a000017945 */ /* 0x000fe20003800200 */
[----:B------:R-:W-:Y:S02]  /*0170*/  IMAD.MOV.U32 R8, RZ, RZ, RZ ;  /* 0x000000ffff087224 */ /* 0x000fe400078e00ff */
[----:B0-----:R-:W-:Y:S01]  /*0180*/  ISETP.GE.AND P0, PT, R9, R0, PT ;  /* 0x000000000900720c */ /* 0x001fe20003f06270 */
[----:B------:R-:W-:-:S12]  /*0190*/  IMAD.MOV.U32 R11, RZ, RZ, R9 ;  /* 0x000000ffff0b7224 */ /* 0x000fd800078e0009 */
[----:B-1----:R-:W-:Y:S05]  /*01a0*/  @P0 BRA `(.L_x_61) ;  /* 0x0000000000140947 */ /* 0x002fea0003800000 */
[----:B------:R-:W0:Y:S01]  /*01b0*/  LDC.64 R4, c[0x0][0x380] ;  /* 0x0000e000ff047b82 */ /* 0x000e220000000a00 */
[----:B------:R-:W-:-:S04]  /*01c0*/  VIADD R3, R9, UR4 ;  /* 0x0000000409037c36 */ /* 0x000fc80008000000 */
[----:B0-----:R-:W-:-:S05]  /*01d0*/  IMAD.WIDE.U32 R4, R3, 0x4, R4 ;  /* 0x0000000403047825 */ /* 0x001fca00078e0004 */
[----:B------:R0:W5:Y:S01]  /*01e0*/  LDG.E.CONSTANT R8, desc[UR12][R4.64] ;  /* 0x0000000c04087981 */ /* 0x000162000c1e9900 */
[----:B------:R-:W-:-:S07]  /*01f0*/  VIADD R11, R9, 0x100 ;  /* 0x00000100090b7836 */ /* 0x000fce0000000000 */
.L_x_61:
[----:B------:R-:W-:Y:S05]  /*0200*/  BSYNC.RECONVERGENT B1 ;  /* 0x0000000000017941 */ /* 0x000fea0003800200 */
.L_x_60:
[----:B------:R-:W-:Y:S01]  /*0210*/  ISETP.GE.AND P0, PT, R11, R0, PT ;  /* 0x000000000b00720c */ /* 0x000fe20003f06270 */
[----:B------:R-:W-:-:S12]  /*0220*/  BSSY.RECONVERGENT B1, `(.L_x_62) ;  /* 0x000007e000017945 */ /* 0x000fd80003800200 */
[----:B------:R-:W-:Y:S05]  /*0230*/  @P0 BRA `(.L_x_63) ;  /* 0x0000000400f00947 */ /* 0x000fea0003800000 */
[----:B------:R-:W-:Y:S01]  /*0240*/  LOP3.LUT R3, RZ, R11, RZ, 0x33, !PT ;  /* 0x0000000bff037212 */ /* 0x000fe200078e33ff */
[----:B------:R-:W-:Y:S04]  /*0250*/  BSSY.RECONVERGENT B2, `(.L_x_64) ;  /* 0x0000019000027945 */ /* 0x000fe80003800200 */
[----:B------:R-:W-:-:S04]  /*0260*/  IMAD.IADD R2, R3, 0x1, R2 ;  /* 0x0000000103027824 */ /* 0x000fc800078e0202 */
[C---:B0-----:R-:W-:Y:S01]  /*0270*/  VIADD R4, R2.reuse, -UR4 ;  /* 0x8000000402047c36 */ /* 0x041fe20008000000 */
[----:B------:R-:W-:-:S04]  /*0280*/  LOP3.LUT R3, R2, 0x300, RZ, 0xc0, !PT ;  /* 0x0000030002037812 */ /* 0x000fc800078ec0ff */
[----:B------:R-:W-:Y:S02]  /*0290*/  ISETP.NE.AND P1, PT, R3, 0x300, PT ;  /* 0x000003000300780c */ /* 0x000fe40003f25270 */
[----:B------:R-:W-:-:S11]  /*02a0*/  ISETP.GE.U32.AND P0, PT, R4, 0x300, PT ;  /* 0x000003000400780c */ /* 0x000fd60003f06070 */
[----:B------:R-:W-:Y:S05]  /*02b0*/  @!P1 BRA `(.L_x_65) ;  /* 0x0000000000489947 */ /* 0x000fea0003800000 */
[----:B------:R-:W0:Y:S01]  /*02c0*/  LDCU UR5, c[0x0][0x384] ;  /* 0x00007080ff0577ac */ /* 0x000e220008000800 */
[----:B------:R-:W-:Y:S02]  /*02d0*/  IADD3 R6, P1, PT, R11, UR4, RZ ;  /* 0x000000040b067c10 */ /* 0x000fe4000ff3e0ff */
[----:B------:R-:W-:Y:S02]  /*02e0*/  LEA.HI R2, R2, 0x1, RZ, 0x18 ;  /* 0x0000000102027811 */ /* 0x000fe400078fc0ff */
[----:B------:R-:W-:Y:S01]  /*02f0*/  LEA R5, P2, R6, UR10, 0x2 ;  /* 0x0000000a06057c11 */ /* 0x000fe2000f8410ff */
[----:B------:R-:W-:Y:S01]  /*0300*/  IMAD.X R3, RZ, RZ, RZ, P1 ;  /* 0x000000ffff037224 */ /* 0x000fe200008e06ff */
[----:B------:R-:W-:-:S05]  /*0310*/  LOP3.LUT R2, R2, 0x3, RZ, 0xc0, !PT ;  /* 0x0000000302027812 */ /* 0x000fca00078ec0ff */
[----:B------:R-:W-:Y:S01]  /*0320*/  IMAD.MOV R4, RZ, RZ, -R2 ;  /* 0x000000ffff047224 */ /* 0x000fe200078e0a02 */
[----:B0-----:R-:W-:-:S07]  /*0330*/  LEA.HI.X R6, R6, UR5, R3, 0x2, P2 ;  /* 0x0000000506067c11 */ /* 0x001fce00090f1403 */
.L_x_66:
[----:B------:R-:W-:Y:S02]  /*0340*/  IMAD.MOV.U32 R3, RZ, RZ, R6 ;  /* 0x000000ffff037224 */ /* 0x000fe400078e0006 */
[----:B------:R-:W-:-:S05]  /*0350*/  IMAD.MOV.U32 R2, RZ, RZ, R5 ;  /* 0x000000ffff027224 */ /* 0x000fca00078e0005 */
[----:B------:R-:W2:Y:S01]  /*0360*/  LDG.E.CONSTANT R3, desc[UR12][R2.64] ;  /* 0x0000000c02037981 */ /* 0x000ea2000c1e9900 */
[----:B------:R-:W-:Y:S01]  /*0370*/  VIADD R4, R4, 0x1 ;  /* 0x0000000104047836 */ /* 0x000fe20000000000 */
[----:B------:R-:W-:Y:S01]  /*0380*/  IADD3 R5, P2, PT, R5, 0x400, RZ ;  /* 0x0000040005057810 */ /* 0x000fe20007f5e0ff */
[----:B------:R-:W-:-:S03]  /*0390*/  VIADD R11, R11, 0x100 ;  /* 0x000001000b0b7836 */ /* 0x000fc60000000000 */
[----:B------:R-:W-:Y:S01]  /*03a0*/  ISETP.NE.AND P1, PT, R4, RZ, PT ;  /* 0x000000ff0400720c */ /* 0x000fe20003f25270 */
[----:B------:R-:W-:Y:S02]  /*03b0*/  IMAD.X R6, RZ, RZ, R6, P2 ;  /* 0x000000ffff067224 */ /* 0x000fe400010e0606 */
[----:B--2--5:R-:W-:-:S10]  /*03c0*/  IMAD.IADD R8, R3, 0x1, R8 ;  /* 0x0000000103087824 */ /* 0x024fd400078e0208 */
[----:B------:R-:W-:Y:S05]  /*03d0*/  @P1 BRA `(.L_x_66) ;  /* 0xfffffffc00d81947 */ /* 0x000fea000383ffff */
.L_x_65:
[----:B------:R-:W-:Y:S05]  /*03e0*/  BSYNC.RECONVERGENT B2 ;  /* 0x0000000000027941 */ /* 0x000fea0003800200 */
.L_x_64:
        /* <DEDUP_REMOVED lines=8> */
.L_x_69:
[C---:B------:R-:W-:Y:S01]  /*0470*/  IADD3 R5, P1, PT, R11.reuse, UR4, RZ ;  /* 0x000000040b057c10 */ /* 0x040fe2000ff3e0ff */
[----:B------:R-:W-:-:S03]  /*0480*/  VIADD R2, R11, 0x400 ;  /* 0x000004000b027836 */ /* 0x000fc60000000000 */
[----:B------:R-:W-:Y:S02]  /*0490*/  LEA.HI.X.SX32 R12, R11, RZ, 0x1, P1 ;  /* 0x000000ff0b0c7211 */ /* 0x000fe400008f0eff */
[C---:B------:R-:W-:Y:S02]  /*04a0*/  LEA R16, P1, R5.reuse, UR10, 0x2 ;  /* 0x0000000a05107c11 */ /* 0x040fe4000f8210ff */
[C---:B------:R-:W-:Y:S02]  /*04b0*/  IADD3 R3, P2, PT, R2.reuse, UR4, RZ ;  /* 0x0000000402037c10 */ /* 0x040fe4000ff5e0ff */
[----:B------:R-:W-:Y:S02]  /*04c0*/  LEA.HI.X R17, R5, UR6, R12, 0x2, P1 ;  /* 0x0000000605117c11 */ /* 0x000fe400088f140c */
[----:B------:R-:W-:Y:S01]  /*04d0*/  LEA.HI.X.SX32 R4, R2, RZ, 0x1, P2 ;  /* 0x000000ff02047211 */ /* 0x000fe200010f0eff */
[----:B------:R-:W-:Y:S01]  /*04e0*/  VIADD R2, R11, 0x800 ;  /* 0x000008000b027836 */ /* 0x000fe20000000000 */
[C---:B------:R-:W-:Y:S01]  /*04f0*/  LEA R6, P2, R3.reuse, UR10, 0x2 ;  /* 0x0000000a03067c11 */ /* 0x040fe2000f8410ff */
[----:B------:R-:W2:Y:S03]  /*0500*/  LDG.E.CONSTANT R14, desc[UR12][R16.64] ;  /* 0x0000000c100e7981 */ /* 0x000ea6000c1e9900 */
[----:B------:R-:W-:Y:S01]  /*0510*/  LEA.HI.X R7, R3, UR6, R4, 0x2, P2 ;  /* 0x0000000603077c11 */ /* 0x000fe200090f1404 */
[----:B------:R-:W2:Y:S01]  /*0520*/  LDG.E.CONSTANT R15, desc[UR12][R16.64+0x400] ;  /* 0x0004000c100f7981 */ /* 0x000ea2000c1e9900 */
[----:B------:R-:W-:Y:S01]  /*0530*/  IADD3 R3, P1, PT, R2, UR4, RZ ;  /* 0x0000000402037c10 */ /* 0x000fe2000ff3e0ff */
[----:B------:R-:W-:-:S02]  /*0540*/  VIADD R4, R11, 0xc00 ;  /* 0x00000c000b047836 */ /* 0x000fc40000000000 */
[----:B------:R-:W3:Y:S01]  /*0550*/  LDG.E.CONSTANT R12, desc[UR12][R16.64+0x800] ;  /* 0x0008000c100c7981 */ /* 0x000ee2000c1e9900 */
[----:B------:R-:W-:-:S03]  /*0560*/  LEA.HI.X.SX32 R20, R2, RZ, 0x1, P1 ;  /* 0x000000ff02147211 */ /* 0x000fc600008f0eff */
[----:B------:R-:W3:Y:S01]  /*0570*/  LDG.E.CONSTANT R21, desc[UR12][R16.64+0xc00] ;  /* 0x000c000c10157981 */ /* 0x000ee2000c1e9900 */
[----:B------:R-:W-:-:S03]  /*0580*/  LEA R2, P1, R3, UR10, 0x2 ;  /* 0x0000000a03027c11 */ /* 0x000fc6000f8210ff */
[----:B------:R-:W4:Y:S01]  /*0590*/  LDG.E.CONSTANT R19, desc[UR12][R6.64] ;  /* 0x0000000c06137981 */ /* 0x000f22000c1e9900 */
[----:B------:R-:W-:-:S03]  /*05a0*/  IADD3 R5, P2, PT, R4, UR4, RZ ;  /* 0x0000000404057c10 */ /* 0x000fc6000ff5e0ff */
[----:B------:R-:W4:Y:S01]  /*05b0*/  LDG.E.CONSTANT R18, desc[UR12][R6.64+0x400] ;  /* 0x0004000c06127981 */ /* 0x000f22000c1e9900 */
[----:B------:R-:W-:-:S03]  /*05c0*/  LEA.HI.X R3, R3, UR6, R20, 0x2, P1 ;  /* 0x0000000603037c11 */ /* 0x000fc600088f1414 */
[----:B------:R-:W4:Y:S01]  /*05d0*/  LDG.E.CONSTANT R13, desc[UR12][R6.64+0x800] ;  /* 0x0008000c060d7981 */ /* 0x000f22000c1e9900 */
[----:B------:R-:W-:-:S03]  /*05e0*/  LEA.HI.X.SX32 R24, R4, RZ, 0x1, P2 ;  /* 0x000000ff04187211 */ /* 0x000fc600010f0eff */
[----:B------:R-:W4:Y:S01]  /*05f0*/  LDG.E.CONSTANT R20, desc[UR12][R6.64+0xc00] ;  /* 0x000c000c06147981 */ /* 0x000f22000c1e9900 */
[----:B------:R-:W-:-:S03]  /*0600*/  LEA R4, P1, R5, UR10, 0x2 ;  /* 0x0000000a05047c11 */ /* 0x000fc6000f8210ff */
[----:B------:R-:W4:Y:S01]  /*0610*/  LDG.E.CONSTANT R22, desc[UR12][R2.64] ;  /* 0x0000000c02167981 */ /* 0x000f22000c1e9900 */
[----:B------:R-:W-:-:S03]  /*0620*/  LEA.HI.X R5, R5, UR6, R24, 0x2, P1 ;  /* 0x0000000605057c11 */ /* 0x000fc600088f1418 */
        /* <DEDUP_REMOVED lines=18> */
.L_x_68:
[----:B------:R-:W-:Y:S05]  /*0750*/  BSYNC.RECONVERGENT B2 ;  /* 0x0000000000027941 */ /* 0x000fea0003800200 */
.L_x_67:
[----:B------:R-:W-:Y:S01]  /*0760*/  IMAD.IADD R2, R0, 0x1, -R11 ;  /* 0x0000000100027824 */ /* 0x000fe200078e0a0b */
[----:B------:R-:W-:Y:S04]  /*0770*/  BSSY.RECONVERGENT B2, `(.L_x_70) ;  /* 0x000001b000027945 */ /* 0x000fe80003800200 */
[----:B------:R-:W-:-:S13]  /*0780*/  ISETP.GT.AND P1, PT, R2, 0x400, PT ;  /* 0x000004000200780c */ /* 0x000fda0003f24270 */
[----:B------:R-:W-:Y:S05]  /*0790*/  @!P1 BRA `(.L_x_71) ;  /* 0x0000000000609947 */ /* 0x000fea0003800000 */
[----:B------:R-:W0:Y:S01]  /*07a0*/  LDCU UR5, c[0x0][0x384] ;  /* 0x00007080ff0577ac */ /* 0x000e220008000800 */
[C---:B------:R-:W-:Y:S01]  /*07b0*/  IADD3 R6, P0, PT, R11.reuse, UR4, RZ ;  /* 0x000000040b067c10 */ /* 0x040fe2000ff1e0ff */
[----:B------:R-:W-:-:S03]  /*07c0*/  VIADD R2, R11, 0x400 ;  /* 0x000004000b027836 */ /* 0x000fc60000000000 */
[----:B------:R-:W-:Y:S02]  /*07d0*/  LEA.HI.X.SX32 R5, R11, RZ, 0x1, P0 ;  /* 0x000000ff0b057211 */ /* 0x000fe400000f0eff */
[----:B------:R-:W-:Y:S02]  /*07e0*/  LEA R4, P1, R6, UR10, 0x2 ;  /* 0x0000000a06047c11 */ /* 0x000fe4000f8210ff */
[----:B------:R-:W-:-:S04]  /*07f0*/  IADD3 R3, P0, PT, R2, UR4, RZ ;  /* 0x0000000402037c10 */ /* 0x000fc8000ff1e0ff */
[----:B------:R-:W-:Y:S02]  /*0800*/  LEA.HI.X.SX32 R10, R2, RZ, 0x1, P0 ;  /* 0x000000ff020a7211 */ /* 0x000fe400000f0eff */
[C---:B------:R-:W-:Y:S02]  /*0810*/  LEA R2, P0, R3.reuse, UR10, 0x2 ;  /* 0x0000000a03027c11 */ /* 0x040fe4000f8010ff */
[----:B0-----:R-:W-:Y:S02]  /*0820*/  LEA.HI.X R5, R6, UR5, R5, 0x2, P1 ;  /* 0x0000000506057c11 */ /* 0x001fe400088f1405 */
[----:B------:R-:W-:-:S03]  /*0830*/  LEA.HI.X R3, R3, UR5, R10, 0x2, P0 ;  /* 0x0000000503037c11 */ /* 0x000fc600080f140a */
[----:B------:R-:W2:Y:S04]  /*0840*/  LDG.E.CONSTANT R7, desc[UR12][R4.64] ;  /* 0x0000000c04077981 */ /* 0x000ea8000c1e9900 */
        /* <DEDUP_REMOVED lines=13> */
.L_x_71:
[----:B------:R-:W-:Y:S05]  /*0920*/  BSYNC.RECONVERGENT B2 ;  /* 0x0000000000027941 */ /* 0x000fea0003800200 */
.L_x_70:
[----:B------:R-:W-:-:S13]  /*0930*/  ISETP.LT.OR P0, PT, R11, R0, P0 ;  /* 0x000000000b00720c */ /* 0x000fda0000701670 */
[----:B------:R-:W-:Y:S05]  /*0940*/  @!P0 BRA `(.L_x_63) ;  /* 0x00000000002c8947 */ /* 0x000fea0003800000 */
[----:B------:R-:W0:Y:S01]  /*0950*/  LDCU UR5, c[0x0][0x384] ;  /* 0x00007080ff0577ac */ /* 0x000e220008000800 */
[----:B------:R-:W-:-:S04]  /*0960*/  IADD3 R3, P0, PT, R11, UR4, RZ ;  /* 0x000000040b037c10 */ /* 0x000fc8000ff1e0ff */
[----:B------:R-:W-:Y:S02]  /*0970*/  LEA.HI.X.SX32 R4, R11, RZ, 0x1, P0 ;  /* 0x000000ff0b047211 */ /* 0x000fe400000f0eff */
[----:B------:R-:W-:-:S04]  /*0980*/  LEA R2, P0, R3, UR10, 0x2 ;  /* 0x0000000a03027c11 */ /* 0x000fc8000f8010ff */
[----:B0-----:R-:W-:-:S05]  /*0990*/  LEA.HI.X R3, R3, UR5, R4, 0x2, P0 ;  /* 0x0000000503037c11 */ /* 0x001fca00080f1404 */
[----:B------:R-:W2:Y:S04]  /*09a0*/  LDG.E.CONSTANT R5, desc[UR12][R2.64] ;  /* 0x0000000c02057981 */ /* 0x000ea8000c1e9900 */
[----:B------:R-:W2:Y:S04]  /*09b0*/  LDG.E.CONSTANT R4, desc[UR12][R2.64+0x400] ;  /* 0x0004000c02047981 */ /* 0x000ea8000c1e9900 */
[----:B------:R-:W3:Y:S04]  /*09c0*/  LDG.E.CONSTANT R7, desc[UR12][R2.64+0x800] ;  /* 0x0008000c02077981 */ /* 0x000ee8000c1e9900 */
[----:B------:R-:W3:Y:S01]  /*09d0*/  LDG.E.CONSTANT R6, desc[UR12][R2.64+0xc00] ;  /* 0x000c000c02067981 */ /* 0x000ee2000c1e9900 */
[----:B--2--5:R-:W-:-:S04]  /*09e0*/  IADD3 R4, PT, PT, R4, R5, R8 ;  /* 0x0000000504047210 */ /* 0x024fc80007ffe008 */
[----:B---3--:R-:W-:-:S07]  /*09f0*/  IADD3 R8, PT, PT, R6, R7, R4 ;  /* 0x0000000706087210 */ /* 0x008fce0007ffe004 */
.L_x_63:
[----:B------:R-:W-:Y:S05]  /*0a00*/  BSYNC.RECONVERGENT B1 ;  /* 0x0000000000017941 */ /* 0x000fea0003800200 */
.L_x_62:
[----:B------:R-:W-:-:S13]  /*0a10*/  ISETP.GE.AND P0, PT, R0, 0x100, PT ;  /* 0x000001000000780c */ /* 0x000fda0003f06270 */
[----:B------:R-:W-:Y:S05]  /*0a20*/  @!P0 BRA `(.L_x_72) ;  /* 0x0000000000ac8947 */ /* 0x000fea0003800000 */
[----:B------:R-:W1:Y:S01]  /*0a30*/  S2R R6, SR_LANEID ;  /* 0x0000000000067919 */ /* 0x000e620000000000 */
[----:B-----5:R-:W2:Y:S01]  /*0a40*/  SHFL.DOWN PT, R0, R8, 0x1, 0x1f ;  /* 0x08201f0008007f89 */ /* 0x020ea200000e0000 */
[C---:B-1----:R-:W-:Y:S02]  /*0a50*/  ISETP.GT.AND P0, PT, R6.reuse, 0x1e, PT ;  /* 0x0000001e0600780c */ /* 0x042fe40003f04270 */
[----:B------:R-:W-:Y:S02]  /*0a60*/  ISETP.NE.AND P1, PT, R6, RZ, PT ;  /* 0x000000ff0600720c */ /* 0x000fe40003f25270 */
[----:B--2---:R-:W-:Y:S02]  /*0a70*/  SEL R3, R0, RZ, !P0 ;  /* 0x000000ff00037207 */ /* 0x004fe40004000000 */
[----:B------:R-:W-:-:S03]  /*0a80*/  ISETP.GT.AND P0, PT, R6, 0x1d, PT ;  /* 0x0000001d0600780c */ /* 0x000fc60003f04270 */
[----:B------:R-:W-:-:S05]  /*0a90*/  IMAD.IADD R3, R3, 0x1, R8 ;  /* 0x0000000103037824 */ /* 0x000fca00078e0208 */
[----:B------:R-:W1:Y:S01]  /*0aa0*/  SHFL.DOWN PT, R0, R3, 0x2, 0x1f ;  /* 0x08401f0003007f89 */ /* 0x000e6200000e0000 */
[----:B0-----:R-:W-:Y:S01]  /*0ab0*/  @!P1 MOV R4, 0x400 ;  /* 0x0000040000049802 */ /* 0x001fe20000000f00 */
[----:B------:R-:W0:Y:S01]  /*0ac0*/  @!P1 S2R R7, SR_CgaCtaId ;  /* 0x0000000000079919 */ /* 0x000e220000008800 */
[----:B-1----:R-:W-:Y:S02]  /*0ad0*/  SEL R0, R0, RZ, !P0 ;  /* 0x000000ff00007207 */ /* 0x002fe40004000000 */
[----:B------:R-:W-:-:S03]  /*0ae0*/  ISETP.GT.AND P0, PT, R6, 0x1b, PT ;  /* 0x0000001b0600780c */ /* 0x000fc60003f04270 */
[----:B------:R-:W-:-:S05]  /*0af0*/  IMAD.IADD R0, R3, 0x1, R0 ;  /* 0x0000000103007824 */ /* 0x000fca00078e0200 */
[----:B------:R-:W1:Y:S01]  /*0b00*/  SHFL.DOWN PT, R2, R0, 0x4, 0x1f ;  /* 0x08801f0000027f89 */ /* 0x000e6200000e0000 */
[----:B0-----:R-:W-:Y:S02]  /*0b10*/  @!P1 LEA R7, R7, R4, 0x18 ;  /* 0x0000000407079211 */ /* 0x001fe400078ec0ff */
[----:B-1----:R-:W-:Y:S02]  /*0b20*/  SEL R5, R2, RZ, !P0 ;  /* 0x000000ff02057207 */ /* 0x002fe40004000000 */
        /* <DEDUP_REMOVED lines=19> */
[----:B0-----:R-:W-:Y:S04]  /*0c60*/  LDS R0, [UR4+0xc] ;  /* 0x00000c04ff007984 */ /* 0x001fe80008000800 */
[----:B------:R-:W0:Y:S04]  /*0c70*/  LDS.128 R4, [UR4+0x10] ;  /* 0x00001004ff047984 */ /* 0x000e280008000c00 */
[----:B------:R-:W1:Y:S01]  /*0c80*/  LDS.64 R8, [UR4+0x20] ;  /* 0x00002004ff087984 */ /* 0x000e620008000a00 */
[----:B0-----:R-:W-:-:S04]  /*0c90*/  IADD3 R0, PT, PT, R4, R0, R3 ;  /* 0x0000000004007210 */ /* 0x001fc80007ffe003 */
[----:B------:R-:W-:-:S04]  /*0ca0*/  IADD3 R0, PT, PT, R6, R0, R5 ;  /* 0x0000000006007210 */ /* 0x000fc80007ffe005 */
[----:B-1----:R-:W-:-:S05]  /*0cb0*/  IADD3 R0, PT, PT, R8, R0, R7 ;  /* 0x0000000008007210 */ /* 0x002fca0007ffe007 */
[----:B------:R-:W-:Y:S01]  /*0cc0*/  IMAD.IADD R3, R0, 0x1, R9 ;  /* 0x0000000100037824 */ /* 0x000fe200078e0209 */
[----:B------:R-:W-:Y:S06]  /*0cd0*/  BRA `(.L_x_73) ;  /* 0x0000003000c07947 */ /* 0x000fec0003800000 */
.L_x_72:
[----:B------:R-:W-:Y:S01]  /*0ce0*/  LOP3.LUT R2, R9, 0x3e0, RZ, 0xc0, !PT ;  /* 0x000003e009027812 */ /* 0x000fe200078ec0ff */
[----:B------:R-:W1:Y:S03]  /*0cf0*/  S2R R10, SR_LANEID ;  /* 0x00000000000a7919 */ /* 0x000e660000000000 */
[----:B0-----:R-:W-:Y:S01]  /*0d00*/  LOP3.LUT R5, RZ, R2, RZ, 0x33, !PT ;  /* 0x00000002ff057212 */ /* 0x001fe200078e33ff */
[----:B------:R-:W-:-:S04]  /*0d10*/  VIADD R3, R2, 0x20 ;  /* 0x0000002002037836 */ /* 0x000fc80000000000 */
[----:B------:R-:W-:Y:S01]  /*0d20*/  IMAD.IADD R5, R0, 0x1, R5 ;  /* 0x0000000100057824 */ /* 0x000fe200078e0205 */
[----:B------:R-:W-:-:S04]  /*0d30*/  ISETP.GT.AND P0, PT, R3, R0, PT ;  /* 0x000000000300720c */ /* 0x000fc80003f04270 */
[----:B------:R-:W-:-:S05]  /*0d40*/  SEL R5, R5, 0x1f, P0 ;  /* 0x0000001f05057807 */ /* 0x000fca0000000000 */
[----:B-----5:R-:W0:Y:S01]  /*0d50*/  SHFL.DOWN PT, R2, R8, 0x1, R5 ;  /* 0x0820000008027989 */ /* 0x020e2200000e0005 */
[CC--:B-1----:R-:W-:Y:S01]  /*0d60*/  ISETP.GE.AND P0, PT, R10.reuse, R5.reuse, PT ;  /* 0x000000050a00720c */ /* 0x0c2fe20003f06270 */
[C---:B------:R-:W-:Y:S01]  /*0d70*/  VIADD R4, R10.reuse, 0x2 ;  /* 0x000000020a047836 */ /* 0x040fe20000000000 */
[C---:B------:R-:W-:Y:S01]  /*0d80*/  ISETP.NE.AND P1, PT, R10.reuse, RZ, PT ;  /* 0x000000ff0a00720c */ /* 0x040fe20003f25270 */
[----:B------:R-:W-:Y:S01]  /*0d90*/  VIADD R6, R10, 0x4 ;  /* 0x000000040a067836 */ /* 0x000fe20000000000 */
[----:B0-----:R-:W-:Y:S02]  /*0da0*/  SEL R3, R2, RZ, !P0 ;  /* 0x000000ff02037207 */ /* 0x001fe40004000000 */
[----:B------:R-:W-:-:S03]  /*0db0*/  ISETP.GT.AND P0, PT, R4, R5, PT ;  /* 0x000000050400720c */ /* 0x000fc60003f04270 */
[----:B------:R-:W-:-:S06]  /*0dc0*/  IMAD.IADD R2, R3, 0x1, R8 ;  /* 0x0000000103027824 */ /* 0x000fcc00078e0208 */
[----:B------:R-:W0:Y:S01]  /*0dd0*/  @!P1 S2R R11, SR_CgaCtaId ;  /* 0x00000000000b9919 */ /* 0x000e220000008800 */
[----:B------:R-:W-:Y:S02]  /*0de0*/  @!P1 MOV R8, 0x400 ;  /* 0x0000040000089802 */ /* 0x000fe40000000f00 */
[----:B------:R-:W-:Y:S01]  /*0df0*/  @!P1 SHF.R.U32.HI R7, RZ, 0x3, R9 ;  /* 0x00000003ff079819 */ /* 0x000fe20000011609 */
[----:B------:R-:W1:Y:S03]  /*0e00*/  SHFL.DOWN PT, R3, R2, 0x2, R5 ;  /* 0x0840000002037989 */ /* 0x000e6600000e0005 */
[----:B------:R-:W-:Y:S02]  /*0e10*/  @!P1 LOP3.LUT R7, R7, 0x7c, RZ, 0xc0, !PT ;  /* 0x0000007c07079812 */ /* 0x000fe400078ec0ff */
[----:B-1----:R-:W-:Y:S02]  /*0e20*/  SEL R3, R3, RZ, !P0 ;  /* 0x000000ff03037207 */ /* 0x002fe40004000000 */
[----:B------:R-:W-:-:S02]  /*0e30*/  ISETP.GT.AND P0, PT, R6, R5, PT ;  /* 0x000000050600720c */ /* 0x000fc40003f04270 */
[----:B0-----:R-:W-:Y:S01]  /*0e40*/  @!P1 LEA R8, R11, R8, 0x18 ;  /* 0x000000080b089211 */ /* 0x001fe200078ec0ff */
[----:B------:R-:W-:Y:S02]  /*0e50*/  IMAD.IADD R4, R2, 0x1, R3 ;  /* 0x0000000102047824 */ /* 0x000fe400078e0203 */
[----:B------:R-:W-:Y:S02]  /*0e60*/  VIADD R2, R10, 0x8 ;  /* 0x000000080a027836 */ /* 0x000fe40000000000 */
[----:B------:R-:W-:Y:S01]  /*0e70*/  @!P1 IMAD.IADD R8, R7, 0x1, R8 ;  /* 0x0000000107089824 */ /* 0x000fe200078e0208 */
[----:B------:R-:W0:Y:S02]  /*0e80*/  SHFL.DOWN PT, R3, R4, 0x4, R5 ;  /* 0x0880000004037989 */ /* 0x000e2400000e0005 */
        /* <DEDUP_REMOVED lines=21> */
[----:B------:R-:W0:Y:S04]  /*0fe0*/  LDS.128 R4, [UR4+0x10] ;  /* 0x00001004ff047984 */ /* 0x000e280008000c00 */
[----:B------:R-:W1:Y:S04]  /*0ff0*/  LDS R2, [UR4+0xc] ;  /* 0x00000c04ff027984 */ /* 0x000e680008000800 */
[----:B----4-:R-:W2:Y:S01]  /*1000*/  LDS.64 R8, [UR4+0x20] ;  /* 0x00002004ff087984 */ /* 0x010ea20008000a00 */
        /* <DEDUP_REMOVED lines=16> */
.L_x_59:
[----:B------:R-:W0:Y:S01]  /*1110*/  S2R R0, SR_TID.X ;  /* 0x0000000000007919 */ /* 0x000e220000002100 */
[----:B------:R-:W1:Y:S01]  /*1120*/  LDC.64 R22, c[0x0][0x380] ;  /* 0x0000e000ff167b82 */ /* 0x000e620000000a00 */
[----:B0-----:R-:W-:-:S04]  /*1130*/  IMAD.SHL.U32 R4, R0, 0x4, RZ ;  /* 0x0000000400047824 */ /* 0x001fc800078e00ff */
[----:B------:R-:W-:-:S04]  /*1140*/  VIADD R5, R4, UR4 ;  /* 0x0000000404057c36 */ /* 0x000fc80008000000 */
[----:B-1----:R-:W-:-:S05]  /*1150*/  IMAD.WIDE.U32 R22, R5, 0x4, R22 ;  /* 0x0000000405167825 */ /* 0x002fca00078e0016 */
[----:B------:R-:W2:Y:S04]  /*1160*/  LDG.E.128.CONSTANT R4, desc[UR12][R22.64] ;  /* 0x0000000c16047981 */ /* 0x000ea8000c1e9d00 */
[----:B------:R-:W3:Y:S04]  /*1170*/  LDG.E.128.CONSTANT R8, desc[UR12][R22.64+0x1000] ;  /* 0x0010000c16087981 */ /* 0x000ee8000c1e9d00 */
[----:B------:R-:W4:Y:S04]  /*1180*/  LDG.E.128.CONSTANT R12, desc[UR12][R22.64+0x2000] ;  /* 0x0020000c160c7981 */ /* 0x000f28000c1e9d00 */
[----:B------:R-:W5:Y:S01]  /*1190*/  LDG.E.128.CONSTANT R16, desc[UR12][R22.64+0x3000] ;  /* 0x0030000c16107981 */ /* 0x000f62000c1e9d00 */
[----:B------:R-:W-:-:S04]  /*11a0*/  ISETP.GE.U32.AND P0, PT, R21, UR5, PT ;  /* 0x0000000515007c0c */ /* 0x000fc8000bf06070 */
[----:B------:R-:W-:Y:S02]  /*11b0*/  ISETP.GE.U32.AND.EX P0, PT, R20, UR6, PT, P0 ;  /* 0x0000000614007c0c */ /* 0x000fe4000bf06100 */
        /* <DEDUP_REMOVED lines=9> */
[----:B------:R-:W-:Y:S01]  /*1250*/  UIADD3 UR7, UP0, UPT, UR5, UR4, URZ ;  /* 0x0000000405077290 */ /* 0x000fe2000ff1e0ff */
[----:B------:R-:W-:Y:S01]  /*1260*/  IADD3 R26, P2, PT, R2, -0x1000, RZ ;  /* 0xfffff000021a7810 */ /* 0x000fe20007f5e0ff */
[----:B------:R-:W0:Y:S03]  /*1270*/  LDCU UR11, c[0x0][0x384] ;  /* 0x00007080ff0b77ac */ /* 0x000e260008000800 */
[----:B------:R-:W-:Y:S01]  /*1280*/  IADD3.X R22, PT, PT, R3, -0x1, RZ, P2, !PT ;  /* 0xffffffff03167810 */ /* 0x000fe200017fe4ff */
[----:B------:R-:W-:Y:S01]  /*1290*/  UIADD3.X UR6, UPT, UPT, URZ, UR6, URZ, UP0, !UPT ;  /* 0x00000006ff067290 */ /* 0x000fe200087fe4ff */
[----:B------:R-:W-:Y:S01]  /*12a0*/  ISETP.LT.U32.AND P0, PT, R26, UR7, PT ;  /* 0x000000071a007c0c */ /* 0x000fe2000bf01070 */
[----:B------:R-:W-:Y:S01]  /*12b0*/  UMOV UR4, URZ ;  /* 0x000000ff00047c82 */ /* 0x000fe20008000000 */
[----:B------:R-:W-:Y:S01]  /*12c0*/  IADD3 R23, P1, PT, R0, UR7, RZ ;  /* 0x0000000700177c10 */ /* 0x000fe2000ff3e0ff */
[----:B------:R-:W-:-:S02]  /*12d0*/  UMOV UR8, UR7 ;  /* 0x0000000700087c82 */ /* 0x000fc40008000000 */
[----:B------:R-:W-:Y:S01]  /*12e0*/  IMAD.U32 R5, RZ, RZ, UR6 ;  /* 0x00000006ff057e24 */ /* 0x000fe2000f8e00ff */
[----:B------:R-:W-:Y:S01]  /*12f0*/  LEA R20, P2, R23, UR10, 0x2 ;  /* 0x0000000a17147c11 */ /* 0x000fe2000f8410ff */
[----:B------:R-:W-:Y:S01]  /*1300*/  IMAD.X R4, RZ, RZ, UR6, P1 ;  /* 0x00000006ff047e24 */ /* 0x000fe200088e06ff */
[----:B------:R-:W-:Y:S02]  /*1310*/  UMOV UR9, UR6 ;  /* 0x0000000600097c82 */ /* 0x000fe40008000000 */
[----:B------:R-:W-:Y:S02]  /*1320*/  ISETP.GT.U32.AND.EX P0, PT, R5, R22, PT, P0 ;  /* 0x000000160500720c */ /* 0x000fe40003f04100 */
[----:B0-----:R-:W-:-:S11]  /*1330*/  LEA.HI.X R23, R23, UR11, R4, 0x2, P2 ;  /* 0x0000000b17177c11 */ /* 0x001fd600090f1404 */
[----:B------:R-:W-:Y:S05]  /*1340*/  @P0 BRA `(.L_x_75) ;  /* 0x00000000009c0947 */ /* 0x000fea0003800000 */
[----:B------:R-:W0:Y:S01]  /*1350*/  LDC.64 R2, c[0x0][0x3b8] ;  /* 0x0000ee00ff027b82 */ /* 0x000e220000000a00 */
[----:B------:R-:W1:Y:S01]  /*1360*/  LDCU.64 UR10, c[0x0][0x380] ;  /* 0x00007000ff0a77ac */ /* 0x000e620008000a00 */
[----:B------:R-:W-:Y:S01]  /*1370*/  NOP ;  /* 0x0000000000007918 */ /* 0x000fe20000000000 */
.L_x_76:
[----:B------:R-:W-:-:S05]  /*1380*/  IMAD.SHL.U32 R4, R0, 0x4, RZ ;  /* 0x0000000400047824 */ /* 0x000fca00078e00ff */
[----:B------:R-:W-:-:S05]  /*1390*/  IADD3 R4, P0, PT, R4, UR7, RZ ;  /* 0x0000000704047c10 */ /* 0x000fca000ff1e0ff */
[----:B------:R-:W-:Y:S01]  /*13a0*/  IMAD.X R5, RZ, RZ, UR6, P0 ;  /* 0x00000006ff057e24 */ /* 0x000fe200080e06ff */
[----:B-1----:R-:W-:-:S04]  /*13b0*/  LEA R24, P0, R4, UR10, 0x2 ;  /* 0x0000000a04187c11 */ /* 0x002fc8000f8010ff */
[----:B------:R-:W-:-:S05]  /*13c0*/  LEA.HI.X R25, R4, UR11, R5, 0x2, P0 ;  /* 0x0000000b04197c11 */ /* 0x000fca00080f1405 */
[----:B------:R-:W2:Y:S04]  /*13d0*/  LDG.E.128.CONSTANT R16, desc[UR12][R24.64] ;  /* 0x0000000c18107981 */ /* 0x000ea8000c1e9d00 */
[----:B------:R-:W3:Y:S04]  /*13e0*/  LDG.E.128.CONSTANT R4, desc[UR12][R24.64+0x1000] ;  /* 0x0010000c18047981 */ /* 0x000ee8000c1e9d00 */
[----:B------:R-:W4:Y:S04]  /*13f0*/  LDG.E.128.CONSTANT R8, desc[UR12][R24.64+0x2000] ;  /* 0x0020000c18087981 */ /* 0x000f28000c1e9d00 */
[----:B------:R-:W5:Y:S01]  /*1400*/  LDG.E.128.CONSTANT R12, desc[UR12][R24.64+0x3000] ;  /* 0x0030000c180c7981 */ /* 0x000f62000c1e9d00 */
[----:B------:R-:W-:-:S02]  /*1410*/  USHF.R.S32.HI UR14, URZ, 0x1f, UR5 ;  /* 0x0000001fff0e7899 */ /* 0x000fc40008011405 */
[----:B------:R-:W-:Y:S02]  /*1420*/  UIADD3 UR8, UP0, UPT, UR5, UR8, URZ ;  /* 0x0000000805087290 */ /* 0x000fe4000ff1e0ff */
[----:B------:R-:W-:Y:S02]  /*1430*/  USHF.L.U64.HI UR16, UR5, 0x2, UR14 ;  /* 0x0000000205107899 */ /* 0x000fe4000801020e */
[----:B------:R-:W-:Y:S01]  /*1440*/  UIADD3.X UR9, UPT, UPT, UR14, UR9, URZ, UP0, !UPT ;  /* 0x000000090e097290 */ /* 0x000fe200087fe4ff */
[----:B--2---:R-:W-:-:S04]  /*1450*/  IADD3 R17, PT, PT, R17, R16, R21 ;  /* 0x0000001011117210 */ /* 0x004fc80007ffe015 */
[----:B------:R-:W-:-:S04]  /*1460*/  IADD3 R17, PT, PT, R19, R18, R17 ;  /* 0x0000001213117210 */ /* 0x000fc80007ffe011 */
[----:B---3--:R-:W-:Y:S01]  /*1470*/  IADD3 R17, PT, PT, R5, R4, R17 ;  /* 0x0000000405117210 */ /* 0x008fe20007ffe011 */
[----:B------:R-:W-:Y:S01]  /*1480*/  IMAD.U32 R5, RZ, RZ, UR5 ;  /* 0x00000005ff057e24 */ /* 0x000fe2000f8e00ff */
[----:B0-----:R-:W-:Y:S02]  /*1490*/  IADD3 R4, P1, PT, R2, -UR7, RZ ;  /* 0x8000000702047c10 */ /* 0x001fe4000ff3e0ff */
[----:B------:R-:W-:Y:S02]  /*14a0*/  IADD3 R17, PT, PT, R7, R6, R17 ;  /* 0x0000000607117210 */ /* 0x000fe40007ffe011 */
[----:B------:R-:W-:Y:S02]  /*14b0*/  ISETP.GE.U32.AND P0, PT, R4, UR5, PT ;  /* 0x0000000504007c0c */ /* 0x000fe4000bf06070 */
[----:B------:R-:W-:Y:S02]  /*14c0*/  IADD3.X R4, PT, PT, R3, ~UR6, RZ, P1, !PT ;  /* 0x8000000603047c10 */ /* 0x000fe40008ffe4ff */
[----:B----4-:R-:W-:-:S02]  /*14d0*/  IADD3 R17, PT, PT, R9, R8, R17 ;  /* 0x0000000809117210 */ /* 0x010fc40007ffe011 */
[----:B------:R-:W-:Y:S02]  /*14e0*/  ISETP.GE.U32.AND.EX P0, PT, R4, UR14, PT, P0 ;  /* 0x0000000e04007c0c */ /* 0x000fe4000bf06100 */
[----:B------:R-:W-:Y:S02]  /*14f0*/  IADD3 R17, PT, PT, R11, R10, R17 ;  /* 0x0000000a0b117210 */ /* 0x000fe40007ffe011 */
[----:B------:R-:W-:Y:S02]  /*1500*/  LEA R20, P1, R5, R20, 0x2 ;  /* 0x0000001405147211 */ /* 0x000fe400078210ff */
[----:B-----5:R-:W-:Y:S02]  /*1510*/  IADD3 R17, PT, PT, R13, R12, R17 ;  /* 0x0000000c0d117210 */ /* 0x020fe40007ffe011 */
[----:B------:R-:W-:Y:S02]  /*1520*/  IADD3.X R23, PT, PT, R23, UR16, RZ, P1, !PT ;  /* 0x0000001017177c10 */ /* 0x000fe40008ffe4ff */
[----:B------:R-:W-:-:S03]  /*1530*/  IADD3 R21, PT, PT, R15, R14, R17 ;  /* 0x0000000e0f157210 */ /* 0x000fc60007ffe011 */
[----:B------:R-:W-:Y:S05]  /*1540*/  @!P0 BRA `(.L_x_74) ;  /* 0x0000000400dc8947 */ /* 0x000fea0003800000 */
[----:B------:R-:W-:Y:S02]  /*1550*/  UIADD3 UR7, UP0, UPT, UR5, UR7, URZ ;  /* 0x0000000705077290 */ /* 0x000fe4000ff1e0ff */
[----:B------:R-:W-:Y:S02]  /*1560*/  UIADD3 UR4, UPT, UPT, UR4, 0x1, URZ ;  /* 0x0000000104047890 */ /* 0x000fe4000fffe0ff */
[----:B------:R-:W-:Y:S02]  /*1570*/  UIADD3.X UR6, UPT, UPT, UR14, UR6, URZ, UP0, !UPT ;  /* 0x000000060e067290 */ /* 0x000fe400087fe4ff */
[----:B------:R-:W-:-:S04]  /*1580*/  ISETP.LT.U32.AND P0, PT, R26, UR7, PT ;  /* 0x000000071a007c0c */ /* 0x000fc8000bf01070 */
[----:B------:R-:W-:-:S05]  /*1590*/  IMAD.U32 R5, RZ, RZ, UR6 ;  /* 0x00000006ff057e24 */ /* 0x000fca000f8e00ff */
[----:B------:R-:W-:-:S13]  /*15a0*/  ISETP.GT.U32.AND.EX P0, PT, R5, R22, PT, P0 ;  /* 0x000000160500720c */ /* 0x000fda0003f04100 */
[----:B------:R-:W-:Y:S05]  /*15b0*/  @!P0 BRA `(.L_x_76) ;  /* 0xfffffffc00708947 */ /* 0x000fea000383ffff */
.L_x_75:
[----:B------:R-:W-:Y:S01]  /*15c0*/  IMAD.U32 R4, RZ, RZ, UR6 ;  /* 0x00000006ff047e24 */ /* 0x000fe2000f8e00ff */
[----:B------:R-:W-:-:S04]  /*15d0*/  ISETP.LE.U32.AND P0, PT, R2, UR7, PT ;  /* 0x0000000702007c0c */ /* 0x000fc8000bf03070 */
[----:B------:R-:W-:-:S13]  /*15e0*/  ISETP.GE.U32.AND.EX P0, PT, R4, R3, PT, P0 ;  /* 0x000000030400720c */ /* 0x000fda0003f06100 */
[----:B------:R-:W-:Y:S05]  /*15f0*/  @P0 BRA `(.L_x_74) ;  /* 0x0000000400b00947 */ /* 0x000fea0003800000 */
[----:B------:R-:W-:Y:S01]  /*1600*/  VIADD R5, R2, -UR7 ;  /* 0x8000000702057c36 */ /* 0x000fe20008000000 */
[----:B------:R-:W-:Y:S04]  /*1610*/  BSSY.RECONVERGENT B1, `(.L_x_74) ;  /* 0x000006a000017945 */ /* 0x000fe80003800200 */
[----:B------:R-:W-:-:S13]  /*1620*/  ISETP.GE.AND P0, PT, R0, R5, PT ;  /* 0x000000050000720c */ /* 0x000fda0003f06270 */
[----:B------:R-:W-:Y:S05]  /*1630*/  @P0 BRA `(.L_x_77) ;  /* 0x00000004009c0947 */ /* 0x000fea0003800000 */
[----:B------:R-:W0:Y:S01]  /*1640*/  LDC R7, c[0x0][0x3c0] ;  /* 0x0000f000ff077b82 */ /* 0x000e220000000800 */
[----:B------:R-:W-:Y:S01]  /*1650*/  LOP3.LUT R3, RZ, R0, RZ, 0x33, !PT ;  /* 0x00000000ff037212 */ /* 0x000fe200078e33ff */
[----:B------:R-:W-:Y:S01]  /*1660*/  USHF.L.U32 UR6, UR15, 0xc, URZ ;  /* 0x0000000c0f067899 */ /* 0x000fe200080006ff */
[----:B------:R-:W-:Y:S03]  /*1670*/  BSSY.RECONVERGENT B2, `(.L_x_78) ;  /* 0x0000019000027945 */ /* 0x000fe60003800200 */
[----:B------:R-:W-:Y:S02]  /*1680*/  IMAD.IADD R3, R3, 0x1, R2 ;  /* 0x0000000103037824 */ /* 0x000fe400078e0202 */
[----:B------:R-:W-:-:S03]  /*1690*/  IMAD.U32 R2, RZ, RZ, UR6 ;  /* 0x00000006ff027e24 */ /* 0x000fc6000f8e00ff */
[C---:B------:R-:W-:Y:S02]  /*16a0*/  LOP3.LUT R4, R3.reuse, 0x300, RZ, 0xc0, !PT ;  /* 0x0000030003047812 */ /* 0x040fe400078ec0ff */
[C---:B------:R-:W-:Y:S02]  /*16b0*/  IADD3 R2, PT, PT, R3.reuse, -UR5, -R2 ;  /* 0x8000000503027c10 */ /* 0x040fe4000fffe802 */
[----:B------:R-:W-:Y:S01]  /*16c0*/  ISETP.NE.AND P0, PT, R4, 0x300, PT ;  /* 0x000003000400780c */ /* 0x000fe20003f05270 */
[----:B------:R-:W-:Y:S01]  /*16d0*/  IMAD.MOV.U32 R4, RZ, RZ, R0 ;  /* 0x000000ffff047224 */ /* 0x000fe200078e0000 */
[----:B------:R-:W-:Y:S01]  /*16e0*/  LEA.HI R3, R3, 0x1, RZ, 0x18 ;  /* 0x0000000103037811 */ /* 0x000fe200078fc0ff */
[----:B0-----:R-:W-:-:S04]  /*16f0*/  IMAD R7, R7, UR4, RZ ;  /* 0x0000000407077c24 */ /* 0x001fc8000f8e02ff */
[----:B------:R-:W-:-:S05]  /*1700*/  IMAD R2, R7, -0x1000, R2 ;  /* 0xfffff00007027824 */ /* 0x000fca00078e0202 */
[----:B------:R-:W-:Y:S01]  /*1710*/  ISETP.GE.U32.AND P1, PT, R2, 0x300, PT ;  /* 0x000003000200780c */ /* 0x000fe20003f26070 */
[----:B------:R-:W-:-:S12]  /*1720*/  @!P0 BRA `(.L_x_79) ;  /* 0x0000000000348947 */ /* 0x000fd80003800000 */
[----:B------:R-:W-:Y:S01]  /*1730*/  LOP3.LUT R3, R3, 0x3, RZ, 0xc0, !PT ;  /* 0x0000000303037812 */ /* 0x000fe200078ec0ff */
[----:B------:R-:W-:-:S04]  /*1740*/  IMAD.MOV.U32 R4, RZ, RZ, R0 ;  /* 0x000000ffff047224 */ /* 0x000fc800078e0000 */
[----:B------:R-:W-:-:S07]  /*1750*/  IMAD.MOV R6, RZ, RZ, -R3 ;  /* 0x000000ffff067224 */ /* 0x000fce00078e0a03 */
.L_x_80:
        /* <DEDUP_REMOVED lines=8> */
[----:B--2---:R-:W-:-:S10]  /*17e0*/  IMAD.IADD R21, R2, 0x1, R21 ;  /* 0x0000000102157824 */ /* 0x004fd400078e0215 */
[----:B------:R-:W-:Y:S05]  /*17f0*/  @P0 BRA `(.L_x_80) ;  /* 0xfffffffc00d80947 */ /* 0x000fea000383ffff */
.L_x_79:
[----:B------:R-:W-:Y:S05]  /*1800*/  BSYNC.RECONVERGENT B2 ;  /* 0x0000000000027941 */ /* 0x000fea0003800200 */
.L_x_78:
[----:B------:R-:W-:Y:S05]  /*1810*/  @!P1 BRA `(.L_x_77) ;  /* 0x0000000400249947 */ /* 0x000fea0003800000 */
[----:B------:R-:W-:Y:S01]  /*1820*/  IMAD.IADD R7, R5, 0x1, -R4 ;  /* 0x0000000105077824 */ /* 0x000fe200078e0a04 */
[----:B------:R-:W-:Y:S01]  /*1830*/  IADD3 R3, P0, PT, R4, UR8, RZ ;  /* 0x0000000804037c10 */ /* 0x000fe2000ff1e0ff */
[----:B------:R-:W-:Y:S03]  /*1840*/  BSSY.RECONVERGENT B2, `(.L_x_81) ;  /* 0x0000027000027945 */ /* 0x000fe60003800200 */
[----:B------:R-:W-:Y:S01]  /*1850*/  ISETP.GT.AND P1, PT, R7, 0xc00, PT ;  /* 0x00000c000700780c */ /* 0x000fe20003f24270 */
[----:B------:R-:W-:Y:S01]  /*1860*/  IMAD.X R6, RZ, RZ, UR9, P0 ;  /* 0x00000009ff067e24 */ /* 0x000fe200080e06ff */
[----:B------:R-:W-:-:S04]  /*1870*/  LEA R2, P0, R3, UR10, 0x2 ;  /* 0x0000000a03027c11 */ /* 0x000fc8000f8010ff */
[----:B------:R-:W-:Y:S02]  /*1880*/  LEA.HI.X R3, R3, UR11, R6, 0x2, P0 ;  /* 0x0000000b03037c11 */ /* 0x000fe400080f1406 */
[----:B------:R-:W-:-:S05]  /*1890*/  PLOP3.LUT P0, PT, PT, PT, PT, 0x80, 0x8 ;  /* 0x000000000008781c */ /* 0x000fca0003f0f070 */
[----:B------:R-:W-:Y:S08]  /*18a0*/  @!P1 BRA `(.L_x_82) ;  /* 0x0000000000809947 */ /* 0x000ff00003800000 */
[----:B------:R-:W-:Y:S01]  /*18b0*/  PLOP3.LUT P0, PT, PT, PT, PT, 0x8, 0x80 ;  /* 0x000000000080781c */ /* 0x000fe20003f0e170 */
[----:B------:R-:W-:-:S12]  /*18c0*/  VIADD R7, R5, 0xfffff400 ;  /* 0xfffff40005077836 */ /* 0x000fd80000000000 */
.L_x_83:
        /* <DEDUP_REMOVED lines=15> */
[----:B------:R0:W5:Y:S01]  /*19c0*/  LDG.E.CONSTANT R6, desc[UR12][R2.64+0x3c00] ;  /* 0x003c000c02067981 */ /* 0x000162000c1e9900 */
[----:B------:R-:W-:-:S05]  /*19d0*/  VIADD R4, R4, 0x1000 ;  /* 0x0000100004047836 */ /* 0x000fca0000000000 */
[----:B------:R-:W-:Y:S02]  /*19e0*/  ISETP.GE.AND P1, PT, R4, R7, PT ;  /* 0x000000070400720c */ /* 0x000fe40003f26270 */
[----:B--2---:R-:W-:Y:S02]  /*19f0*/  IADD3 R10, PT, PT, R12, R10, R21 ;  /* 0x0000000a0c0a7210 */ /* 0x004fe40007ffe015 */
[----:B------:R-:W-:-:S05]  /*1a00*/  IADD3 R12, P2, PT, R2, 0x4000, RZ ;  /* 0x00004000020c7810 */ /* 0x000fca0007f5e0ff */
[----:B0-----:R-:W-:Y:S01]  /*1a10*/  IMAD.X R3, RZ, RZ, R3, P2 ;  /* 0x000000ffff037224 */ /* 0x001fe200010e0603 */
[----:B---3--:R-:W-:Y:S01]  /*1a20*/  IADD3 R10, PT, PT, R14, R13, R10 ;  /* 0x0000000d0e0a7210 */ /* 0x008fe20007ffe00a */
[----:B------:R-:W-:-:S03]  /*1a30*/  IMAD.MOV.U32 R2, RZ, RZ, R12 ;  /* 0x000000ffff027224 */ /* 0x000fc600078e000c */
[----:B----4-:R-:W-:-:S04]  /*1a40*/  IADD3 R10, PT, PT, R16, R15, R10 ;  /* 0x0000000f100a7210 */ /* 0x010fc80007ffe00a */
[----:B-----5:R-:W-:-:S04]  /*1a50*/  IADD3 R10, PT, PT, R18, R17, R10 ;  /* 0x00000011120a7210 */ /* 0x020fc80007ffe00a */
[----:B------:R-:W-:-:S04]  /*1a60*/  IADD3 R10, PT, PT, R20, R19, R10 ;  /* 0x00000013140a7210 */ /* 0x000fc80007ffe00a */
[----:B------:R-:W-:-:S04]  /*1a70*/  IADD3 R10, PT, PT, R22, R23, R10 ;  /* 0x00000017160a7210 */ /* 0x000fc80007ffe00a */
[----:B------:R-:W-:-:S04]  /*1a80*/  IADD3 R8, PT, PT, R8, R11, R10 ;  /* 0x0000000b08087210 */ /* 0x000fc80007ffe00a */
[----:B------:R-:W-:Y:S01]  /*1a90*/  IADD3 R21, PT, PT, R6, R9, R8 ;  /* 0x0000000906157210 */ /* 0x000fe20007ffe008 */
[----:B------:R-:W-:Y:S06]  /*1aa0*/  @!P1 BRA `(.L_x_83) ;  /* 0xfffffffc00889947 */ /* 0x000fec000383ffff */
.L_x_82:
[----:B------:R-:W-:Y:S05]  /*1ab0*/  BSYNC.RECONVERGENT B2 ;  /* 0x0000000000027941 */ /* 0x000fea0003800200 */
.L_x_81:
[----:B------:R-:W-:Y:S01]  /*1ac0*/  IMAD.IADD R6, R5, 0x1, -R4 ;  /* 0x0000000105067824 */ /* 0x000fe200078e0a04 */
[----:B------:R-:W-:Y:S04]  /*1ad0*/  BSSY.RECONVERGENT B2, `(.L_x_84) ;  /* 0x0000015000027945 */ /* 0x000fe80003800200 */
[----:B------:R-:W-:-:S13]  /*1ae0*/  ISETP.GT.AND P1, PT, R6, 0x400, PT ;  /* 0x000004000600780c */ /* 0x000fda0003f24270 */
[----:B------:R-:W-:Y:S05]  /*1af0*/  @!P1 BRA `(.L_x_85) ;  /* 0x0000000000489947 */ /* 0x000fea0003800000 */
[----:B------:R-:W2:Y:S04]  /*1b00*/  LDG.E.CONSTANT R6, desc[UR12][R2.64] ;  /* 0x0000000c02067981 */ /* 0x000ea8000c1e9900 */
[----:B------:R-:W2:Y:S04]  /*1b10*/  LDG.E.CONSTANT R7, desc[UR12][R2.64+0x400] ;  /* 0x0004000c02077981 */ /* 0x000ea8000c1e9900 */
[----:B------:R-:W3:Y:S04]  /*1b20*/  LDG.E.CONSTANT R9, desc[UR12][R2.64+0x800] ;  /* 0x0008000c02097981 */ /* 0x000ee8000c1e9900 */
[----:B------:R-:W3:Y:S04]  /*1b30*/  LDG.E.CONSTANT R8, desc[UR12][R2.64+0xc00] ;  /* 0x000c000c02087981 */ /* 0x000ee8000c1e9900 */
[----:B------:R-:W4:Y:S04]  /*1b40*/  LDG.E.CONSTANT R11, desc[UR12][R2.64+0x1000] ;  /* 0x0010000c020b7981 */ /* 0x000f28000c1e9900 */
[----:B------:R-:W4:Y:S04]  /*1b50*/  LDG.E.CONSTANT R10, desc[UR12][R2.64+0x1400] ;  /* 0x0014000c020a7981 */ /* 0x000f28000c1e9900 */
[----:B------:R-:W5:Y:S04]  /*1b60*/  LDG.E.CONSTANT R13, desc[UR12][R2.64+0x1800] ;  /* 0x0018000c020d7981 */ /* 0x000f68000c1e9900 */
[----:B------:R0:W5:Y:S01]  /*1b70*/  LDG.E.CONSTANT R12, desc[UR12][R2.64+0x1c00] ;  /* 0x001c000c020c7981 */ /* 0x000162000c1e9900 */
[----:B------:R-:W-:Y:S01]  /*1b80*/  PLOP3.LUT P0, PT, PT, PT, PT, 0x8, 0x80 ;  /* 0x000000000080781c */ /* 0x000fe20003f0e170 */
[----:B------:R-:W-:Y:S01]  /*1b90*/  VIADD R4, R4, 0x800 ;  /* 0x0000080004047836 */ /* 0x000fe20000000000 */
[----:B--2---:R-:W-:-:S02]  /*1ba0*/  IADD3 R6, PT, PT, R7, R6, R21 ;  /* 0x0000000607067210 */ /* 0x004fc40007ffe015 */
[----:B------:R-:W-:-:S05]  /*1bb0*/  IADD3 R7, P1, PT, R2, 0x2000, RZ ;  /* 0x0000200002077810 */ /* 0x000fca0007f3e0ff */
[----:B0-----:R-:W-:Y:S01]  /*1bc0*/  IMAD.MOV.U32 R2, RZ, RZ, R7 ;  /* 0x000000ffff027224 */ /* 0x001fe200078e0007 */
[----:B---3--:R-:W-:Y:S01]  /*1bd0*/  IADD3 R6, PT, PT, R8, R9, R6 ;  /* 0x0000000908067210 */ /* 0x008fe20007ffe006 */
[----:B------:R-:W-:-:S04]  /*1be0*/  IMAD.X R8, RZ, RZ, R3, P1 ;  /* 0x000000ffff087224 */ /* 0x000fc800008e0603 */
[----:B------:R-:W-:Y:S01]  /*1bf0*/  IMAD.MOV.U32 R3, RZ, RZ, R8 ;  /* 0x000000ffff037224 */ /* 0x000fe200078e0008 */
[----:B----4-:R-:W-:-:S04]  /*1c00*/  IADD3 R6, PT, PT, R10, R11, R6 ;  /* 0x0000000b0a067210 */ /* 0x010fc80007ffe006 */
[----:B-----5:R-:W-:-:S07]  /*1c10*/  IADD3 R21, PT, PT, R12, R13, R6 ;  /* 0x0000000d0c157210 */ /* 0x020fce0007ffe006 */
.L_x_85:
[----:B------:R-:W-:Y:S05]  /*1c20*/  BSYNC.RECONVERGENT B2 ;  /* 0x0000000000027941 */ /* 0x000fea0003800200 */
.L_x_84:
[----:B------:R-:W-:-:S13]  /*1c30*/  ISETP.LT.OR P0, PT, R4, R5, P0 ;  /* 0x000000050400720c */ /* 0x000fda0000701670 */
[----:B------:R-:W-:Y:S05]  /*1c40*/  @!P0 BRA `(.L_x_77) ;  /* 0x0000000000188947 */ /* 0x000fea0003800000 */
[----:B------:R-:W2:Y:S04]  /*1c50*/  LDG.E.CONSTANT R4, desc[UR12][R2.64] ;  /* 0x0000000c02047981 */ /* 0x000ea8000c1e9900 */
[----:B------:R-:W2:Y:S04]  /*1c60*/  LDG.E.CONSTANT R5, desc[UR12][R2.64+0x400] ;  /* 0x0004000c02057981 */ /* 0x000ea8000c1e9900 */
[----:B------:R-:W3:Y:S04]  /*1c70*/  LDG.E.CONSTANT R7, desc[UR12][R2.64+0x800] ;  /* 0x0008000c02077981 */ /* 0x000ee8000c1e9900 */
[----:B------:R-:W3:Y:S01]  /*1c80*/  LDG.E.CONSTANT R6, desc[UR12][R2.64+0xc00] ;  /* 0x000c000c02067981 */ /* 0x000ee2000c1e9900 */
[----:B--2---:R-:W-:-:S04]  /*1c90*/  IADD3 R4, PT, PT, R5, R4, R21 ;  /* 0x0000000405047210 */ /* 0x004fc80007ffe015 */
[----:B---3--:R-:W-:-:S07]  /*1ca0*/  IADD3 R21, PT, PT, R6, R7, R4 ;  /* 0x0000000706157210 */ /* 0x008fce0007ffe004 */
.L_x_77:
[----:B------:R-:W-:Y:S05]  /*1cb0*/  BSYNC.RECONVERGENT B1 ;  /* 0x0000000000017941 */ /* 0x000fea0003800200 */
.L_x_74:
        /* <DEDUP_REMOVED lines=43> */
.L_x_58:
[----:B------:R-:W0:Y:S01]  /*1f70*/  LDCU.64 UR8, c[0x0][0x3b8] ;  /* 0x00007700ff0877ac */ /* 0x000e220008000a00 */
[----:B------:R-:W-:Y:S01]  /*1f80*/  USHF.L.U32 UR6, UR15, 0xc, URZ ;  /* 0x0000000c0f067899 */ /* 0x000fe200080006ff */
        /* <DEDUP_REMOVED lines=20> */
.L_x_88:
[----:B------:R-:W-:Y:S05]  /*20d0*/  BSYNC.RECONVERGENT B1 ;  /* 0x0000000000017941 */ /* 0x000fea0003800200 */
.L_x_87:
        /* <DEDUP_REMOVED lines=19> */
.L_x_93:
        /* <DEDUP_REMOVED lines=10> */
.L_x_92:
[----:B------:R-:W-:Y:S05]  /*22b0*/  BSYNC.RECONVERGENT B2 ;  /* 0x0000000000027941 */ /* 0x000fea0003800200 */
.L_x_91:
        /* <DEDUP_REMOVED lines=8> */
.L_x_96:
        /* <DEDUP_REMOVED lines=46> */
.L_x_95:
[----:B------:R-:W-:Y:S05]  /*2620*/  BSYNC.RECONVERGENT B2 ;  /* 0x0000000000027941 */ /* 0x000fea0003800200 */
.L_x_94:
        /* <DEDUP_REMOVED lines=28> */
.L_x_98:
[----:B------:R-:W-:Y:S05]  /*27f0*/  BSYNC.RECONVERGENT B2 ;  /* 0x0000000000027941 */ /* 0x000fea0003800200 */
.L_x_97:
        /* <DEDUP_REMOVED lines=13> */
.L_x_90:
[----:B------:R-:W-:Y:S05]  /*28d0*/  BSYNC.RECONVERGENT B1 ;  /* 0x0000000000017941 */ /* 0x000fea0003800200 */
.L_x_89:
        /* <DEDUP_REMOVED lines=37> */
[----:B--2---:R-:W-:Y:S04]  /*2b30*/  LDS R0, [UR4+0xc] ;  /* 0x00000c04ff007984 */ /* 0x004fe80008000800 */
[----:B------:R-:W0:Y:S04]  /*2b40*/  LDS.128 R4, [UR4+0x10] ;  /* 0x00001004ff047984 */ /* 0x000e280008000c00 */
[----:B------:R-:W1:Y:S01]  /*2b50*/  LDS.64 R8, [UR4+0x20] ;  /* 0x00002004ff087984 */ /* 0x000e620008000a00 */
[----:B0-----:R-:W-:-:S04]  /*2b60*/  IADD3 R0, PT, PT, R4, R0, R3 ;  /* 0x0000000004007210 */ /* 0x001fc80007ffe003 */
[----:B------:R-:W-:-:S04]  /*2b70*/  IADD3 R0, PT, PT, R6, R0, R5 ;  /* 0x0000000006007210 */ /* 0x000fc80007ffe005 */
[----:B-1----:R-:W-:-:S05]  /*2b80*/  IADD3 R0, PT, PT, R8, R0, R7 ;  /* 0x0000000008007210 */ /* 0x002fca0007ffe007 */
[----:B------:R-:W-:Y:S01]  /*2b90*/  IMAD.IADD R3, R0, 0x1, R9 ;  /* 0x0000000100037824 */ /* 0x000fe200078e0209 */
[----:B------:R-:W-:Y:S06]  /*2ba0*/  BRA `(.L_x_73) ;  /* 0x00000014000c7947 */ /* 0x000fec0003800000 */
.L_x_99:
        /* <DEDUP_REMOVED lines=16> */
[C---:B------:R-:W-:Y:S02]  /*2cb0*/  VIADD R8, R6.reuse, 0x8 ;  /* 0x0000000806087836 */ /* 0x040fe40000000000 */
[----:B------:R-:W-:Y:S01]  /*2cc0*/  VIADD R6, R6, 0x10 ;  /* 0x0000001006067836 */ /* 0x000fe20000000000 */
[----:B------:R-:W1:Y:S02]  /*2cd0*/  SHFL.DOWN PT, R2, R3, 0x2, R7 ;  /* 0x0840000003027989 */ /* 0x000e6400000e0007 */
[----:B-1----:R-:W-:Y:S02]  /*2ce0*/  SEL R2, R2, RZ, !P0 ;  /* 0x000000ff02027207 */ /* 0x002fe40004000000 */
[----:B------:R-:W-:-:S03]  /*2cf0*/  ISETP.GT.AND P0, PT, R10, R7, PT ;  /* 0x000000070a00720c */ /* 0x000fc60003f04270 */
[----:B------:R-:W-:Y:S01]  /*2d00*/  IMAD.IADD R2, R3, 0x1, R2 ;  /* 0x0000000103027824 */ /* 0x000fe200078e0202 */
[----:B------:R-:W-:-:S04]  /*2d10*/  @!P1 SHF.R.U32.HI R3, RZ, 0x3, R9 ;  /* 0x00000003ff039819 */ /* 0x000fc80000011609 */
[----:B------:R-:W1:Y:S02]  /*2d20*/  SHFL.DOWN PT, R4, R2, 0x4, R7 ;  /* 0x0880000002047989 */ /* 0x000e6400000e0007 */
[----:B-1----:R-:W-:Y:S02]  /*2d30*/  SEL R5, R4, RZ, !P0 ;  /* 0x000000ff04057207 */ /* 0x002fe40004000000 */
[----:B------:R-:W-:Y:S02]  /*2d40*/  ISETP.GT.AND P0, PT, R8, R7, PT ;  /* 0x000000070800720c */ /* 0x000fe40003f04270 */
[----:B------:R-:W-:Y:S01]  /*2d50*/  @!P1 MOV R8, 0x400 ;  /* 0x0000040000089802 */ /* 0x000fe20000000f00 */
[----:B------:R-:W-:-:S03]  /*2d60*/  IMAD.IADD R5, R2, 0x1, R5 ;  /* 0x0000000102057824 */ /* 0x000fc600078e0205 */
[----:B0-----:R-:W-:Y:S02]  /*2d70*/  @!P1 LEA R8, R11, R8, 0x18 ;  /* 0x000000080b089211 */ /* 0x001fe400078ec0ff */
[----:B------:R-:W0:Y:S02]  /*2d80*/  SHFL.DOWN PT, R4, R5, 0x8, R7 ;  /* 0x0900000005047989 */ /* 0x000e2400000e0007 */
[----:B0-----:R-:W-:Y:S02]  /*2d90*/  SEL R4, R4, RZ, !P0 ;  /* 0x000000ff04047207 */ /* 0x001fe40004000000 */
[----:B------:R-:W-:-:S03]  /*2da0*/  ISETP.GT.AND P0, PT, R6, R7, PT ;  /* 0x000000070600720c */ /* 0x000fc60003f04270 */
[----:B------:R-:W-:Y:S01]  /*2db0*/  IMAD.IADD R4, R5, 0x1, R4 ;  /* 0x0000000105047824 */ /* 0x000fe200078e0204 */
[----:B------:R-:W-:-:S04]  /*2dc0*/  @!P1 LOP3.LUT R5, R3, 0x7c, RZ, 0xc0, !PT ;  /* 0x0000007c03059812 */ /* 0x000fc800078ec0ff */
[----:B------:R-:W0:Y:S01]  /*2dd0*/  SHFL.DOWN PT, R2, R4, 0x10, R7 ;  /* 0x0a00000004027989 */ /* 0x000e2200000e0007 */
[----:B------:R-:W-:Y:S01]  /*2de0*/  @!P1 IMAD.IADD R8, R5, 0x1, R8 ;  /* 0x0000000105089824 */ /* 0x000fe200078e0208 */
        /* <DEDUP_REMOVED lines=13> */
[----:B------:R-:W2:Y:S04]  /*2ec0*/  LDS R2, [UR4+0xc] ;  /* 0x00000c04ff027984 */ /* 0x000ea80008000800 */
[----:B-1----:R-:W1:Y:S01]  /*2ed0*/  LDS.64 R8, [UR4+0x20] ;  /* 0x00002004ff087984 */ /* 0x002e620008000a00 */
[----:B0-----:R-:W-:Y:S02]  /*2ee0*/  SEL R4, R4, RZ, P2 ;  /* 0x000000ff04047207 */ /* 0x001fe40001000000 */
[----:B------:R-:W-:-:S02]  /*2ef0*/  ISETP.GT.AND P2, PT, R0, 0x60, PT ;  /* 0x000000600000780c */ /* 0x000fc40003f44270 */
[----:B--2---:R-:W-:Y:S02]  /*2f00*/  SEL R2, R2, RZ, P1 ;  /* 0x000000ff02027207 */ /* 0x004fe40000800000 */
        /* <DEDUP_REMOVED lines=8> */
[----:B-1----:R-:W-:Y:S02]  /*2f90*/  SEL R8, R8, RZ, P2 ;  /* 0x000000ff08087207 */ /* 0x002fe40001000000 */
[----:B------:R-:W-:Y:S02]  /*2fa0*/  SEL R9, R9, RZ, P3 ;  /* 0x000000ff09097207 */ /* 0x000fe40001800000 */
[----:B------:R-:W-:-:S05]  /*2fb0*/  IADD3 R2, PT, PT, R8, R2, R7 ;  /* 0x0000000208027210 */ /* 0x000fca0007ffe007 */
[----:B------:R-:W-:Y:S01]  /*2fc0*/  IMAD.IADD R3, R2, 0x1, R9 ;  /* 0x0000000102037824 */ /* 0x000fe200078e0209 */
[----:B------:R-:W-:Y:S06]  /*2fd0*/  BRA `(.L_x_73) ;  /* 0x0000001000007947 */ /* 0x000fec0003800000 */
.L_x_86:
[----:B------:R-:W0:Y:S01]  /*2fe0*/  S2R R0, SR_TID.X ;  /* 0x0000000000007919 */ /* 0x000e220000002100 */
[----:B------:R-:W1:Y:S01]  /*2ff0*/  LDC.64 R4, c[0x0][0x380] ;  /* 0x0000e000ff047b82 */ /* 0x000e620000000a00 */
[----:B0-----:R-:W-:-:S04]  /*3000*/  VIADD R7, R0, UR6 ;  /* 0x0000000600077c36 */ /* 0x001fc80008000000 */
[----:B-1----:R-:W-:-:S05]  /*3010*/  IMAD.WIDE.U32 R4, R7, 0x4, R4 ;  /* 0x0000000407047825 */ /* 0x002fca00078e0004 */
        /* <DEDUP_REMOVED lines=16> */
[----:B------:R-:W-:-:S02]  /*3120*/  USHF.R.S32.HI UR7, URZ, 0x1f, UR5 ;  /* 0x0000001fff077899 */ /* 0x000fc40008011405 */
[----:B------:R-:W-:-:S04]  /*3130*/  ISETP.GE.U32.AND P0, PT, R22, UR5, PT ;  /* 0x0000000516007c0c */ /* 0x000fc8000bf06070 */
[----:B------:R-:W-:Y:S02]  /*3140*/  ISETP.GE.U32.AND.EX P0, PT, R21, UR7, PT, P0 ;  /* 0x0000000715007c0c */ /* 0x000fe4000bf06100 */
[----:B--2---:R-:W-:-:S04]  /*3150*/  IADD3 R6, PT, PT, R7, R6, R23 ;  /* 0x0000000607067210 */ /* 0x004fc80007ffe017 */
[----:B---3--:R-:W-:-:S04]  /*3160*/  IADD3 R6, PT, PT, R9, R8, R6 ;  /* 0x0000000809067210 */ /* 0x008fc80007ffe006 */
[----:B----4-:R-:W-:-:S04]  /*3170*/  IADD3 R6, PT, PT, R11, R10, R6 ;  /* 0x0000000a0b067210 */ /* 0x010fc80007ffe006 */
[----:B-----5:R-:W-:-:S04]  /*3180*/  IADD3 R6, PT, PT, R13, R12, R6 ;  /* 0x0000000c0d067210 */ /* 0x020fc80007ffe006 */
[----:B------:R-:W-:-:S04]  /*3190*/  IADD3 R6, PT, PT, R15, R14, R6 ;  /* 0x0000000e0f067210 */ /* 0x000fc80007ffe006 */
[----:B------:R-:W-:-:S04]  /*31a0*/  IADD3 R6, PT, PT, R17, R16, R6 ;  /* 0x0000001011067210 */ /* 0x000fc80007ffe006 */
        /* <DEDUP_REMOVED lines=22> */
.L_x_102:
[----:B------:R-:W2:Y:S02]  /*3310*/  S2R R7, SR_TID.X ;  /* 0x0000000000077919 */ /* 0x000ea40000002100 */
[----:B--2---:R-:W-:-:S05]  /*3320*/  IADD3 R7, P0, PT, R7, UR6, RZ ;  /* 0x0000000607077c10 */ /* 0x004fca000ff1e0ff */
[----:B------:R-:W-:Y:S01]  /*3330*/  IMAD.X R8, RZ, RZ, UR7, P0 ;  /* 0x00000007ff087e24 */ /* 0x000fe200080e06ff */
[----:B-1----:R-:W-:-:S04]  /*3340*/  LEA R6, P0, R7, UR10, 0x2 ;  /* 0x0000000a07067c11 */ /* 0x002fc8000f8010ff */
[----:B------:R-:W-:-:S05]  /*3350*/  LEA.HI.X R7, R7, UR11, R8, 0x2, P0 ;  /* 0x0000000b07077c11 */ /* 0x000fca00080f1408 */
        /* <DEDUP_REMOVED lines=16> */
[----:B------:R-:W-:-:S02]  /*3460*/  USHF.R.S32.HI UR14, URZ, 0x1f, UR5 ;  /* 0x0000001fff0e7899 */ /* 0x000fc40008011405 */
[----:B------:R-:W-:-:S04]  /*3470*/  UIADD3 UR8, UP0, UPT, UR5, UR8, URZ ;  /* 0x0000000805087290 */ /* 0x000fc8000ff1e0ff */
[----:B------:R-:W-:Y:S01]  /*3480*/  UIADD3.X UR9, UPT, UPT, UR14, UR9, URZ, UP0, !UPT ;  /* 0x000000090e097290 */ /* 0x000fe200087fe4ff */
[----:B-1----:R-:W-:Y:S01]  /*3490*/  IMAD.U32 R6, RZ, RZ, UR5 ;  /* 0x00000005ff067e24 */ /* 0x002fe2000f8e00ff */
[----:B--2---:R-:W-:Y:S02]  /*34a0*/  IADD3 R17, PT, PT, R18, R17, R4 ;  /* 0x0000001112117210 */ /* 0x004fe40007ffe004 */
[----:B0-----:R-:W-:-:S04]  /*34b0*/  IADD3 R4, P1, PT, R2, -UR6, RZ ;  /* 0x8000000602047c10 */ /* 0x001fc8000ff3e0ff */
[----:B------:R-:W-:Y:S02]  /*34c0*/  ISETP.GE.U32.AND P0, PT, R4, UR5, PT ;  /* 0x0000000504007c0c */ /* 0x000fe4000bf06070 */
[----:B---3--:R-:W-:Y:S01]  /*34d0*/  IADD3 R17, PT, PT, R20, R19, R17 ;  /* 0x0000001314117210 */ /* 0x008fe20007ffe011 */
[----:B------:R-:W-:Y:S01]  /*34e0*/  IMAD.U32 R19, RZ, RZ, UR5 ;  /* 0x00000005ff137e24 */ /* 0x000fe2000f8e00ff */
[----:B------:R-:W-:-:S04]  /*34f0*/  IADD3.X R4, PT, PT, R3, ~UR7, RZ, P1, !PT ;  /* 0x8000000703047c10 */ /* 0x000fc80008ffe4ff */
[----:B------:R-:W-:Y:S01]  /*3500*/  ISETP.GE.U32.AND.EX P0, PT, R4, UR14, PT, P0 ;  /* 0x0000000e04007c0c */ /* 0x000fe2000bf06100 */
[----:B------:R-:W-:Y:S01]  /*3510*/  IMAD.U32 R4, RZ, RZ, UR14 ;  /* 0x0000000eff047e24 */ /* 0x000fe2000f8e00ff */
[----:B----4-:R-:W-:Y:S02]  /*3520*/  IADD3 R17, PT, PT, R22, R21, R17 ;  /* 0x0000001516117210 */ /* 0x010fe40007ffe011 */
[----:B------:R-:W-:-:S04]  /*3530*/  LEA R0, P1, R19, R0, 0x2 ;  /* 0x0000000013007211 */ /* 0x000fc800078210ff */
[----:B------:R-:W-:Y:S02]  /*3540*/  LEA.HI.X R5, R6, R5, R4, 0x2, P1 ;  /* 0x0000000506057211 */ /* 0x000fe400008f1404 */
[----:B-----5:R-:W-:-:S04]  /*3550*/  IADD3 R17, PT, PT, R24, R23, R17 ;  /* 0x0000001718117210 */ /* 0x020fc80007ffe011 */
[----:B------:R-:W-:-:S04]  /*3560*/  IADD3 R8, PT, PT, R11, R8, R17 ;  /* 0x000000080b087210 */ /* 0x000fc80007ffe011 */
[----:B------:R-:W-:-:S04]  /*3570*/  IADD3 R8, PT, PT, R13, R16, R8 ;  /* 0x000000100d087210 */ /* 0x000fc80007ffe008 */
[----:B------:R-:W-:-:S04]  /*3580*/  IADD3 R8, PT, PT, R9, R14, R8 ;  /* 0x0000000e09087210 */ /* 0x000fc80007ffe008 */
[----:B------:R-:W-:Y:S01]  /*3590*/  IADD3 R4, PT, PT, R15, R12, R8 ;  /* 0x0000000c0f047210 */ /* 0x000fe20007ffe008 */
[----:B------:R-:W-:Y:S06]  /*35a0*/  @!P0 BRA `(.L_x_100) ;  /* 0x0000000400e08947 */ /* 0x000fec0003800000 */
[----:B------:R-:W-:Y:S02]  /*35b0*/  UIADD3 UR6, UP0, UPT, UR5, UR6, URZ ;  /* 0x0000000605067290 */ /* 0x000fe4000ff1e0ff */
[----:B------:R-:W-:Y:S02]  /*35c0*/  UIADD3 UR4, UPT, UPT, UR4, 0x1, URZ ;  /* 0x0000000104047890 */ /* 0x000fe4000fffe0ff */
[----:B------:R-:W-:Y:S02]  /*35d0*/  UIADD3.X UR7, UPT, UPT, UR14, UR7, URZ, UP0, !UPT ;  /* 0x000000070e077290 */ /* 0x000fe400087fe4ff */
[----:B------:R-:W-:-:S04]  /*35e0*/  ISETP.LT.U32.AND P0, PT, R25, UR6, PT ;  /* 0x0000000619007c0c */ /* 0x000fc8000bf01070 */
[----:B------:R-:W-:-:S05]  /*35f0*/  IMAD.U32 R7, RZ, RZ, UR7 ;  /* 0x00000007ff077e24 */ /* 0x000fca000f8e00ff */
[----:B------:R-:W-:-:S13]  /*3600*/  ISETP.GT.U32.AND.EX P0, PT, R7, R10, PT, P0 ;  /* 0x0000000a0700720c */ /* 0x000fda0003f04100 */
[----:B------:R-:W-:Y:S05]  /*3610*/  @!P0 BRA `(.L_x_102) ;  /* 0xfffffffc003c8947 */ /* 0x000fea000383ffff */
.L_x_101:
[----:B------:R-:W-:Y:S01]  /*3620*/  IMAD.U32 R6, RZ, RZ, UR7 ;  /* 0x00000007ff067e24 */ /* 0x000fe2000f8e00ff */
[----:B------:R-:W-:-:S04]  /*3630*/  ISETP.LE.U32.AND P0, PT, R2, UR6, PT ;  /* 0x0000000602007c0c */ /* 0x000fc8000bf03070 */
[----:B------:R-:W-:-:S13]  /*3640*/  ISETP.GE.U32.AND.EX P0, PT, R6, R3, PT, P0 ;  /* 0x000000030600720c */ /* 0x000fda0003f06100 */
[----:B------:R-:W-:Y:S05]  /*3650*/  @P0 BRA `(.L_x_100) ;  /* 0x0000000400b40947 */ /* 0x000fea0003800000 */
[----:B------:R-:W0:Y:S01]  /*3660*/  S2R R9, SR_TID.X ;  /* 0x0000000000097919 */ /* 0x000e220000002100 */
[----:B------:R-:W-:Y:S01]  /*3670*/  VIADD R6, R2, -UR6 ;  /* 0x8000000602067c36 */ /* 0x000fe20008000000 */
[----:B------:R-:W-:Y:S04]  /*3680*/  BSSY.RECONVERGENT B1, `(.L_x_100) ;  /* 0x000006a000017945 */ /* 0x000fe80003800200 */
[----:B0-----:R-:W-:-:S13]  /*3690*/  ISETP.GE.AND P0, PT, R9, R6, PT ;  /* 0x000000060900720c */ /* 0x001fda0003f06270 */
[----:B------:R-:W-:Y:S05]  /*36a0*/  @P0 BRA `(.L_x_103) ;  /* 0x00000004009c0947 */ /* 0x000fea0003800000 */
[----:B------:R-:W0:Y:S01]  /*36b0*/  LDC R8, c[0x0][0x3c0] ;  /* 0x0000f000ff087b82 */ /* 0x000e220000000800 */
[----:B------:R-:W-:Y:S01]  /*36c0*/  USHF.L.U32 UR6, UR15, 0xc, URZ ;  /* 0x0000000c0f067899 */ /* 0x000fe200080006ff */
[----:B------:R-:W-:Y:S01]  /*36d0*/  LOP3.LUT R3, RZ, R9, RZ, 0x33, !PT ;  /* 0x00000009ff037212 */ /* 0x000fe200078e33ff */
[----:B------:R-:W-:Y:S04]  /*36e0*/  BSSY.RECONVERGENT B2, `(.L_x_104) ;  /* 0x0000019000027945 */ /* 0x000fe80003800200 */
[----:B------:R-:W-:Y:S02]  /*36f0*/  IMAD.IADD R3, R3, 0x1, R2 ;  /* 0x0000000103037824 */ /* 0x000fe400078e0202 */
[----:B------:R-:W-:-:S05]  /*3700*/  IMAD.U32 R2, RZ, RZ, UR6 ;  /* 0x00000006ff027e24 */ /* 0x000fca000f8e00ff */
[C---:B------:R-:W-:Y:S01]  /*3710*/  IADD3 R7, PT, PT, R3.reuse, -UR5, -R2 ;  /* 0x8000000503077c10 */ /* 0x040fe2000fffe802 */
[----:B0-----:R-:W-:Y:S01]  /*3720*/  IMAD R2, R8, UR4, RZ ;  /* 0x0000000408027c24 */ /* 0x001fe2000f8e02ff */
[C---:B------:R-:W-:Y:S02]  /*3730*/  LOP3.LUT R8, R3.reuse, 0x300, RZ, 0xc0, !PT ;  /* 0x0000030003087812 */ /* 0x040fe400078ec0ff */
[----:B------:R-:W-:Y:S01]  /*3740*/  LEA.HI R3, R3, 0x1, RZ, 0x18 ;  /* 0x0000000103037811 */ /* 0x000fe200078fc0ff */
[----:B------:R-:W-:Y:S01]  /*3750*/  IMAD R2, R2, -0x1000, R7 ;  /* 0xfffff00002027824 */ /* 0x000fe200078e0207 */
[----:B------:R-:W-:Y:S01]  /*3760*/  ISETP.NE.AND P0, PT, R8, 0x300, PT ;  /* 0x000003000800780c */ /* 0x000fe20003f05270 */
[----:B------:R-:W-:-:S03]  /*3770*/  IMAD.MOV.U32 R7, RZ, RZ, R9 ;  /* 0x000000ffff077224 */ /* 0x000fc600078e0009 */
[----:B------:R-:W-:-:S09]  /*3780*/  ISETP.GE.U32.AND P1, PT, R2, 0x300, PT ;  /* 0x000003000200780c */ /* 0x000fd20003f26070 */
[----:B------:R-:W-:Y:S05]  /*3790*/  @!P0 BRA `(.L_x_105) ;  /* 0x0000000000348947 */ /* 0x000fea0003800000 */
[----:B------:R-:W-:Y:S01]  /*37a0*/  LOP3.LUT R3, R3, 0x3, RZ, 0xc0, !PT ;  /* 0x0000000303037812 */ /* 0x000fe200078ec0ff */
[----:B------:R-:W-:-:S04]  /*37b0*/  IMAD.MOV.U32 R7, RZ, RZ, R9 ;  /* 0x000000ffff077224 */ /* 0x000fc800078e0009 */
[----:B------:R-:W-:-:S07]  /*37c0*/  IMAD.MOV R8, RZ, RZ, -R3 ;  /* 0x000000ffff087224 */ /* 0x000fce00078e0a03 */
.L_x_106:
        /* <DEDUP_REMOVED lines=10> */
.L_x_105:
[----:B------:R-:W-:Y:S05]  /*3870*/  BSYNC.RECONVERGENT B2 ;  /* 0x0000000000027941 */ /* 0x000fea0003800200 */
.L_x_104:
        /* <DEDUP_REMOVED lines=12> */
.L_x_109:
        /* <DEDUP_REMOVED lines=30> */
.L_x_108:
[----:B------:R-:W-:Y:S05]  /*3b20*/  BSYNC.RECONVERGENT B2 ;  /* 0x0000000000027941 */ /* 0x000fea0003800200 */
.L_x_107:
        /* <DEDUP_REMOVED lines=22> */
.L_x_111:
[----:B------:R-:W-:Y:S05]  /*3c90*/  BSYNC.RECONVERGENT B2 ;  /* 0x0000000000027941 */ /* 0x000fea0003800200 */
.L_x_110:
        /* <DEDUP_REMOVED lines=8> */
.L_x_103:
[----:B------:R-:W-:Y:S05]  /*3d20*/  BSYNC.RECONVERGENT B1 ;  /* 0x0000000000017941 */ /* 0x000fea0003800200 */
.L_x_100:
[----:B------:R-:W0:Y:S01]  /*3d30*/  S2R R8, SR_LANEID ;  /* 0x0000000000087919 */ /* 0x000e220000000000 */
[----:B------:R-:W1:Y:S01]  /*3d40*/  SHFL.DOWN PT, R0, R4, 0x1, 0x1f ;  /* 0x08201f0004007f89 */ /* 0x000e6200000e0000 */
[----:B------:R-:W2:Y:S01]  /*3d50*/  S2R R6, SR_TID.X ;  /* 0x0000000000067919 */ /* 0x000ea20000002100 */
        /* <DEDUP_REMOVED lines=10> */
[----:B------:R-:W-:Y:S01]  /*3e00*/  IMAD.IADD R0, R3, 0x1, R0 ;  /* 0x0000000103007824 */ /* 0x000fe200078e0200 */
[----:B--2---:R-:W-:-:S04]  /*3e10*/  @!P1 SHF.R.U32.HI R3, RZ, 0x3, R6 ;  /* 0x00000003ff039819 */ /* 0x004fc80000011606 */
[----:B------:R-:W0:Y:S01]  /*3e20*/  SHFL.DOWN PT, R2, R0, 0x4, 0x1f ;  /* 0x08801f0000027f89 */ /* 0x000e2200000e0000 */
[----:B-1----:R-:W-:Y:S02]  /*3e30*/  @!P1 LEA R7, R7, R4, 0x18 ;  /* 0x0000000407079211 */ /* 0x002fe400078ec0ff */
[----:B------:R-:W-:-:S05]  /*3e40*/  @!P1 LOP3.LUT R4, R3, 0x7c, RZ, 0xc0, !PT ;  /* 0x0000007c03049812 */ /* 0x000fca00078ec0ff */
[----:B------:R-:W-:Y:S01]  /*3e50*/  @!P1 IMAD.IADD R4, R4, 0x1, R7 ;  /* 0x0000000104049824 */ /* 0x000fe200078e0207 */
[----:B0-----:R-:W-:Y:S02]  /*3e60*/  SEL R5, R2, RZ, !P0 ;  /* 0x000000ff02057207 */ /* 0x001fe40004000000 */
[----:B------:R-:W-:-:S03]  /*3e70*/  ISETP.GT.AND P0, PT, R8, 0x17, PT ;  /* 0x000000170800780c */ /* 0x000fc60003f04270 */
[----:B------:R-:W-:-:S05]  /*3e80*/  IMAD.IADD R5, R0, 0x1, R5 ;  /* 0x0000000100057824 */ /* 0x000fca00078e0205 */
[----:B------:R-:W0:Y:S02]  /*3e90*/  SHFL.DOWN PT, R2, R5, 0x8, 0x1f ;  /* 0x09001f0005027f89 */ /* 0x000e2400000e0000 */
        /* <DEDUP_REMOVED lines=14> */
[----:B0-----:R-:W0:Y:S04]  /*3f80*/  LDS.128 R4, [UR4+0x10] ;  /* 0x00001004ff047984 */ /* 0x001e280008000c00 */
[----:B------:R-:W1:Y:S01]  /*3f90*/  LDS.64 R8, [UR4+0x20] ;  /* 0x00002004ff087984 */ /* 0x000e620008000a00 */
[----:B0-----:R-:W-:-:S04]  /*3fa0*/  IADD3 R0, PT, PT, R4, R0, R3 ;  /* 0x0000000004007210 */ /* 0x001fc80007ffe003 */
[----:B------:R-:W-:-:S04]  /*3fb0*/  IADD3 R0, PT, PT, R6, R0, R5 ;  /* 0x0000000006007210 */ /* 0x000fc80007ffe005 */
[----:B-1----:R-:W-:-:S05]  /*3fc0*/  IADD3 R0, PT, PT, R8, R0, R7 ;  /* 0x0000000008007210 */ /* 0x002fca0007ffe007 */
[----:B------:R-:W-:-:S07]  /*3fd0*/  IMAD.IADD R3, R0, 0x1, R9 ;  /* 0x0000000100037824 */ /* 0x000fce00078e0209 */
.L_x_73:
[----:B------:R-:W-:Y:S05]  /*3fe0*/  BSYNC.RECONVERGENT B0 ;  /* 0x0000000000007941 */ /* 0x000fea0003800200 */
.L_x_57:
[----:B------:R-:W-:Y:S05]  /*3ff0*/  @P0 EXIT ;  /* 0x000000000000094d */ /* 0x000fea0003800000 */
[----:B------:R-:W5:Y:S02]  /*4000*/  LDCU.64 UR4, c[0x0][0x388] ;  /* 0x00007100ff0477ac */ /* 0x000f640008000a00 */
[----:B-----5:R-:W-:-:S06]  /*4010*/  UIMAD.WIDE.U32 UR4, UR15, 0x4, UR4 ;  /* 0x000000040f0478a5 */ /* 0x020fcc000f8e0004 */
[----:B0-----:R-:W-:Y:S02]  /*4020*/  IMAD.U32 R4, RZ, RZ, UR4 ;  /* 0x00000004ff047e24 */ /* 0x001fe4000f8e00ff */
[----:B------:R-:W-:-:S05]  /*4030*/  IMAD.U32 R5, RZ, RZ, UR5 ;  /* 0x00000005ff057e24 */ /* 0x000fca000f8e00ff */
[----:B------:R-:W-:Y:S01]  /*4040*/  STG.E desc[UR12][R4.64], R3 ;  /* 0x0000000304007986 */ /* 0x000fe2000c10190c */
[----:B------:R-:W-:Y:S05]  /*4050*/  EXIT ;  /* 0x000000000000794d */ /* 0x000fea0003800000 */
.L_x_112:
        /* <DEDUP_REMOVED lines=10> */
.L_x_335:


//--------------------- .text._ZN3cub18CUB_300001_SM_10006detail6reduce28DeviceReduceSingleTileKernelINS2_10policy_hubIjyN4cuda3std3__44plusIjEEE10Policy1000EPjSC_yS9_jjNS7_10__identityEEEvT0_T1_T2_T3_T4_T6_ --------------------------
	.section	.text._ZN3cub18CUB_300001_SM_10006detail6reduce28DeviceReduceSingleTileKernelINS2_10policy_hubIjyN4cuda3std3__44plusIjEEE10Policy1000EPjSC_yS9_jjNS7_10__identityEEEvT0_T1_T2_T3_T4_T6_,"ax",@progbits
	.align	128
        .global         _ZN3cub18CUB_300001_SM_10006detail6reduce28DeviceReduceSingleTileKernelINS2_10policy_hubIjyN4cuda3std3__44plusIjEEE10Policy1000EPjSC_yS9_jjNS7_10__identityEEEvT0_T1_T2_T3_T4_T6_
        .type           _ZN3cub18CUB_300001_SM_10006detail6reduce28DeviceReduceSingleTileKernelINS2_10policy_hubIjyN4cuda3std3__44plusIjEEE10Policy1000EPjSC_yS9_jjNS7_10__identityEEEvT0_T1_T2_T3_T4_T6_,@function
        .size           _ZN3cub18CUB_300001_SM_10006detail6reduce28DeviceReduceSingleTileKernelINS2_10policy_hubIjyN4cuda3std3__44plusIjEEE10Policy1000EPjSC_yS9_jjNS7_10__identityEEEvT0_T1_T2_T3_T4_T6_,(.L_x_336 - _ZN3cub18CUB_300001_SM_10006detail6reduce28DeviceReduceSingleTileKernelINS2_10policy_hubIjyN4cuda3std3__44plusIjEEE10Policy1000EPjSC_yS9_jjNS7_10__identityEEEvT0_T1_T2_T3_T4_T6_)
        .other          _ZN3cub18CUB_300001_SM_10006detail6reduce28DeviceReduceSingleTileKernelINS2_10policy_hubIjyN4cuda3std3__44plusIjEEE10Policy1000EPjSC_yS9_jjNS7_10__identityEEEvT0_T1_T2_T3_T4_T6_,@"STO_CUDA_ENTRY STV_DEFAULT"
_ZN3cub18CUB_300001_SM_10006detail6reduce28DeviceReduceSingleTileKernelINS2_10policy_hubIjyN4cuda3std3__44plusIjEEE10Policy1000EPjSC_yS9_jjNS7_10__identityEEEvT0_T1_T2_T3_T4_T6_:
.text._ZN3cub18CUB_300001_SM_10006detail6reduce28DeviceReduceSingleTileKernelINS2_10policy_hubIjyN4cuda3std3__44plusIjEEE10Policy1000EPjSC_yS9_jjNS7_10__identityEEEvT0_T1_T2_T3_T4_T6_:
[----:B------:R-:W-:Y:S01]  /*0000*/  LDC R1, c[0x0][0x37c] ;  /* 0x0000df00ff017b82 */ /* 0x000fe20000000800 */
[----:B------:R-:W0:Y:S01]  /*0010*/  LDCU.64 UR4, c[0x0][0x390] ;  /* 0x00007200ff0477ac */ /* 0x000e220008000a00 */
[----:B------:R-:W1:Y:S01]  /*0020*/  LDCU.64 UR6, c[0x0][0x358] ;  /* 0x00006b00ff0677ac */ /* 0x000e620008000a00 */
[----:B0-----:R-:W-:Y:S02]  /*0030*/  IMAD.U32 R0, RZ, RZ, UR4 ;  /* 0x00000004ff007e24 */ /* 0x001fe4000f8e00ff */
[----:B------:R-:W-:-:S03]  /*0040*/  IMAD.U32 R3, RZ, RZ, UR5 ;  /* 0x00000005ff037e24 */ /* 0x000fc6000f8e00ff */
[----:B------:R-:W-:-:S04]  /*0050*/  ISETP.NE.U32.AND P0, PT, R0, RZ, PT ;  /* 0x000000ff0000720c */ /* 0x000fc80003f05070 */
[----:B------:R-:W-:-:S13]  /*0060*/  ISETP.NE.AND.EX P0, PT, R3, RZ, PT, P0 ;  /* 0x000000ff0300720c */ /* 0x000fda0003f05300 */
        /* <DEDUP_REMOVED lines=8> */
.L_x_113:
[----:B------:R-:W0:Y:S01]  /*00f0*/  LDCU UR4, c[0x0][0x380] ;  /* 0x00007000ff0477ac */ /* 0x000e220008000800 */
[----:B------:R-:W-:Y:S01]  /*0100*/  BSSY.RECONVERGENT B0, `(.L_x_114) ;  /* 0x0000390000007945 */ /* 0x000fe20003800200 */
[----:B0-----:R-:W-:-:S09]  /*0110*/  ULOP3.LUT UP0, URZ, UR4, 0xf, URZ, 0xc0, !UPT ;  /* 0x0000000f04ff7892 */ /* 0x001fd2000f80c0ff */
[----:B------:R-:W-:Y:S05]  /*0120*/  BRA.U UP0, `(.L_x_115) ;  /* 0x0000001900f07547 */ /* 0x000fea000b800000 */
[----:B------:R-:W-:-:S04]  /*0130*/  ISETP.GT.U32.AND P0, PT, R0, 0xfff, PT ;  /* 0x00000fff0000780c */ /* 0x000fc80003f04070 */
[----:B------:R-:W-:-:S13]  /*0140*/  ISETP.GT.U32.AND.EX P0, PT, R3, RZ, PT, P0 ;  /* 0x000000ff0300720c */ /* 0x000fda0003f04100 */
[----:B------:R-:W-:Y:S05]  /*0150*/  @P0 BRA `(.L_x_116) ;  /* 0x0000000c00ac0947 */ /* 0x000fea0003800000 */
[----:B------:R-:W0:Y:S01]  /*0160*/  S2R R11, SR_TID.X ;  /* 0x00000000000b7919 */ /* 0x000e220000002100 */
[----:B------:R-:W-:Y:S01]  /*0170*/  BSSY.RECONVERGENT B1, `(.L_x_117) ;  /* 0x0000009000017945 */ /* 0x000fe20003800200 */
[----:B------:R-:W-:Y:S01]  /*0180*/  IMAD.MOV.U32 R2, RZ, RZ, RZ ;  /* 0x000000ffff027224 */ /* 0x000fe200078e00ff */
[----:B0-----:R-:W-:Y:S01]  /*0190*/  ISETP.GE.U32.AND P0, PT, R11, R0, PT ;  /* 0x000000000b00720c */ /* 0x001fe20003f06070 */
[----:B------:R-:W-:-:S12]  /*01a0*/  IMAD.MOV.U32 R13, RZ, RZ, R11 ;  /* 0x000000ffff0d7224 */ /* 0x000fd800078e000b */
[----:B------:R-:W-:Y:S05]  /*01b0*/  @P0 BRA `(.L_x_118) ;  /* 0x0000000000100947 */ /* 0x000fea0003800000 */
[----:B------:R-:W0:Y:S02]  /*01c0*/  LDC.64 R4, c[0x0][0x380] ;  /* 0x0000e000ff047b82 */ /* 0x000e240000000a00 */
[----:B0-----:R-:W-:-:S05]  /*01d0*/  IMAD.WIDE.U32 R4, R11, 0x4, R4 ;  /* 0x000000040b047825 */ /* 0x001fca00078e0004 */
[----:B------:R0:W5:Y:S01]  /*01e0*/  LDG.E.CONSTANT R2, desc[UR6][R4.64] ;  /* 0x0000000604027981 */ /* 0x000162000c1e9900 */
[----:B------:R-:W-:-:S07]  /*01f0*/  VIADD R13, R11, 0x100 ;  /* 0x000001000b0d7836 */ /* 0x000fce0000000000 */
.L_x_118:
[----:B------:R-:W-:Y:S05]  /*0200*/  BSYNC.RECONVERGENT B1 ;  /* 0x0000000000017941 */ /* 0x000fea0003800200 */
.L_x_117:
[----:B------:R-:W-:Y:S01]  /*0210*/  ISETP.GE.U32.AND P0, PT, R13, R0, PT ;  /* 0x000000000d00720c */ /* 0x000fe20003f06070 */
        /* <DEDUP_REMOVED lines=15> */
.L_x_123:
        /* <DEDUP_REMOVED lines=9> */
.L_x_122:
[----:B------:R-:W-:Y:S05]  /*03a0*/  BSYNC.RECONVERGENT B2 ;  /* 0x0000000000027941 */ /* 0x000fea0003800200 */
.L_x_121:
        /* <DEDUP_REMOVED lines=8> */
.L_x_126:
[----:B------:R-:W0:Y:S01]  /*0430*/  LDC.64 R8, c[0x0][0x380] ;  /* 0x0000e000ff087b82 */ /* 0x000e220000000a00 */
[C---:B------:R-:W-:Y:S02]  /*0440*/  VIADD R7, R13.reuse, 0x400 ;  /* 0x000004000d077836 */ /* 0x040fe40000000000 */
        /* <DEDUP_REMOVED lines=10> */
[----:B------:R-:W4:Y:S04]  /*04f0*/  LDG.E.CONSTANT R17, desc[UR6][R6.64+0x400] ;  /* 0x0004000606117981 */ /* 0x000f28000c1e9900 */
        /* <DEDUP_REMOVED lines=22> */
.L_x_125:
[----:B------:R-:W-:Y:S05]  /*0660*/  BSYNC.RECONVERGENT B2 ;  /* 0x0000000000027941 */ /* 0x000fea0003800200 */
.L_x_124:
        /* <DEDUP_REMOVED lines=22> */
.L_x_128:
[----:B------:R-:W-:Y:S05]  /*07d0*/  BSYNC.RECONVERGENT B2 ;  /* 0x0000000000027941 */ /* 0x000fea0003800200 */
.L_x_127:
        /* <DEDUP_REMOVED lines=10> */
.L_x_120:
[----:B------:R-:W-:Y:S05]  /*0880*/  BSYNC.RECONVERGENT B1 ;  /* 0x0000000000017941 */ /* 0x000fea0003800200 */
.L_x_119:
[----:B------:R-:W-:-:S04]  /*0890*/  ISETP.GE.U32.AND P0, PT, R0, 0x100, PT ;  /* 0x000001000000780c */ /* 0x000fc80003f06070 */
[----:B------:R-:W-:-:S13]  /*08a0*/  ISETP.GE.U32.AND.EX P0, PT, R3, RZ, PT, P0 ;  /* 0x000000ff0300720c */ /* 0x000fda0003f06100 */
[----:B------:R-:W-:Y:S05]  /*08b0*/  @!P0 BRA `(.L_x_129) ;  /* 0x0000000000ac8947 */ /* 0x000fea0003800000 */
[----:B------:R-:W1:Y:S01]  /*08c0*/  S2R R6, SR_LANEID ;  /* 0x0000000000067919 */ /* 0x000e620000000000 */
[----:B------:R-:W-:Y:S01]  /*08d0*/  ISETP.NE.AND P4, PT, R11, RZ, PT ;  /* 0x000000ff0b00720c */ /* 0x000fe20003f85270 */
[----:B-----5:R-:W2:Y:S01]  /*08e0*/  SHFL.DOWN PT, R0, R2, 0x1, 0x1f ;  /* 0x08201f0002007f89 */ /* 0x020ea200000e0000 */
[C---:B-1----:R-:W-:Y:S02]  /*08f0*/  ISETP.GT.AND P0, PT, R6.reuse, 0x1e, PT ;  /* 0x0000001e0600780c */ /* 0x042fe40003f04270 */
[----:B------:R-:W-:Y:S02]  /*0900*/  ISETP.NE.AND P1, PT, R6, RZ, PT ;  /* 0x000000ff0600720c */ /* 0x000fe40003f25270 */
[----:B--2---:R-:W-:Y:S02]  /*0910*/  SEL R3, R0, RZ, !P0 ;  /* 0x000000ff00037207 */ /* 0x004fe40004000000 */
[----:B------:R-:W-:-:S03]  /*0920*/  ISETP.GT.AND P0, PT, R6, 0x1d, PT ;  /* 0x0000001d0600780c */ /* 0x000fc60003f04270 */
[----:B------:R-:W-:-:S05]  /*0930*/  IMAD.IADD R3, R3, 0x1, R2 ;  /* 0x0000000103037824 */ /* 0x000fca00078e0202 */
[----:B------:R-:W1:Y:S01]  /*0940*/  SHFL.DOWN PT, R0, R3, 0x2, 0x1f ;  /* 0x08401f0003007f89 */ /* 0x000e6200000e0000 */
[----:B------:R-:W2:Y:S01]  /*0950*/  @!P1 S2R R7, SR_CgaCtaId ;  /* 0x0000000000079919 */ /* 0x000ea20000008800 */
[----:B-1----:R-:W-:Y:S02]  /*0960*/  SEL R0, R0, RZ, !P0 ;  /* 0x000000ff00007207 */ /* 0x002fe40004000000 */
[----:B------:R-:W-:-:S03]  /*0970*/  ISETP.GT.AND P0, PT, R6, 0x1b, PT ;  /* 0x0000001b0600780c */ /* 0x000fc60003f04270 */
[----:B------:R-:W-:-:S05]  /*0980*/  IMAD.IADD R0, R3, 0x1, R0 ;  /* 0x0000000103007824 */ /* 0x000fca00078e0200 */
[----:B0-----:R-:W0:Y:S02]  /*0990*/  SHFL.DOWN PT, R4, R0, 0x4, 0x1f ;  /* 0x08801f0000047f89 */ /* 0x001e2400000e0000 */
[----:B0-----:R-:W-:Y:S02]  /*09a0*/  SEL R5, R4, RZ, !P0 ;  /* 0x000000ff04057207 */ /* 0x001fe40004000000 */
[----:B------:R-:W-:Y:S02]  /*09b0*/  ISETP.GT.AND P0, PT, R6, 0x17, PT ;  /* 0x000000170600780c */ /* 0x000fe40003f04270 */
[----:B------:R-:W-:Y:S01]  /*09c0*/  @!P1 MOV R4, 0x400 ;  /* 0x0000040000049802 */ /* 0x000fe20000000f00 */
[----:B------:R-:W-:Y:S01]  /*09d0*/  IMAD.IADD R5, R0, 0x1, R5 ;  /* 0x0000000100057824 */ /* 0x000fe200078e0205 */
[----:B------:R-:W-:Y:S02]  /*09e0*/  @!P1 SHF.R.U32.HI R0, RZ, 0x3, R11 ;  /* 0x00000003ff009819 */ /* 0x000fe4000001160b */
[----:B--2---:R-:W-:-:S02]  /*09f0*/  @!P1 LEA R7, R7, R4, 0x18 ;  /* 0x0000000407079211 */ /* 0x004fc400078ec0ff */
[----:B------:R-:W0:Y:S01]  /*0a00*/  SHFL.DOWN PT, R2, R5, 0x8, 0x1f ;  /* 0x09001f0005027f89 */ /* 0x000e2200000e0000 */
[----:B------:R-:W-:-:S05]  /*0a10*/  @!P1 LOP3.LUT R0, R0, 0x7c, RZ, 0xc0, !PT ;  /* 0x0000007c00009812 */ /* 0x000fca00078ec0ff */
[----:B------:R-:W-:Y:S01]  /*0a20*/  @!P1 IMAD.IADD R0, R0, 0x1, R7 ;  /* 0x0000000100009824 */ /* 0x000fe200078e0207 */
[----:B0-----:R-:W-:Y:S02]  /*0a30*/  SEL R2, R2, RZ, !P0 ;  /* 0x000000ff02027207 */ /* 0x001fe40004000000 */
[----:B------:R-:W-:-:S03]  /*0a40*/  ISETP.GT.AND P0, PT, R6, 0xf, PT ;  /* 0x0000000f0600780c */ /* 0x000fc60003f04270 */
[----:B------:R-:W-:-:S05]  /*0a50*/  IMAD.IADD R2, R5, 0x1, R2 ;  /* 0x0000000105027824 */ /* 0x000fca00078e0202 */
[----:B------:R-:W0:Y:S02]  /*0a60*/  SHFL.DOWN PT, R3, R2, 0x10, 0x1f ;  /* 0x0a001f0002037f89 */ /* 0x000e2400000e0000 */
[----:B0-----:R-:W-:-:S05]  /*0a70*/  SEL R3, R3, RZ, !P0 ;  /* 0x000000ff03037207 */ /* 0x001fca0004000000 */
        /* <DEDUP_REMOVED lines=15> */
.L_x_129:
[C---:B0-----:R-:W-:Y:S01]  /*0b70*/  LOP3.LUT R4, R11.reuse, 0x3e0, RZ, 0xc0, !PT ;  /* 0x000003e00b047812 */ /* 0x041fe200078ec0ff */
[----:B------:R-:W0:Y:S01]  /*0b80*/  S2R R10, SR_LANEID ;  /* 0x00000000000a7919 */ /* 0x000e220000000000 */
[----:B------:R-:W-:Y:S02]  /*0b90*/  ISETP.NE.AND P4, PT, R11, RZ, PT ;  /* 0x000000ff0b00720c */ /* 0x000fe40003f85270 */
[----:B------:R-:W-:Y:S01]  /*0ba0*/  LOP3.LUT R7, RZ, R4, RZ, 0x33, !PT ;  /* 0x00000004ff077212 */ /* 0x000fe200078e33ff */
[----:B------:R-:W-:-:S04]  /*0bb0*/  VIADD R5, R4, 0x20 ;  /* 0x0000002004057836 */ /* 0x000fc80000000000 */
[----:B------:R-:W-:Y:S01]  /*0bc0*/  IMAD.IADD R7, R7, 0x1, R0 ;  /* 0x0000000107077824 */ /* 0x000fe200078e0200 */
[----:B------:R-:W-:-:S04]  /*0bd0*/  ISETP.GT.U32.AND P0, PT, R5, R0, PT ;  /* 0x000000000500720c */ /* 0x000fc80003f04070 */
        /* <DEDUP_REMOVED lines=30> */
[----:B0-----:R-:W-:-:S05]  /*0dc0*/  SEL R5, R5, RZ, !P0 ;  /* 0x000000ff05057207 */ /* 0x001fca0004000000 */
[----:B------:R-:W-:-:S05]  /*0dd0*/  IMAD.IADD R5, R4, 0x1, R5 ;  /* 0x0000000104057824 */ /* 0x000fca00078e0205 */
[----:B------:R4:W-:Y:S01]  /*0de0*/  @!P1 STS [R8+0x8], R5 ;  /* 0x0000080508009388 */ /* 0x0009e20000000800 */
[----:B------:R-:W-:Y:S06]  /*0df0*/  BAR.SYNC.DEFER_BLOCKING 0x0 ;  /* 0x0000000000007b1d */ /* 0x000fec0000010000 */
[----:B------:R-:W-:Y:S05]  /*0e00*/  @P4 BRA `(.L_x_130) ;  /* 0x0000002800fc4947 */ /* 0x000fea0003800000 */
[----:B------:R-:W0:Y:S01]  /*0e10*/  S2UR UR5, SR_CgaCtaId ;  /* 0x00000000000579c3 */ /* 0x000e220000008800 */
[----:B------:R-:W-:Y:S01]  /*0e20*/  UMOV UR4, 0x400 ;  /* 0x0000040000047882 */ /* 0x000fe20000000000 */
[C---:B------:R-:W-:Y:S02]  /*0e30*/  ISETP.GT.U32.AND P0, PT, R0.reuse, 0x40, PT ;  /* 0x000000400000780c */ /* 0x040fe40003f04070 */
[C---:B------:R-:W-:Y:S02]  /*0e40*/  ISETP.GT.U32.AND P6, PT, R0.reuse, 0x20, PT ;  /* 0x000000200000780c */ /* 0x040fe40003fc4070 */
[C---:B------:R-:W-:Y:S02]  /*0e50*/  ISETP.GT.U32.AND P5, PT, R0.reuse, 0x60, PT ;  /* 0x000000600000780c */ /* 0x040fe40003fa4070 */
[----:B------:R-:W-:Y:S02]  /*0e60*/  ISETP.GT.U32.AND P2, PT, R0, 0x80, PT ;  /* 0x000000800000780c */ /* 0x000fe40003f44070 */
[----:B------:R-:W-:-:S02]  /*0e70*/  ISETP.GT.U32.AND.EX P0, PT, R3, RZ, PT, P0 ;  /* 0x000000ff0300720c */ /* 0x000fc40003f04100 */
[C---:B------:R-:W-:Y:S02]  /*0e80*/  ISETP.GT.U32.AND.EX P6, PT, R3.reuse, RZ, PT, P6 ;  /* 0x000000ff0300720c */ /* 0x040fe40003fc4160 */
[C---:B------:R-:W-:Y:S02]  /*0e90*/  ISETP.GT.U32.AND P3, PT, R0.reuse, 0xa0, PT ;  /* 0x000000a00000780c */ /* 0x040fe40003f64070 */
[----:B------:R-:W-:Y:S02]  /*0ea0*/  ISETP.GT.U32.AND P1, PT, R0, 0xc0, PT ;  /* 0x000000c00000780c */ /* 0x000fe40003f24070 */
[C---:B------:R-:W-:Y:S02]  /*0eb0*/  ISETP.GT.U32.AND.EX P5, PT, R3.reuse, RZ, PT, P5 ;  /* 0x000000ff0300720c */ /* 0x040fe40003fa4150 */
[C---:B------:R-:W-:Y:S02]  /*0ec0*/  ISETP.GT.U32.AND.EX P2, PT, R3.reuse, RZ, PT, P2 ;  /* 0x000000ff0300720c */ /* 0x040fe40003f44120 */
[C---:B------:R-:W-:Y:S01]  /*0ed0*/  ISETP.GT.U32.AND.EX P3, PT, R3.reuse, RZ, PT, P3 ;  /* 0x000000ff0300720c */ /* 0x040fe20003f64130 */
[----:B0-----:R-:W-:Y:S01]  /*0ee0*/  ULEA UR4, UR5, UR4, 0x18 ;  /* 0x0000000405047291 */ /* 0x001fe2000f8ec0ff */
[----:B------:R-:W-:-:S08]  /*0ef0*/  ISETP.GT.U32.AND.EX P1, PT, R3, RZ, PT, P1 ;  /* 0x000000ff0300720c */ /* 0x000fd00003f24110 */
[----:B----4-:R-:W0:Y:S04]  /*0f00*/  LDS.128 R8, [UR4+0x10] ;  /* 0x00001004ff087984 */ /* 0x010e280008000c00 */
[----:B------:R-:W1:Y:S04]  /*0f10*/  LDS R2, [UR4+0xc] ;  /* 0x00000c04ff027984 */ /* 0x000e680008000800 */
[----:B------:R-:W2:Y:S01]  /*0f20*/  LDS.64 R6, [UR4+0x20] ;  /* 0x00002004ff067984 */ /* 0x000ea20008000a00 */
[----:B0-----:R-:W-:Y:S02]  /*0f30*/  SEL R8, R8, RZ, P0 ;  /* 0x000000ff08087207 */ /* 0x001fe40000000000 */
[----:B------:R-:W-:-:S02]  /*0f40*/  ISETP.GT.U32.AND P0, PT, R0, 0xe0, PT ;  /* 0x000000e00000780c */ /* 0x000fc40003f04070 */
[----:B-1----:R-:W-:Y:S02]  /*0f50*/  SEL R2, R2, RZ, P6 ;  /* 0x000000ff02027207 */ /* 0x002fe40003000000 */
[----:B------:R-:W-:Y:S02]  /*0f60*/  SEL R9, R9, RZ, P5 ;  /* 0x000000ff09097207 */ /* 0x000fe40002800000 */
[----:B------:R-:W-:Y:S02]  /*0f70*/  IADD3 R2, PT, PT, R8, R2, R5 ;  /* 0x0000000208027210 */ /* 0x000fe40007ffe005 */
[----:B------:R-:W-:Y:S02]  /*0f80*/  SEL R10, R10, RZ, P2 ;  /* 0x000000ff0a0a7207 */ /* 0x000fe40001000000 */
[----:B------:R-:W-:Y:S02]  /*0f90*/  ISETP.GT.U32.AND.EX P0, PT, R3, RZ, PT, P0 ;  /* 0x000000ff0300720c */ /* 0x000fe40003f04100 */
[----:B------:R-:W-:-:S02]  /*0fa0*/  SEL R11, R11, RZ, P3 ;  /* 0x000000ff0b0b7207 */ /* 0x000fc40001800000 */
[----:B------:R-:W-:Y:S02]  /*0fb0*/  IADD3 R2, PT, PT, R10, R2, R9 ;  /* 0x000000020a027210 */ /* 0x000fe40007ffe009 */
[----:B--2---:R-:W-:Y:S02]  /*0fc0*/  SEL R6, R6, RZ, P1 ;  /* 0x000000ff06067207 */ /* 0x004fe40000800000 */
[----:B------:R-:W-:Y:S02]  /*0fd0*/  SEL R7, R7, RZ, P0 ;  /* 0x000000ff07077207 */ /* 0x000fe40000000000 */
[----:B------:R-:W-:-:S05]  /*0fe0*/  IADD3 R2, PT, PT, R6, R2, R11 ;  /* 0x0000000206027210 */ /* 0x000fca0007ffe00b */
[----:B------:R-:W-:Y:S01]  /*0ff0*/  IMAD.IADD R5, R2, 0x1, R7 ;  /* 0x0000000102057824 */ /* 0x000fe200078e0207 */
[----:B------:R-:W-:Y:S06]  /*1000*/  BRA `(.L_x_130) ;  /* 0x00000028007c7947 */ /* 0x000fec0003800000 */
.L_x_116:
        /* <DEDUP_REMOVED lines=8> */
[----:B------:R-:W-:-:S02]  /*1090*/  IMAD.MOV.U32 R29, RZ, RZ, 0x1000 ;  /* 0x00001000ff1d7424 */ /* 0x000fc400078e00ff */
[----:B------:R-:W-:Y:S01]  /*10a0*/  IMAD.MOV.U32 R26, RZ, RZ, RZ ;  /* 0x000000ffff1a7224 */ /* 0x000fe200078e00ff */
[----:B--2---:R-:W-:Y:S02]  /*10b0*/  IADD3 R5, PT, PT, R6, R5, R4 ;  /* 0x0000000506057210 */ /* 0x004fe40007ffe004 */
[----:B------:R-:W-:Y:S02]  /*10c0*/  IADD3 R4, P1, PT, R0, -0x1000, RZ ;  /* 0xfffff00000047810 */ /* 0x000fe40007f3e0ff */
[----:B---3--:R-:W-:Y:S02]  /*10d0*/  IADD3 R5, PT, PT, R8, R7, R5 ;  /* 0x0000000708057210 */ /* 0x008fe40007ffe005 */
[----:B------:R-:W-:Y:S02]  /*10e0*/  ISETP.GE.U32.AND P0, PT, R4, 0x1000, PT ;  /* 0x000010000400780c */ /* 0x000fe40003f06070 */
[----:B------:R-:W-:-:S04]  /*10f0*/  IADD3 R5, PT, PT, R10, R9, R5 ;  /* 0x000000090a057210 */ /* 0x000fc80007ffe005 */
[----:B----4-:R-:W-:-:S04]  /*1100*/  IADD3 R5, PT, PT, R12, R11, R5 ;  /* 0x0000000b0c057210 */ /* 0x010fc80007ffe005 */
[----:B------:R-:W-:Y:S02]  /*1110*/  IADD3 R13, PT, PT, R14, R13, R5 ;  /* 0x0000000d0e0d7210 */ /* 0x000fe40007ffe005 */
[----:B------:R-:W-:Y:S02]  /*1120*/  IADD3.X R5, PT, PT, R3, -0x1, RZ, P1, !PT ;  /* 0xffffffff03057810 */ /* 0x000fe40000ffe4ff */
[----:B-----5:R-:W-:Y:S02]  /*1130*/  IADD3 R13, PT, PT, R16, R15, R13 ;  /* 0x0000000f100d7210 */ /* 0x020fe40007ffe00d */
[----:B------:R-:W-:Y:S02]  /*1140*/  ISETP.GE.U32.AND.EX P0, PT, R5, RZ, PT, P0 ;  /* 0x000000ff0500720c */ /* 0x000fe40003f06100 */
[----:B------:R-:W-:-:S05]  /*1150*/  IADD3 R13, PT, PT, R18, R17, R13 ;  /* 0x00000011120d7210 */ /* 0x000fca0007ffe00d */
[----:B------:R-:W-:-:S06]  /*1160*/  IMAD.IADD R27, R19, 0x1, R13 ;  /* 0x00000001131b7824 */ /* 0x000fcc00078e020d */
[----:B------:R-:W-:Y:S05]  /*1170*/  @!P0 BRA `(.L_x_131) ;  /* 0x0000000000748947 */ /* 0x000fea0003800000 */
[----:B------:R-:W0:Y:S01]  /*1180*/  LDC.64 R6, c[0x0][0x390] ;  /* 0x0000e400ff067b82 */ /* 0x000e220000000a00 */
[----:B------:R-:W-:Y:S02]  /*1190*/  IMAD.MOV.U32 R29, RZ, RZ, 0x1000 ;  /* 0x00001000ff1d7424 */ /* 0x000fe400078e00ff */
[----:B------:R-:W-:-:S07]  /*11a0*/  IMAD.MOV.U32 R26, RZ, RZ, RZ ;  /* 0x000000ffff1a7224 */ /* 0x000fce00078e00ff */
.L_x_133:
[----:B------:R-:W-:-:S04]  /*11b0*/  LEA R12, P0, R29, R24, 0x2 ;  /* 0x000000181d0c7211 */ /* 0x000fc800078010ff */
[----:B------:R-:W-:-:S05]  /*11c0*/  LEA.HI.X R13, R29, R25, R26, 0x2, P0 ;  /* 0x000000191d0d7211 */ /* 0x000fca00000f141a */
[----:B------:R-:W2:Y:S04]  /*11d0*/  LDG.E.128.CONSTANT R20, desc[UR6][R12.64] ;  /* 0x000000060c147981 */ /* 0x000ea8000c1e9d00 */
[----:B------:R-:W3:Y:S04]  /*11e0*/  LDG.E.128.CONSTANT R16, desc[UR6][R12.64+0x1000] ;  /* 0x001000060c107981 */ /* 0x000ee8000c1e9d00 */
[----:B------:R-:W4:Y:S04]  /*11f0*/  LDG.E.128.CONSTANT R8, desc[UR6][R12.64+0x2000] ;  /* 0x002000060c087981 */ /* 0x000f28000c1e9d00 */
[----:B------:R-:W5:Y:S01]  /*1200*/  LDG.E.128.CONSTANT R12, desc[UR6][R12.64+0x3000] ;  /* 0x003000060c0c7981 */ /* 0x000f62000c1e9d00 */
[----:B0-----:R-:W-:-:S02]  /*1210*/  IMAD.MOV.U32 R0, RZ, RZ, R6 ;  /* 0x000000ffff007224 */ /* 0x001fc400078e0006 */
[----:B------:R-:W-:Y:S01]  /*1220*/  IMAD.MOV.U32 R3, RZ, RZ, R7 ;  /* 0x000000ffff037224 */ /* 0x000fe200078e0007 */
[----:B--2---:R-:W-:-:S04]  /*1230*/  IADD3 R21, PT, PT, R21, R20, R27 ;  /* 0x0000001415157210 */ /* 0x004fc80007ffe01b */
[----:B------:R-:W-:-:S04]  /*1240*/  IADD3 R21, PT, PT, R23, R22, R21 ;  /* 0x0000001617157210 */ /* 0x000fc80007ffe015 */
[----:B---3--:R-:W-:Y:S02]  /*1250*/  IADD3 R21, PT, PT, R17, R16, R21 ;  /* 0x0000001011157210 */ /* 0x008fe40007ffe015 */
[----:B------:R-:W-:Y:S02]  /*1260*/  IADD3 R16, P1, PT, -R29, R0, RZ ;  /* 0x000000001d107210 */ /* 0x000fe40007f3e1ff */
[----:B------:R-:W-:Y:S02]  /*1270*/  IADD3 R21, PT, PT, R19, R18, R21 ;  /* 0x0000001213157210 */ /* 0x000fe40007ffe015 */
[----:B------:R-:W-:Y:S02]  /*1280*/  ISETP.GE.U32.AND P0, PT, R16, 0x1000, PT ;  /* 0x000010001000780c */ /* 0x000fe40003f06070 */
[----:B----4-:R-:W-:Y:S01]  /*1290*/  IADD3 R21, PT, PT, R9, R8, R21 ;  /* 0x0000000809157210 */ /* 0x010fe20007ffe015 */
[----:B------:R-:W-:-:S03]  /*12a0*/  IMAD.X R8, R3, 0x1, ~R26, P1 ;  /* 0x0000000103087824 */ /* 0x000fc600008e0e1a */
[----:B------:R-:W-:Y:S02]  /*12b0*/  IADD3 R21, PT, PT, R11, R10, R21 ;  /* 0x0000000a0b157210 */ /* 0x000fe40007ffe015 */
[----:B------:R-:W-:Y:S02]  /*12c0*/  ISETP.GE.U32.AND.EX P0, PT, R8, RZ, PT, P0 ;  /* 0x000000ff0800720c */ /* 0x000fe40003f06100 */
[----:B-----5:R-:W-:-:S04]  /*12d0*/  IADD3 R21, PT, PT, R13, R12, R21 ;  /* 0x0000000c0d157210 */ /* 0x020fc80007ffe015 */
[----:B------:R-:W-:-:S07]  /*12e0*/  IADD3 R27, PT, PT, R15, R14, R21 ;  /* 0x0000000e0f1b7210 */ /* 0x000fce0007ffe015 */
[----:B------:R-:W-:Y:S05]  /*12f0*/  @!P0 BRA `(.L_x_132) ;  /* 0x0000000400d08947 */ /* 0x000fea0003800000 */
[----:B------:R-:W-:-:S05]  /*1300*/  IADD3 R29, P0, PT, R29, 0x1000, RZ ;  /* 0x000010001d1d7810 */ /* 0x000fca0007f1e0ff */
[----:B------:R-:W-:Y:S01]  /*1310*/  IMAD.X R26, RZ, RZ, R26, P0 ;  /* 0x000000ffff1a7224 */ /* 0x000fe200000e061a */
[----:B------:R-:W-:-:S04]  /*1320*/  ISETP.GT.U32.AND P0, PT, R29, R4, PT ;  /* 0x000000041d00720c */ /* 0x000fc80003f04070 */
[----:B------:R-:W-:-:S13]  /*1330*/  ISETP.GT.U32.AND.EX P0, PT, R26, R5, PT, P0 ;  /* 0x000000051a00720c */ /* 0x000fda0003f04100 */
[----:B------:R-:W-:Y:S05]  /*1340*/  @!P0 BRA `(.L_x_133) ;  /* 0xfffffffc00988947 */ /* 0x000fea000383ffff */
.L_x_131:
[----:B------:R-:W-:-:S04]  /*1350*/  ISETP.GE.U32.AND P0, PT, R29, R0, PT ;  /* 0x000000001d00720c */ /* 0x000fc80003f06070 */
[----:B------:R-:W-:-:S13]  /*1360*/  ISETP.GE.U32.AND.EX P0, PT, R26, R3, PT, P0 ;  /* 0x000000031a00720c */ /* 0x000fda0003f06100 */
[----:B------:R-:W-:Y:S05]  /*1370*/  @P0 BRA `(.L_x_132) ;  /* 0x0000000400b00947 */ /* 0x000fea0003800000 */
[----:B------:R-:W-:Y:S01]  /*1380*/  IMAD.IADD R3, R0, 0x1, -R29 ;  /* 0x0000000100037824 */ /* 0x000fe200078e0a1d */
[----:B------:R-:W-:Y:S04]  /*1390*/  BSSY.RECONVERGENT B1, `(.L_x_132) ;  /* 0x000006a000017945 */ /* 0x000fe80003800200 */
[----:B------:R-:W-:-:S13]  /*13a0*/  ISETP.GE.AND P0, PT, R2, R3, PT ;  /* 0x000000030200720c */ /* 0x000fda0003f06270 */
[----:B------:R-:W-:Y:S05]  /*13b0*/  @P0 BRA `(.L_x_134) ;  /* 0x00000004009c0947 */ /* 0x000fea0003800000 */
[----:B------:R-:W-:Y:S01]  /*13c0*/  LOP3.LUT R4, RZ, R2, RZ, 0x33, !PT ;  /* 0x00000002ff047212 */ /* 0x000fe200078e33ff */
[----:B------:R-:W-:Y:S03]  /*13d0*/  BSSY.RECONVERGENT B2, `(.L_x_135) ;  /* 0x000001a000027945 */ /* 0x000fe60003800200 */
[----:B------:R-:W-:-:S04]  /*13e0*/  IADD3 R4, PT, PT, -R29, R0, R4 ;  /* 0x000000001d047210 */ /* 0x000fc80007ffe104 */
[C---:B------:R-:W-:Y:S02]  /*13f0*/  LOP3.LUT R0, R4.reuse, 0x300, RZ, 0xc0, !PT ;  /* 0x0000030004007812 */ /* 0x040fe400078ec0ff */
[----:B------:R-:W-:Y:S02]  /*1400*/  ISETP.GE.U32.AND P1, PT, R4, 0x300, PT ;  /* 0x000003000400780c */ /* 0x000fe40003f26070 */
[----:B------:R-:W-:Y:S01]  /*1410*/  ISETP.NE.AND P0, PT, R0, 0x300, PT ;  /* 0x000003000000780c */ /* 0x000fe20003f05270 */
[----:B------:R-:W-:-:S12]  /*1420*/  IMAD.MOV.U32 R0, RZ, RZ, R2 ;  /* 0x000000ffff007224 */ /* 0x000fd800078e0002 */
[----:B------:R-:W-:Y:S05]  /*1430*/  @!P0 BRA `(.L_x_136) ;  /* 0x00000000004c8947 */ /* 0x000fea0003800000 */
[----:B------:R-:W0:Y:S01]  /*1440*/  LDCU.64 UR4, c[0x0][0x380] ;  /* 0x00007000ff0477ac */ /* 0x000e220008000a00 */
[----:B------:R-:W-:Y:S02]  /*1450*/  IADD3 R8, P0, PT, R2, R29, RZ ;  /* 0x0000001d02087210 */ /* 0x000fe40007f1e0ff */
[----:B------:R-:W-:-:S03]  /*1460*/  LEA.HI R0, R4, 0x1, RZ, 0x18 ;  /* 0x0000000104007811 */ /* 0x000fc600078fc0ff */
[----:B------:R-:W-:Y:S01]  /*1470*/  IMAD.X R5, RZ, RZ, R26, P0 ;  /* 0x000000ffff057224 */ /* 0x000fe200000e061a */
[----:B------:R-:W-:Y:S01]  /*1480*/  LOP3.LUT R4, R0, 0x3, RZ, 0xc0, !PT ;  /* 0x0000000300047812 */ /* 0x000fe200078ec0ff */
[----:B------:R-:W-:-:S04]  /*1490*/  IMAD.MOV.U32 R0, RZ, RZ, R2 ;  /* 0x000000ffff007224 */ /* 0x000fc800078e0002 */
[----:B------:R-:W-:Y:S01]  /*14a0*/  IMAD.MOV R6, RZ, RZ, -R4 ;  /* 0x000000ffff067224 */ /* 0x000fe200078e0a04 */
[----:B0-----:R-:W-:-:S04]  /*14b0*/  LEA R7, P2, R8, UR4, 0x2 ;  /* 0x0000000408077c11 */ /* 0x001fc8000f8410ff */
[----:B------:R-:W-:-:S09]  /*14c0*/  LEA.HI.X R8, R8, UR5, R5, 0x2, P2 ;  /* 0x0000000508087c11 */ /* 0x000fd200090f1405 */
.L_x_137:
        /* <DEDUP_REMOVED lines=10> */
.L_x_136:
[----:B------:R-:W-:Y:S05]  /*1570*/  BSYNC.RECONVERGENT B2 ;  /* 0x0000000000027941 */ /* 0x000fea0003800200 */
.L_x_135:
[----:B------:R-:W-:Y:S05]  /*1580*/  @!P1 BRA `(.L_x_134) ;  /* 0x0000000400289947 */ /* 0x000fea0003800000 */
[----:B------:R-:W0:Y:S01]  /*1590*/  LDCU.64 UR4, c[0x0][0x380] ;  /* 0x00007000ff0477ac */ /* 0x000e220008000a00 */
[----:B------:R-:W-:Y:S01]  /*15a0*/  IMAD.IADD R5, R3, 0x1, -R0 ;  /* 0x0000000103057824 */ /* 0x000fe200078e0a00 */
[----:B------:R-:W-:Y:S01]  /*15b0*/  IADD3 R29, P0, PT, R0, R29, RZ ;  /* 0x0000001d001d7210 */ /* 0x000fe20007f1e0ff */
[----:B------:R-:W-:Y:S03]  /*15c0*/  BSSY.RECONVERGENT B2, `(.L_x_138) ;  /* 0x0000027000027945 */ /* 0x000fe60003800200 */
[----:B------:R-:W-:Y:S01]  /*15d0*/  ISETP.GT.AND P1, PT, R5, 0xc00, PT ;  /* 0x00000c000500780c */ /* 0x000fe20003f24270 */
[----:B------:R-:W-:Y:S01]  /*15e0*/  IMAD.X R26, RZ, RZ, R26, P0 ;  /* 0x000000ffff1a7224 */ /* 0x000fe200000e061a */
[----:B0-----:R-:W-:-:S04]  /*15f0*/  LEA R4, P0, R29, UR4, 0x2 ;  /* 0x000000041d047c11 */ /* 0x001fc8000f8010ff */
[----:B------:R-:W-:Y:S02]  /*1600*/  LEA.HI.X R5, R29, UR5, R26, 0x2, P0 ;  /* 0x000000051d057c11 */ /* 0x000fe400080f141a */
[----:B------:R-:W-:-:S05]  /*1610*/  PLOP3.LUT P0, PT, PT, PT, PT, 0x80, 0x8 ;  /* 0x000000000008781c */ /* 0x000fca0003f0f070 */
[----:B------:R-:W-:Y:S08]  /*1620*/  @!P1 BRA `(.L_x_139) ;  /* 0x0000000000809947 */ /* 0x000ff00003800000 */
[----:B------:R-:W-:Y:S01]  /*1630*/  PLOP3.LUT P0, PT, PT, PT, PT, 0x8, 0x80 ;  /* 0x000000000080781c */ /* 0x000fe20003f0e170 */
[----:B------:R-:W-:-:S12]  /*1640*/  VIADD R7, R3, 0xfffff400 ;  /* 0xfffff40003077836 */ /* 0x000fd80000000000 */
.L_x_140:
        /* <DEDUP_REMOVED lines=30> */
.L_x_139:
[----:B------:R-:W-:Y:S05]  /*1830*/  BSYNC.RECONVERGENT B2 ;  /* 0x0000000000027941 */ /* 0x000fea0003800200 */
.L_x_138:
        /* <DEDUP_REMOVED lines=22> */
.L_x_142:
[----:B------:R-:W-:Y:S05]  /*19a0*/  BSYNC.RECONVERGENT B2 ;  /* 0x0000000000027941 */ /* 0x000fea0003800200 */
.L_x_141:
        /* <DEDUP_REMOVED lines=8> */
.L_x_134:
[----:B------:R-:W-:Y:S05]  /*1a30*/  BSYNC.RECONVERGENT B1 ;  /* 0x0000000000017941 */ /* 0x000fea0003800200 */
.L_x_132:
[----:B------:R-:W0:Y:S01]  /*1a40*/  S2R R8, SR_LANEID ;  /* 0x0000000000087919 */ /* 0x000e220000000000 */
[----:B------:R-:W-:Y:S01]  /*1a50*/  ISETP.NE.AND P4, PT, R2, RZ, PT ;  /* 0x000000ff0200720c */ /* 0x000fe20003f85270 */
        /* <DEDUP_REMOVED lines=39> */
[----:B---3--:R-:W-:Y:S01]  /*1cd0*/  IMAD.IADD R5, R0, 0x1, R3 ;  /* 0x0000000100057824 */ /* 0x008fe200078e0203 */
[----:B------:R-:W-:Y:S06]  /*1ce0*/  BRA `(.L_x_130) ;  /* 0x0000001c00447947 */ /* 0x000fec0003800000 */
.L_x_115:
        /* <DEDUP_REMOVED lines=13> */
.L_x_145:
[----:B------:R-:W-:Y:S05]  /*1dc0*/  BSYNC.RECONVERGENT B1 ;  /* 0x0000000000017941 */ /* 0x000fea0003800200 */
.L_x_144:
        /* <DEDUP_REMOVED lines=16> */
.L_x_150:
        /* <DEDUP_REMOVED lines=9> */
.L_x_149:
[----:B------:R-:W-:Y:S05]  /*1f60*/  BSYNC.RECONVERGENT B2 ;  /* 0x0000000000027941 */ /* 0x000fea0003800200 */
.L_x_148:
        /* <DEDUP_REMOVED lines=8> */
.L_x_153:
        /* <DEDUP_REMOVED lines=35> */
.L_x_152:
[----:B------:R-:W-:Y:S05]  /*2220*/  BSYNC.RECONVERGENT B2 ;  /* 0x0000000000027941 */ /* 0x000fea0003800200 */
.L_x_151:
        /* <DEDUP_REMOVED lines=22> */
.L_x_155:
[----:B------:R-:W-:Y:S05]  /*2390*/  BSYNC.RECONVERGENT B2 ;  /* 0x0000000000027941 */ /* 0x000fea0003800200 */
.L_x_154:
        /* <DEDUP_REMOVED lines=10> */
.L_x_147:
[----:B------:R-:W-:Y:S05]  /*2440*/  BSYNC.RECONVERGENT B1 ;  /* 0x0000000000017941 */ /* 0x000fea0003800200 */
.L_x_146:
        /* <DEDUP_REMOVED lines=46> */
.L_x_156:
        /* <DEDUP_REMOVED lines=57> */
[----:B------:R-:W0:Y:S04]  /*2ac0*/  LDS.128 R8, [UR4+0x10] ;  /* 0x00001004ff087984 */ /* 0x000e280008000c00 */
[----:B------:R-:W2:Y:S04]  /*2ad0*/  LDS R2, [UR4+0xc] ;  /* 0x00000c04ff027984 */ /* 0x000ea80008000800 */
[----:B-1----:R-:W1:Y:S01]  /*2ae0*/  LDS.64 R6, [UR4+0x20] ;  /* 0x00002004ff067984 */ /* 0x002e620008000a00 */
[----:B0-----:R-:W-:Y:S02]  /*2af0*/  SEL R8, R8, RZ, P3 ;  /* 0x000000ff08087207 */ /* 0x001fe40001800000 */
[----:B------:R-:W-:-:S02]  /*2b00*/  ISETP.GT.U32.AND P3, PT, R0, 0xe0, PT ;  /* 0x000000e00000780c */ /* 0x000fc40003f64070 */
[----:B--2---:R-:W-:Y:S02]  /*2b10*/  SEL R2, R2, RZ, P6 ;  /* 0x000000ff02027207 */ /* 0x004fe40003000000 */
[----:B------:R-:W-:Y:S02]  /*2b20*/  SEL R9, R9, RZ, P5 ;  /* 0x000000ff09097207 */ /* 0x000fe40002800000 */
[----:B------:R-:W-:Y:S02]  /*2b30*/  IADD3 R2, PT, PT, R8, R2, R5 ;  /* 0x0000000208027210 */ /* 0x000fe40007ffe005 */
[----:B------:R-:W-:Y:S02]  /*2b40*/  SEL R10, R10, RZ, P2 ;  /* 0x000000ff0a0a7207 */ /* 0x000fe40001000000 */
[----:B------:R-:W-:Y:S02]  /*2b50*/  ISETP.GT.U32.AND.EX P3, PT, R3, RZ, PT, P3 ;  /* 0x000000ff0300720c */ /* 0x000fe40003f64130 */
[----:B------:R-:W-:-:S02]  /*2b60*/  SEL R11, R11, RZ, P1 ;  /* 0x000000ff0b0b7207 */ /* 0x000fc40000800000 */
[----:B------:R-:W-:Y:S02]  /*2b70*/  IADD3 R2, PT, PT, R10, R2, R9 ;  /* 0x000000020a027210 */ /* 0x000fe40007ffe009 */
[----:B-1----:R-:W-:Y:S02]  /*2b80*/  SEL R6, R6, RZ, P0 ;  /* 0x000000ff06067207 */ /* 0x002fe40000000000 */
[----:B------:R-:W-:Y:S02]  /*2b90*/  SEL R7, R7, RZ, P3 ;  /* 0x000000ff07077207 */ /* 0x000fe40001800000 */
[----:B------:R-:W-:-:S05]  /*2ba0*/  IADD3 R2, PT, PT, R6, R2, R11 ;  /* 0x0000000206027210 */ /* 0x000fca0007ffe00b */
[----:B------:R-:W-:Y:S01]  /*2bb0*/  IMAD.IADD R5, R2, 0x1, R7 ;  /* 0x0000000102057824 */ /* 0x000fe200078e0207 */
[----:B------:R-:W-:Y:S06]  /*2bc0*/  BRA `(.L_x_130) ;  /* 0x0000000c008c7947 */ /* 0x000fec0003800000 */
.L_x_143:
        /* <DEDUP_REMOVED lines=21> */
[----:B------:R-:W-:-:S03]  /*2d20*/  IMAD.MOV.U32 R11, RZ, RZ, 0x1000 ;  /* 0x00001000ff0b7424 */ /* 0x000fc600078e00ff */
[----:B----4-:R-:W-:Y:S01]  /*2d30*/  IADD3 R2, PT, PT, R13, R10, R2 ;  /* 0x0000000a0d027210 */ /* 0x010fe20007ffe002 */
[----:B------:R-:W-:-:S03]  /*2d40*/  IMAD.MOV.U32 R10, RZ, RZ, RZ ;  /* 0x000000ffff0a7224 */ /* 0x000fc600078e00ff */
[----:B-----5:R-:W-:Y:S02]  /*2d50*/  IADD3 R2, PT, PT, R15, R12, R2 ;  /* 0x0000000c0f027210 */ /* 0x020fe40007ffe002 */
[----:B------:R-:W-:-:S04]  /*2d60*/  IADD3 R12, P1, PT, R0, -0x1000, RZ ;  /* 0xfffff000000c7810 */ /* 0x000fc80007f3e0ff */
[----:B------:R-:W-:Y:S02]  /*2d70*/  ISETP.GE.U32.AND P0, PT, R12, 0x1000, PT ;  /* 0x000010000c00780c */ /* 0x000fe40003f06070 */
[----:B------:R-:W-:Y:S02]  /*2d80*/  IADD3.X R13, PT, PT, R3, -0x1, RZ, P1, !PT ;  /* 0xffffffff030d7810 */ /* 0x000fe40000ffe4ff */
[----:B------:R-:W-:Y:S02]  /*2d90*/  IADD3 R2, PT, PT, R17, R14, R2 ;  /* 0x0000000e11027210 */ /* 0x000fe40007ffe002 */
[----:B------:R-:W-:Y:S02]  /*2da0*/  ISETP.GE.U32.AND.EX P0, PT, R13, RZ, PT, P0 ;  /* 0x000000ff0d00720c */ /* 0x000fe40003f06100 */
[----:B------:R-:W-:-:S04]  /*2db0*/  IADD3 R2, PT, PT, R19, R16, R2 ;  /* 0x0000001013027210 */ /* 0x000fc80007ffe002 */
[----:B------:R-:W-:-:S05]  /*2dc0*/  IADD3 R2, PT, PT, R21, R18, R2 ;  /* 0x0000001215027210 */ /* 0x000fca0007ffe002 */
[----:B------:R-:W-:Y:S02]  /*2dd0*/  IMAD.IADD R9, R9, 0x1, R2 ;  /* 0x0000000109097824 */ /* 0x000fe400078e0202 */
[----:B------:R-:W-:Y:S05]  /*2de0*/  @!P0 BRA `(.L_x_157) ;  /* 0x0000000000a08947 */ /* 0x000fea0003800000 */
[----:B------:R-:W0:Y:S01]  /*2df0*/  LDC.64 R2, c[0x0][0x390] ;  /* 0x0000e400ff027b82 */ /* 0x000e220000000a00 */
[----:B------:R-:W-:Y:S02]  /*2e00*/  IMAD.MOV.U32 R11, RZ, RZ, 0x1000 ;  /* 0x00001000ff0b7424 */ /* 0x000fe400078e00ff */
[----:B------:R-:W-:-:S07]  /*2e10*/  IMAD.MOV.U32 R10, RZ, RZ, RZ ;  /* 0x000000ffff0a7224 */ /* 0x000fce00078e00ff */
.L_x_159:
[----:B------:R-:W-:-:S04]  /*2e20*/  LEA R6, P0, R11, R4, 0x2 ;  /* 0x000000040b067211 */ /* 0x000fc800078010ff */
[----:B------:R-:W-:-:S05]  /*2e30*/  LEA.HI.X R7, R11, R5, R10, 0x2, P0 ;  /* 0x000000050b077211 */ /* 0x000fca00000f140a */
        /* <DEDUP_REMOVED lines=17> */
[----:B---3--:R-:W-:-:S04]  /*2f50*/  IADD3 R24, PT, PT, R28, R27, R24 ;  /* 0x0000001b1c187210 */ /* 0x008fc80007ffe018 */
[----:B----4-:R-:W-:Y:S01]  /*2f60*/  IADD3 R24, PT, PT, R0, R25, R24 ;  /* 0x0000001900187210 */ /* 0x010fe20007ffe018 */
[----:B0-----:R-:W-:-:S05]  /*2f70*/  IMAD.MOV.U32 R0, RZ, RZ, R2 ;  /* 0x000000ffff007224 */ /* 0x001fca00078e0002 */
[----:B------:R-:W-:Y:S02]  /*2f80*/  IADD3 R9, P1, PT, -R11, R0, RZ ;  /* 0x000000000b097210 */ /* 0x000fe40007f3e1ff */
[----:B-----5:R-:W-:Y:S02]  /*2f90*/  IADD3 R21, PT, PT, R22, R21, R24 ;  /* 0x0000001516157210 */ /* 0x020fe40007ffe018 */
[----:B------:R-:W-:Y:S01]  /*2fa0*/  ISETP.GE.U32.AND P0, PT, R9, 0x1000, PT ;  /* 0x000010000900780c */ /* 0x000fe20003f06070 */
[----:B------:R-:W-:-:S05]  /*2fb0*/  IMAD.X R9, R3, 0x1, ~R10, P1 ;  /* 0x0000000103097824 */ /* 0x000fca00008e0e0a */
[----:B------:R-:W-:Y:S02]  /*2fc0*/  ISETP.GE.U32.AND.EX P0, PT, R9, RZ, PT, P0 ;  /* 0x000000ff0900720c */ /* 0x000fe40003f06100 */
[----:B------:R-:W-:-:S04]  /*2fd0*/  IADD3 R14, PT, PT, R15, R14, R21 ;  /* 0x0000000e0f0e7210 */ /* 0x000fc80007ffe015 */
[----:B------:R-:W-:-:S04]  /*2fe0*/  IADD3 R14, PT, PT, R17, R16, R14 ;  /* 0x00000010110e7210 */ /* 0x000fc80007ffe00e */
[----:B------:R-:W-:-:S04]  /*2ff0*/  IADD3 R14, PT, PT, R19, R18, R14 ;  /* 0x00000012130e7210 */ /* 0x000fc80007ffe00e */
[----:B------:R-:W-:Y:S01]  /*3000*/  IADD3 R9, PT, PT, R23, R20, R14 ;  /* 0x0000001417097210 */ /* 0x000fe20007ffe00e */
[----:B------:R-:W-:Y:S06]  /*3010*/  @!P0 BRA `(.L_x_158) ;  /* 0x0000000400d08947 */ /* 0x000fec0003800000 */
[----:B------:R-:W-:-:S05]  /*3020*/  IADD3 R11, P0, PT, R11, 0x1000, RZ ;  /* 0x000010000b0b7810 */ /* 0x000fca0007f1e0ff */
[----:B------:R-:W-:Y:S01]  /*3030*/  IMAD.X R10, RZ, RZ, R10, P0 ;  /* 0x000000ffff0a7224 */ /* 0x000fe200000e060a */
[----:B------:R-:W-:-:S04]  /*3040*/  ISETP.GT.U32.AND P0, PT, R11, R12, PT ;  /* 0x0000000c0b00720c */ /* 0x000fc80003f04070 */
[----:B------:R-:W-:-:S13]  /*3050*/  ISETP.GT.U32.AND.EX P0, PT, R10, R13, PT, P0 ;  /* 0x0000000d0a00720c */ /* 0x000fda0003f04100 */
[----:B------:R-:W-:Y:S05]  /*3060*/  @!P0 BRA `(.L_x_159) ;  /* 0xfffffffc006c8947 */ /* 0x000fea000383ffff */
.L_x_157:
        /* <DEDUP_REMOVED lines=20> */
[----:B------:R-:W-:Y:S01]  /*31b0*/  IMAD.MOV.U32 R0, RZ, RZ, R8 ;  /* 0x000000ffff007224 */ /* 0x000fe200078e0008 */
[----:B0-----:R-:W-:-:S04]  /*31c0*/  LEA R6, P2, R7, UR4, 0x2 ;  /* 0x0000000407067c11 */ /* 0x001fc8000f8410ff */
[----:B------:R-:W-:Y:S01]  /*31d0*/  LEA.HI.X R7, R7, UR5, R4, 0x2, P2 ;  /* 0x0000000507077c11 */ /* 0x000fe200090f1404 */
[----:B------:R-:W-:-:S08]  /*31e0*/  IMAD.MOV R4, RZ, RZ, -R2 ;  /* 0x000000ffff047224 */ /* 0x000fd000078e0a02 */
.L_x_163:
        /* <DEDUP_REMOVED lines=10> */
.L_x_162:
[----:B------:R-:W-:Y:S05]  /*3290*/  BSYNC.RECONVERGENT B2 ;  /* 0x0000000000027941 */ /* 0x000fea0003800200 */
.L_x_161:
        /* <DEDUP_REMOVED lines=13> */
.L_x_166:
        /* <DEDUP_REMOVED lines=30> */
.L_x_165:
[----:B------:R-:W-:Y:S05]  /*3550*/  BSYNC.RECONVERGENT B2 ;  /* 0x0000000000027941 */ /* 0x000fea0003800200 */
.L_x_164:
        /* <DEDUP_REMOVED lines=22> */
.L_x_168:
[----:B------:R-:W-:Y:S05]  /*36c0*/  BSYNC.RECONVERGENT B2 ;  /* 0x0000000000027941 */ /* 0x000fea0003800200 */
.L_x_167:
        /* <DEDUP_REMOVED lines=8> */
.L_x_160:
[----:B------:R-:W-:Y:S05]  /*3750*/  BSYNC.RECONVERGENT B1 ;  /* 0x0000000000017941 */ /* 0x000fea0003800200 */
.L_x_158:
[----:B------:R-:W0:Y:S01]  /*3760*/  S2R R7, SR_LANEID ;  /* 0x0000000000077919 */ /* 0x000e220000000000 */
[----:B------:R-:W-:Y:S01]  /*3770*/  ISETP.NE.AND P4, PT, R8, RZ, PT ;  /* 0x000000ff0800720c */ /* 0x000fe20003f85270 */
[----:B------:R-:W1:Y:S01]  /*3780*/  SHFL.DOWN PT, R0, R9, 0x1, 0x1f ;  /* 0x08201f0009007f89 */ /* 0x000e6200000e0000 */
[C---:B0-----:R-:W-:Y:S02]  /*3790*/  ISETP.GT.AND P0, PT, R7.reuse, 0x1e, PT ;  /* 0x0000001e0700780c */ /* 0x041fe40003f04270 */
[C---:B------:R-:W-:Y:S02]  /*37a0*/  ISETP.NE.AND P1, PT, R7.reuse, RZ, PT ;  /* 0x000000ff0700720c */ /* 0x040fe40003f25270 */
[----:B-1----:R-:W-:Y:S02]  /*37b0*/  SEL R0, R0, RZ, !P0 ;  /* 0x000000ff00007207 */ /* 0x002fe40004000000 */
        /* <DEDUP_REMOVED lines=9> */
[----:B------:R-:W-:-:S03]  /*3850*/  ISETP.GT.AND P0, PT, R7, 0x17, PT ;  /* 0x000000170700780c */ /* 0x000fc60003f04270 */
[----:B------:R-:W-:Y:S01]  /*3860*/  IMAD.IADD R2, R3, 0x1, R2 ;  /* 0x0000000103027824 */ /* 0x000fe200078e0202 */
[----:B------:R-:W-:-:S04]  /*3870*/  @!P1 SHF.R.U32.HI R3, RZ, 0x3, R8 ;  /* 0x00000003ff039819 */ /* 0x000fc80000011608 */
[----:B------:R-:W0:Y:S01]  /*3880*/  SHFL.DOWN PT, R4, R2, 0x8, 0x1f ;  /* 0x09001f0002047f89 */ /* 0x000e2200000e0000 */
[----:B------:R-:W-:Y:S02]  /*3890*/  @!P1 LOP3.LUT R3, R3, 0x7c, RZ, 0xc0, !PT ;  /* 0x0000007c03039812 */ /* 0x000fe400078ec0ff */
[----:B0-----:R-:W-:Y:S02]  /*38a0*/  SEL R5, R4, RZ, !P0 ;  /* 0x000000ff04057207 */ /* 0x001fe40004000000 */
[----:B------:R-:W-:-:S03]  /*38b0*/  ISETP.GT.AND P0, PT, R7, 0xf, PT ;  /* 0x0000000f0700780c */ /* 0x000fc60003f04270 */
[----:B------:R-:W-:Y:S01]  /*38c0*/  IMAD.IADD R0, R2, 0x1, R5 ;  /* 0x0000000102007824 */ /* 0x000fe200078e0205 */
[----:B------:R-:W-:-:S04]  /*38d0*/  @!P1 MOV R5, 0x400 ;  /* 0x0000040000059802 */ /* 0x000fc80000000f00 */
[----:B------:R-:W0:Y:S01]  /*38e0*/  SHFL.DOWN PT, R4, R0, 0x10, 0x1f ;  /* 0x0a001f0000047f89 */ /* 0x000e2200000e0000 */
[----:B-1----:R-:W-:-:S05]  /*38f0*/  @!P1 LEA R6, R6, R5, 0x18 ;  /* 0x0000000506069211 */ /* 0x002fca00078ec0ff */
[----:B------:R-:W-:Y:S01]  /*3900*/  @!P1 IMAD.IADD R6, R3, 0x1, R6 ;  /* 0x0000000103069824 */ /* 0x000fe200078e0206 */
        /* <DEDUP_REMOVED lines=15> */
.L_x_130:
[----:B------:R-:W-:Y:S05]  /*3a00*/  BSYNC.RECONVERGENT B0 ;  /* 0x0000000000007941 */ /* 0x000fea0003800200 */
.L_x_114:
[----:B------:R-:W-:Y:S05]  /*3a10*/  @P4 EXIT ;  /* 0x000000000000494d */ /* 0x000fea0003800000 */
[----:B------:R-:W5:Y:S01]  /*3a20*/  LDC.64 R2, c[0x0][0x388] ;  /* 0x0000e200ff027b82 */ /* 0x000f620000000a00 */
[----:B------:R-:W0:Y:S02]  /*3a30*/  LDCU UR4, c[0x0][0x39c] ;  /* 0x00007380ff0477ac */ /* 0x000e240008000800 */
[----:B01234-:R-:W-:-:S05]  /*3a40*/  VIADD R5, R5, UR4 ;  /* 0x0000000405057c36 */ /* 0x01ffca0008000000 */
[----:B-----5:R-:W-:Y:S01]  /*3a50*/  STG.E desc[UR6][R2.64], R5 ;  /* 0x0000000502007986 */ /* 0x020fe2000c101906 */
[----:B------:R-:W-:Y:S05]  /*3a60*/  EXIT ;  /* 0x000000000000794d */ /* 0x000fea0003800000 */
.L_x_169:
        /* <DEDUP_REMOVED lines=9> */
.L_x_336:


//--------------------- .text._ZN3cub18CUB_300001_SM_10006detail6reduce28DeviceReduceSingleTileKernelINS2_10policy_hubIjjN4cuda3std3__44plusIjEEE10Policy1000EPjSC_iS9_jjNS7_10__identityEEEvT0_T1_T2_T3_T4_T6_ --------------------------
	.section	.text._ZN3cub18CUB_300001_SM_10006detail6reduce28DeviceReduceSingleTileKernelINS2_10policy_hubIjjN4cuda3std3__44plusIjEEE10Policy1000EPjSC_iS9_jjNS7_10__identityEEEvT0_T1_T2_T3_T4_T6_,"ax",@progbits
	.align	128
        .global         _ZN3cub18CUB_300001_SM_10006detail6reduce28DeviceReduceSingleTileKernelINS2_10policy_hubIjjN4cuda3std3__44plusIjEEE10Policy1000EPjSC_iS9_jjNS7_10__identityEEEvT0_T1_T2_T3_T4_T6_
        .type           _ZN3cub18CUB_300001_SM_10006detail6reduce28DeviceReduceSingleTileKernelINS2_10policy_hubIjjN4cuda3std3__44plusIjEEE10Policy1000EPjSC_iS9_jjNS7_10__identityEEEvT0_T1_T2_T3_T4_T6_,@function
        .size           _ZN3cub18CUB_300001_SM_10006detail6reduce28DeviceReduceSingleTileKernelINS2_10policy_hubIjjN4cuda3std3__44plusIjEEE10Policy1000EPjSC_iS9_jjNS7_10__identityEEEvT0_T1_T2_T3_T4_T6_,(.L_x_337 - _ZN3cub18CUB_300001_SM_10006detail6reduce28DeviceReduceSingleTileKernelINS2_10policy_hubIjjN4cuda3std3__44plusIjEEE10Policy1000EPjSC_iS9_jjNS7_10__identityEEEvT0_T1_T2_T3_T4_T6_)
        .other          _ZN3cub18CUB_300001_SM_10006detail6reduce28DeviceReduceSingleTileKernelINS2_10policy_hubIjjN4cuda3std3__44plusIjEEE10Policy1000EPjSC_iS9_jjNS7_10__identityEEEvT0_T1_T2_T3_T4_T6_,@"STO_CUDA_ENTRY STV_DEFAULT"
_ZN3cub18CUB_300001_SM_10006detail6reduce28DeviceReduceSingleTileKernelINS2_10policy_hubIjjN4cuda3std3__44plusIjEEE10Policy1000EPjSC_iS9_jjNS7_10__identityEEEvT0_T1_T2_T3_T4_T6_:
.text._ZN3cub18CUB_300001_SM_10006detail6reduce28DeviceReduceSingleTileKernelINS2_10policy_hubIjjN4cuda3std3__44plusIjEEE10Policy1000EPjSC_iS9_jjNS7_10__identityEEEvT0_T1_T2_T3_T4_T6_:
        /* <DEDUP_REMOVED lines=13> */
.L_x_170:
        /* <DEDUP_REMOVED lines=16> */
.L_x_175:
[----:B------:R-:W-:Y:S05]  /*01d0*/  BSYNC.RECONVERGENT B1 ;  /* 0x0000000000017941 */ /* 0x000fea0003800200 */
.L_x_174:
        /* <DEDUP_REMOVED lines=16> */
.L_x_180:
        /* <DEDUP_REMOVED lines=9> */
.L_x_179:
[----:B------:R-:W-:Y:S05]  /*0370*/  BSYNC.RECONVERGENT B2 ;  /* 0x0000000000027941 */ /* 0x000fea0003800200 */
.L_x_178:
        /* <DEDUP_REMOVED lines=8> */
.L_x_183:
        /* <DEDUP_REMOVED lines=35> */
.L_x_182:
[----:B------:R-:W-:Y:S05]  /*0630*/  BSYNC.RECONVERGENT B2 ;  /* 0x0000000000027941 */ /* 0x000fea0003800200 */
.L_x_181:
        /* <DEDUP_REMOVED lines=22> */
.L_x_185:
[----:B------:R-:W-:Y:S05]  /*07a0*/  BSYNC.RECONVERGENT B2 ;  /* 0x0000000000027941 */ /* 0x000fea0003800200 */
.L_x_184:
        /* <DEDUP_REMOVED lines=10> */
.L_x_177:
[----:B------:R-:W-:Y:S05]  /*0850*/  BSYNC.RECONVERGENT B1 ;  /* 0x0000000000017941 */ /* 0x000fea0003800200 */
.L_x_176:
        /* <DEDUP_REMOVED lines=45> */
.L_x_186:
        /* <DEDUP_REMOVED lines=67> */
.L_x_173:
        /* <DEDUP_REMOVED lines=22> */
.L_x_190:
        /* <DEDUP_REMOVED lines=20> */
.L_x_188:
        /* <DEDUP_REMOVED lines=20> */
.L_x_194:
        /* <DEDUP_REMOVED lines=8> */
.L_x_193:
[----:B------:R-:W-:Y:S05]  /*13c0*/  BSYNC.RECONVERGENT B2 ;  /* 0x0000000000027941 */ /* 0x000fea0003800200 */
.L_x_192:
        /* <DEDUP_REMOVED lines=16> */
.L_x_197:
        /* <DEDUP_REMOVED lines=39> */
.L_x_196:
[----:B------:R-:W-:Y:S05]  /*1740*/  BSYNC.RECONVERGENT B2 ;  /* 0x0000000000027941 */ /* 0x000fea0003800200 */
.L_x_195:
        /* <DEDUP_REMOVED lines=27> */
.L_x_199:
[----:B------:R-:W-:Y:S05]  /*1900*/  BSYNC.RECONVERGENT B2 ;  /* 0x0000000000027941 */ /* 0x000fea0003800200 */
.L_x_198:
        /* <DEDUP_REMOVED lines=10> */
.L_x_191:
[----:B------:R-:W-:Y:S05]  /*19b0*/  BSYNC.RECONVERGENT B1 ;  /* 0x0000000000017941 */ /* 0x000fea0003800200 */
.L_x_189:
        /* <DEDUP_REMOVED lines=43> */
.L_x_172:
        /* <DEDUP_REMOVED lines=12> */
.L_x_202:
[----:B------:R-:W-:Y:S05]  /*1d30*/  BSYNC.RECONVERGENT B1 ;  /* 0x0000000000017941 */ /* 0x000fea0003800200 */
.L_x_201:
        /* <DEDUP_REMOVED lines=16> */
.L_x_207:
        /* <DEDUP_REMOVED lines=9> */
.L_x_206:
[----:B------:R-:W-:Y:S05]  /*1ed0*/  BSYNC.RECONVERGENT B2 ;  /* 0x0000000000027941 */ /* 0x000fea0003800200 */
.L_x_205:
        /* <DEDUP_REMOVED lines=8> */
.L_x_210:
        /* <DEDUP_REMOVED lines=35> */
.L_x_209:
[----:B------:R-:W-:Y:S05]  /*2190*/  BSYNC.RECONVERGENT B2 ;  /* 0x0000000000027941 */ /* 0x000fea0003800200 */
.L_x_208:
        /* <DEDUP_REMOVED lines=22> */
.L_x_212:
[----:B------:R-:W-:Y:S05]  /*2300*/  BSYNC.RECONVERGENT B2 ;  /* 0x0000000000027941 */ /* 0x000fea0003800200 */
.L_x_211:
        /* <DEDUP_REMOVED lines=10> */
.L_x_204:
[----:B------:R-:W-:Y:S05]  /*23b0*/  BSYNC.RECONVERGENT B1 ;  /* 0x0000000000017941 */ /* 0x000fea0003800200 */
.L_x_203:
        /* <DEDUP_REMOVED lines=45> */
.L_x_213:
        /* <DEDUP_REMOVED lines=67> */
.L_x_200:
        /* <DEDUP_REMOVED lines=33> */
.L_x_216:
        /* <DEDUP_REMOVED lines=32> */
.L_x_214:
        /* <DEDUP_REMOVED lines=20> */
.L_x_220:
        /* <DEDUP_REMOVED lines=8> */
.L_x_219:
[----:B------:R-:W-:Y:S05]  /*3090*/  BSYNC.RECONVERGENT B2 ;  /* 0x0000000000027941 */ /* 0x000fea0003800200 */
.L_x_218:
        /* <DEDUP_REMOVED lines=16> */
.L_x_223:
        /* <DEDUP_REMOVED lines=39> */
.L_x_222:
[----:B------:R-:W-:Y:S05]  /*3410*/  BSYNC.RECONVERGENT B2 ;  /* 0x0000000000027941 */ /* 0x000fea0003800200 */
.L_x_221:
        /* <DEDUP_REMOVED lines=27> */
.L_x_225:
[----:B------:R-:W-:Y:S05]  /*35d0*/  BSYNC.RECONVERGENT B2 ;  /* 0x0000000000027941 */ /* 0x000fea0003800200 */
.L_x_224:
        /* <DEDUP_REMOVED lines=10> */
.L_x_217:
[----:B------:R-:W-:Y:S05]  /*3680*/  BSYNC.RECONVERGENT B1 ;  /* 0x0000000000017941 */ /* 0x000fea0003800200 */
.L_x_215:
        /* <DEDUP_REMOVED lines=42> */
.L_x_187:
[----:B------:R-:W-:Y:S05]  /*3930*/  BSYNC.RECONVERGENT B0 ;  /* 0x0000000000007941 */ /* 0x000fea0003800200 */
.L_x_171:
[----:B------:R-:W-:Y:S05]  /*3940*/  @P0 EXIT ;  /* 0x000000000000094d */ /* 0x000fea0003800000 */
[----:B-1----:R-:W1:Y:S01]  /*3950*/  LDC.64 R4, c[0x0][0x388] ;  /* 0x0000e200ff047b82 */ /* 0x002e620000000a00 */
[----:B------:R-:W0:Y:S02]  /*3960*/  LDCU UR4, c[0x0][0x398] ;  /* 0x00007300ff0477ac */ /* 0x000e240008000800 */
[----:B0-234-:R-:W-:-:S05]  /*3970*/  VIADD R3, R3, UR4 ;  /* 0x0000000403037c36 */ /* 0x01dfca0008000000 */
[----:B-1----:R-:W-:Y:S01]  /*3980*/  STG.E desc[UR6][R4.64], R3 ;  /* 0x0000000304007986 */ /* 0x002fe2000c101906 */
[----:B------:R-:W-:Y:S05]  /*3990*/  EXIT ;  /* 0x000000000000794d */ /* 0x000fea0003800000 */
.L_x_226:
        /* <DEDUP_REMOVED lines=14> */
.L_x_337:


//--------------------- .text._ZN3cub18CUB_300001_SM_10006detail6reduce18DeviceReduceKernelINS2_10policy_hubIjjN4cuda3std3__44plusIjEEE10Policy1000EPjjS9_jNS7_10__identityEEEvT0_PT3_T1_NS0_13GridEvenShareISH_EET2_T4_ --------------------------
	.section	.text._ZN3cub18CUB_300001_SM_10006detail6reduce18DeviceReduceKernelINS2_10policy_hubIjjN4cuda3std3__44plusIjEEE10Policy1000EPjjS9_jNS7_10__identityEEEvT0_PT3_T1_NS0_13GridEvenShareISH_EET2_T4_,"ax",@progbits
	.align	128
        .global         _ZN3cub18CUB_300001_SM_10006detail6reduce18DeviceReduceKernelINS2_10policy_hubIjjN4cuda3std3__44plusIjEEE10Policy1000EPjjS9_jNS7_10__identityEEEvT0_PT3_T1_NS0_13GridEvenShareISH_EET2_T4_
        .type           _ZN3cub18CUB_300001_SM_10006detail6reduce18DeviceReduceKernelINS2_10policy_hubIjjN4cuda3std3__44plusIjEEE10Policy1000EPjjS9_jNS7_10__identityEEEvT0_PT3_T1_NS0_13GridEvenShareISH_EET2_T4_,@function
        .size           _ZN3cub18CUB_300001_SM_10006detail6reduce18DeviceReduceKernelINS2_10policy_hubIjjN4cuda3std3__44plusIjEEE10Policy1000EPjjS9_jNS7_10__identityEEEvT0_PT3_T1_NS0_13GridEvenShareISH_EET2_T4_,(.L_x_338 - _ZN3cub18CUB_300001_SM_10006detail6reduce18DeviceReduceKernelINS2_10policy_hubIjjN4cuda3std3__44plusIjEEE10Policy1000EPjjS9_jNS7_10__identityEEEvT0_PT3_T1_NS0_13GridEvenShareISH_EET2_T4_)
        .other          _ZN3cub18CUB_300001_SM_10006detail6reduce18DeviceReduceKernelINS2_10policy_hubIjjN4cuda3std3__44plusIjEEE10Policy1000EPjjS9_jNS7_10__identityEEEvT0_PT3_T1_NS0_13GridEvenShareISH_EET2_T4_,@"STO_CUDA_ENTRY STV_DEFAULT"
_ZN3cub18CUB_300001_SM_10006detail6reduce18DeviceReduceKernelINS2_10policy_hubIjjN4cuda3std3__44plusIjEEE10Policy1000EPjjS9_jNS7_10__identityEEEvT0_PT3_T1_NS0_13GridEvenShareISH_EET2_T4_:
.text._ZN3cub18CUB_300001_SM_10006detail6reduce18DeviceReduceKernelINS2_10policy_hubIjjN4cuda3std3__44plusIjEEE10Policy1000EPjjS9_jNS7_10__identityEEEvT0_PT3_T1_NS0_13GridEvenShareISH_EET2_T4_:
[----:B------:R-:W-:Y:S01]  /*0000*/  LDC R1, c[0x0][0x37c] ;  /* 0x0000df00ff017b82 */ /* 0x000fe20000000800 */
[----:B------:R-:W0:Y:S01]  /*0010*/  S2R R0, SR_CTAID.X ;  /* 0x0000000000007919 */ /* 0x000e220000002500 */
[----:B------:R-:W1:Y:S01]  /*0020*/  LDCU UR4, c[0x0][0x380] ;  /* 0x00007000ff0477ac */ /* 0x000e620008000800 */
[----:B------:R-:W-:Y:S01]  /*0030*/  BSSY.RECONVERGENT B0, `(.L_x_227) ;  /* 0x00002ac000007945 */ /* 0x000fe20003800200 */
[----:B------:R-:W2:Y:S01]  /*0040*/  LDCU UR5, c[0x0][0x3ac] ;  /* 0x00007580ff0577ac */ /* 0x000ea20008000800 */
[----:B------:R-:W3:Y:S01]  /*0050*/  LDCU.64 UR8, c[0x0][0x358] ;  /* 0x00006b00ff0877ac */ /* 0x000ee20008000a00 */
[----:B-1----:R-:W-:Y:S02]  /*0060*/  ULOP3.LUT UP0, URZ, UR4, 0xf, URZ, 0xc0, !UPT ;  /* 0x0000000f04ff7892 */ /* 0x002fe4000f80c0ff */
[----:B--2---:R-:W-:Y:S01]  /*0070*/  USHF.L.U32 UR5, UR5, 0xc, URZ ;  /* 0x0000000c05057899 */ /* 0x004fe200080006ff */
[----:B0-----:R-:W-:-:S06]  /*0080*/  IMAD.SHL.U32 R23, R0, 0x1000, RZ ;  /* 0x0000100000177824 */ /* 0x001fcc00078e00ff */
[----:B---3--:R-:W-:Y:S05]  /*0090*/  BRA.U UP0, `(.L_x_228) ;  /* 0x0000001500147547 */ /* 0x008fea000b800000 */
[----:B------:R-:W0:Y:S02]  /*00a0*/  LDC R3, c[0x0][0x3a8] ;  /* 0x0000ea00ff037b82 */ /* 0x000e240000000800 */
[----:B0-----:R-:W-:-:S05]  /*00b0*/  IMAD R22, R0, -0x1000, R3 ;  /* 0xfffff00000167824 */ /* 0x001fca00078e0203 */
[----:B------:R-:W-:-:S13]  /*00c0*/  ISETP.GT.U32.AND P0, PT, R22, 0xfff, PT ;  /* 0x00000fff1600780c */ /* 0x000fda0003f04070 */
[----:B------:R-:W-:Y:S05]  /*00d0*/  @P0 BRA `(.L_x_229) ;  /* 0x0000000800b00947 */ /* 0x000fea0003800000 */
[----:B------:R-:W0:Y:S01]  /*00e0*/  S2R R5, SR_TID.X ;  /* 0x0000000000057919 */ /* 0x000e220000002100 */
[----:B------:R-:W-:Y:S01]  /*00f0*/  BSSY.RECONVERGENT B1, `(.L_x_230) ;  /* 0x000000a000017945 */ /* 0x000fe20003800200 */
[----:B------:R-:W-:Y:S01]  /*0100*/  IMAD.MOV.U32 R2, RZ, RZ, RZ ;  /* 0x000000ffff027224 */ /* 0x000fe200078e00ff */
[----:B0-----:R-:W-:Y:S01]  /*0110*/  ISETP.GE.U32.AND P0, PT, R5, R22, PT ;  /* 0x000000160500720c */ /* 0x001fe20003f06070 */
[----:B------:R-:W-:-:S12]  /*0120*/  IMAD.MOV.U32 R11, RZ, RZ, R5 ;  /* 0x000000ffff0b7224 */ /* 0x000fd800078e0005 */
[----:B------:R-:W-:Y:S05]  /*0130*/  @P0 BRA `(.L_x_231) ;  /* 0x0000000000140947 */ /* 0x000fea0003800000 */
[----:B------:R-:W0:Y:S01]  /*0140*/  LDC.64 R6, c[0x0][0x380] ;  /* 0x0000e000ff067b82 */ /* 0x000e220000000a00 */
[----:B------:R-:W-:-:S04]  /*0150*/  IMAD R9, R0, 0x1000, R5 ;  /* 0x0000100000097824 */ /* 0x000fc800078e0205 */
[----:B0-----:R-:W-:-:S05]  /*0160*/  IMAD.WIDE.U32 R6, R9, 0x4, R6 ;  /* 0x0000000409067825 */ /* 0x001fca00078e0006 */
[----:B------:R0:W5:Y:S01]  /*0170*/  LDG.E.CONSTANT R2, desc[UR8][R6.64] ;  /* 0x0000000806027981 */ /* 0x000162000c1e9900 */
[----:B------:R-:W-:-:S07]  /*0180*/  VIADD R11, R5, 0x100 ;  /* 0x00000100050b7836 */ /* 0x000fce0000000000 */
.L_x_231:
[----:B------:R-:W-:Y:S05]  /*0190*/  BSYNC.RECONVERGENT B1 ;  /* 0x0000000000017941 */ /* 0x000fea0003800200 */
.L_x_230:
[----:B------:R-:W-:Y:S01]  /*01a0*/  ISETP.GE.U32.AND P0, PT, R11, R22, PT ;  /* 0x000000160b00720c */ /* 0x000fe20003f06070 */
[----:B------:R-:W-:-:S12]  /*01b0*/  BSSY.RECONVERGENT B1, `(.L_x_232) ;  /* 0x000002e000017945 */ /* 0x000fd80003800200 */
[----:B------:R-:W-:Y:S05]  /*01c0*/  @P0 BRA `(.L_x_233) ;  /* 0x0000000000b00947 */ /* 0x000fea0003800000 */
[----:B------:R-:W-:Y:S01]  /*01d0*/  LOP3.LUT R4, RZ, R11, RZ, 0x33, !PT ;  /* 0x0000000bff047212 */ /* 0x000fe200078e33ff */
[----:B------:R-:W-:Y:S04]  /*01e0*/  BSSY.RECONVERGENT B2, `(.L_x_234) ;  /* 0x0000014000027945 */ /* 0x000fe80003800200 */
[----:B------:R-:W-:-:S04]  /*01f0*/  IMAD.IADD R3, R4, 0x1, R3 ;  /* 0x0000000104037824 */ /* 0x000fc800078e0203 */
[----:B0-----:R-:W-:Y:S01]  /*0200*/  IMAD R6, R0, -0x1000, R3 ;  /* 0xfffff00000067824 */ /* 0x001fe200078e0203 */
[----:B------:R-:W-:-:S04]  /*0210*/  LOP3.LUT R4, R3, 0x300, RZ, 0xc0, !PT ;  /* 0x0000030003047812 */ /* 0x000fc800078ec0ff */
[----:B------:R-:W-:Y:S02]  /*0220*/  ISETP.NE.AND P0, PT, R4, 0x300, PT ;  /* 0x000003000400780c */ /* 0x000fe40003f05270 */
[----:B------:R-:W-:-:S11]  /*0230*/  ISETP.GE.U32.AND P1, PT, R6, 0x300, PT ;  /* 0x000003000600780c */ /* 0x000fd60003f26070 */
[----:B------:R-:W-:Y:S05]  /*0240*/  @!P0 BRA `(.L_x_235) ;  /* 0x0000000000348947 */ /* 0x000fea0003800000 */
[----:B------:R-:W0:Y:S01]  /*0250*/  LDC.64 R8, c[0x0][0x380] ;  /* 0x0000e000ff087b82 */ /* 0x000e220000000a00 */
[----:B------:R-:W-:Y:S01]  /*0260*/  LEA.HI R3, R3, 0x1, RZ, 0x18 ;  /* 0x0000000103037811 */ /* 0x000fe200078fc0ff */
[----:B------:R-:W-:-:S03]  /*0270*/  IMAD R13, R0, 0x1000, R11 ;  /* 0x00001000000d7824 */ /* 0x000fc600078e020b */
[----:B------:R-:W-:-:S05]  /*0280*/  LOP3.LUT R3, R3, 0x3, RZ, 0xc0, !PT ;  /* 0x0000000303037812 */ /* 0x000fca00078ec0ff */
[----:B------:R-:W-:-:S07]  /*0290*/  IMAD.MOV R3, RZ, RZ, -R3 ;  /* 0x000000ffff037224 */ /* 0x000fce00078e0a03 */
.L_x_236:
[----:B0-----:R-:W-:-:S06]  /*02a0*/  IMAD.WIDE.U32 R6, R13, 0x4, R8 ;  /* 0x000000040d067825 */ /* 0x001fcc00078e0008 */
[----:B------:R-:W2:Y:S01]  /*02b0*/  LDG.E.CONSTANT R7, desc[UR8][R6.64] ;  /* 0x0000000806077981 */ /* 0x000ea2000c1e9900 */
[----:B------:R-:W-:Y:S02]  /*02c0*/  VIADD R3, R3, 0x1 ;  /* 0x0000000103037836 */ /* 0x000fe40000000000 */
[----:B------:R-:W-:Y:S02]  /*02d0*/  VIADD R11, R11, 0x100 ;  /* 0x000001000b0b7836 */ /* 0x000fe40000000000 */
[----:B------:R-:W-:Y:S01]  /*02e0*/  VIADD R13, R13, 0x100 ;  /* 0x000001000d0d7836 */ /* 0x000fe20000000000 */
[----:B------:R-:W-:Y:S01]  /*02f0*/  ISETP.NE.AND P0, PT, R3, RZ, PT ;  /* 0x000000ff0300720c */ /* 0x000fe20003f05270 */
[----:B--2--5:R-:W-:-:S12]  /*0300*/  IMAD.IADD R2, R7, 0x1, R2 ;  /* 0x0000000107027824 */ /* 0x024fd800078e0202 */
[----:B------:R-:W-:Y:S05]  /*0310*/  @P0 BRA `(.L_x_236) ;  /* 0xfffffffc00e00947 */ /* 0x000fea000383ffff */
.L_x_235:
[----:B------:R-:W-:Y:S05]  /*0320*/  BSYNC.RECONVERGENT B2 ;  /* 0x0000000000027941 */ /* 0x000fea0003800200 */
.L_x_234:
[----:B------:R-:W-:Y:S05]  /*0330*/  @!P1 BRA `(.L_x_233) ;  /* 0x0000000000549947 */ /* 0x000fea0003800000 */
[----:B------:R-:W0:Y:S01]  /*0340*/  LDC.64 R6, c[0x0][0x380] ;  /* 0x0000e000ff067b82 */ /* 0x000e220000000a00 */
[----:B------:R-:W-:Y:S02]  /*0350*/  VIADD R3, R11, 0x200 ;  /* 0x000002000b037836 */ /* 0x000fe40000000000 */
[----:B------:R-:W-:-:S07]  /*0360*/  IMAD R17, R0, 0x1000, R11 ;  /* 0x0000100000117824 */ /* 0x000fce00078e020b */
.L_x_237:
[C---:B------:R-:W-:Y:S02]  /*0370*/  VIADD R11, R17.reuse, 0x100 ;  /* 0x00000100110b7836 */ /* 0x040fe40000000000 */
[----:B0-----:R-:W-:-:S04]  /*0380*/  IMAD.WIDE.U32 R8, R17, 0x4, R6 ;  /* 0x0000000411087825 */ /* 0x001fc800078e0006 */
[C---:B------:R-:W-:Y:S02]  /*0390*/  VIADD R13, R17.reuse, 0x200 ;  /* 0x00000200110d7836 */ /* 0x040fe40000000000 */
[----:B------:R-:W-:Y:S01]  /*03a0*/  VIADD R15, R17, 0x300 ;  /* 0x00000300110f7836 */ /* 0x000fe20000000000 */
[----:B------:R-:W2:Y:S01]  /*03b0*/  LDG.E.CONSTANT R9, desc[UR8][R8.64] ;  /* 0x0000000808097981 */ /* 0x000ea2000c1e9900 */
[----:B------:R-:W-:-:S04]  /*03c0*/  IMAD.WIDE.U32 R10, R11, 0x4, R6 ;  /* 0x000000040b0a7825 */ /* 0x000fc800078e0006 */
[--C-:B------:R-:W-:Y:S02]  /*03d0*/  IMAD.WIDE.U32 R12, R13, 0x4, R6.reuse ;  /* 0x000000040d0c7825 */ /* 0x100fe400078e0006 */
[----:B------:R-:W2:Y:S02]  /*03e0*/  LDG.E.CONSTANT R10, desc[UR8][R10.64] ;  /* 0x000000080a0a7981 */ /* 0x000ea4000c1e9900 */
[----:B------:R-:W-:Y:S02]  /*03f0*/  IMAD.WIDE.U32 R14, R15, 0x4, R6 ;  /* 0x000000040f0e7825 */ /* 0x000fe400078e0006 */
[----:B------:R-:W3:Y:S04]  /*0400*/  LDG.E.CONSTANT R13, desc[UR8][R12.64] ;  /* 0x000000080c0d7981 */ /* 0x000ee8000c1e9900 */
[----:B------:R-:W3:Y:S01]  /*0410*/  LDG.E.CONSTANT R14, desc[UR8][R14.64] ;  /* 0x000000080e0e7981 */ /* 0x000ee2000c1e9900 */
[----:B------:R-:W-:-:S05]  /*0420*/  VIADD R19, R3, 0x200 ;  /* 0x0000020003137836 */ /* 0x000fca0000000000 */
[----:B------:R-:W-:Y:S01]  /*0430*/  ISETP.GE.AND P0, PT, R19, R22, PT ;  /* 0x000000161300720c */ /* 0x000fe20003f06270 */
[----:B------:R-:W-:Y:S02]  /*0440*/  VIADD R3, R3, 0x400 ;  /* 0x0000040003037836 */ /* 0x000fe40000000000 */
[----:B------:R-:W-:Y:S01]  /*0450*/  VIADD R17, R17, 0x400 ;  /* 0x0000040011117836 */ /* 0x000fe20000000000 */
[----:B--2--5:R-:W-:-:S04]  /*0460*/  IADD3 R2, PT, PT, R10, R9, R2 ;  /* 0x000000090a027210 */ /* 0x024fc80007ffe002 */
[----:B---3--:R-:W-:-:S05]  /*0470*/  IADD3 R2, PT, PT, R14, R13, R2 ;  /* 0x0000000d0e027210 */ /* 0x008fca0007ffe002 */
[----:B------:R-:W-:Y:S05]  /*0480*/  @!P0 BRA `(.L_x_237) ;  /* 0xfffffffc00b88947 */ /* 0x000fea000383ffff */
.L_x_233:
[----:B------:R-:W-:Y:S05]  /*0490*/  BSYNC.RECONVERGENT B1 ;  /* 0x0000000000017941 */ /* 0x000fea0003800200 */
.L_x_232:
[----:B------:R-:W-:-:S13]  /*04a0*/  ISETP.GE.U32.AND P0, PT, R22, 0x100, PT ;  /* 0x000001001600780c */ /* 0x000fda0003f06070 */
[----:B------:R-:W-:Y:S05]  /*04b0*/  @!P0 BRA `(.L_x_238) ;  /* 0x0000000000ac8947 */ /* 0x000fea0003800000 */
[----:B------:R-:W1:Y:S01]  /*04c0*/  S2R R8, SR_LANEID ;  /* 0x0000000000087919 */ /* 0x000e620000000000 */
[----:B-----5:R-:W2:Y:S01]  /*04d0*/  SHFL.DOWN PT, R3, R2, 0x1, 0x1f ;  /* 0x08201f0002037f89 */ /* 0x020ea200000e0000 */
[C---:B-1----:R-:W-:Y:S02]  /*04e0*/  ISETP.GT.AND P0, PT, R8.reuse, 0x1e, PT ;  /* 0x0000001e0800780c */ /* 0x042fe40003f04270 */
[C---:B------:R-:W-:Y:S02]  /*04f0*/  ISETP.NE.AND P1, PT, R8.reuse, RZ, PT ;  /* 0x000000ff0800720c */ /* 0x040fe40003f25270 */
        /* <DEDUP_REMOVED lines=32> */
[----:B-1----:R-:W0:Y:S04]  /*0700*/  LDS.128 R4, [UR4+0x10] ;  /* 0x00001004ff047984 */ /* 0x002e280008000c00 */
[----:B------:R-:W1:Y:S01]  /*0710*/  LDS.64 R8, [UR4+0x20] ;  /* 0x00002004ff087984 */ /* 0x000e620008000a00 */
[----:B0-----:R-:W-:-:S04]  /*0720*/  IADD3 R2, PT, PT, R4, R2, R3 ;  /* 0x0000000204027210 */ /* 0x001fc80007ffe003 */
[----:B------:R-:W-:-:S04]  /*0730*/  IADD3 R2, PT, PT, R6, R2, R5 ;  /* 0x0000000206027210 */ /* 0x000fc80007ffe005 */
[----:B-1----:R-:W-:-:S05]  /*0740*/  IADD3 R2, PT, PT, R8, R2, R7 ;  /* 0x0000000208027210 */ /* 0x002fca0007ffe007 */
[----:B------:R-:W-:Y:S01]  /*0750*/  IMAD.IADD R3, R2, 0x1, R9 ;  /* 0x0000000102037824 */ /* 0x000fe200078e0209 */
[----:B------:R-:W-:Y:S06]  /*0760*/  BRA `(.L_x_239) ;  /* 0x0000002000e07947 */ /* 0x000fec0003800000 */
.L_x_238:
[----:B------:R-:W-:Y:S01]  /*0770*/  LOP3.LUT R3, R5, 0x3e0, RZ, 0xc0, !PT ;  /* 0x000003e005037812 */ /* 0x000fe200078ec0ff */
[----:B------:R-:W1:Y:S04]  /*0780*/  S2R R10, SR_LANEID ;  /* 0x00000000000a7919 */ /* 0x000e680000000000 */
[----:B0-----:R-:W-:Y:S01]  /*0790*/  VIADD R7, R3, 0x20 ;  /* 0x0000002003077836 */ /* 0x001fe20000000000 */
[----:B------:R-:W-:-:S04]  /*07a0*/  LOP3.LUT R3, RZ, R3, RZ, 0x33, !PT ;  /* 0x00000003ff037212 */ /* 0x000fc800078e33ff */
[----:B------:R-:W-:Y:S01]  /*07b0*/  ISETP.GT.U32.AND P0, PT, R7, R22, PT ;  /* 0x000000160700720c */ /* 0x000fe20003f04070 */
[----:B------:R-:W-:-:S05]  /*07c0*/  IMAD.IADD R3, R22, 0x1, R3 ;  /* 0x0000000116037824 */ /* 0x000fca00078e0203 */
[----:B------:R-:W-:-:S05]  /*07d0*/  SEL R7, R3, 0x1f, P0 ;  /* 0x0000001f03077807 */ /* 0x000fca0000000000 */
[----:B-----5:R-:W0:Y:S01]  /*07e0*/  SHFL.DOWN PT, R3, R2, 0x1, R7 ;  /* 0x0820000002037989 */ /* 0x020e2200000e0007 */
[CC--:B-1----:R-:W-:Y:S01]  /*07f0*/  ISETP.GE.AND P0, PT, R10.reuse, R7.reuse, PT ;  /* 0x000000070a00720c */ /* 0x0c2fe20003f06270 */
[C---:B------:R-:W-:Y:S01]  /*0800*/  VIADD R6, R10.reuse, 0x2 ;  /* 0x000000020a067836 */ /* 0x040fe20000000000 */
[C---:B------:R-:W-:Y:S01]  /*0810*/  ISETP.NE.AND P1, PT, R10.reuse, RZ, PT ;  /* 0x000000ff0a00720c */ /* 0x040fe20003f25270 */
[----:B------:R-:W-:Y:S01]  /*0820*/  VIADD R8, R10, 0x4 ;  /* 0x000000040a087836 */ /* 0x000fe20000000000 */
[----:B0-----:R-:W-:Y:S02]  /*0830*/  SEL R3, R3, RZ, !P0 ;  /* 0x000000ff03037207 */ /* 0x001fe40004000000 */
[----:B------:R-:W-:-:S09]  /*0840*/  ISETP.GT.AND P0, PT, R6, R7, PT ;  /* 0x000000070600720c */ /* 0x000fd20003f04270 */
[----:B------:R-:W0:Y:S01]  /*0850*/  @!P1 S2R R12, SR_CgaCtaId ;  /* 0x00000000000c9919 */ /* 0x000e220000008800 */
[----:B------:R-:W-:Y:S01]  /*0860*/  @!P1 MOV R9, 0x400 ;  /* 0x0000040000099802 */ /* 0x000fe20000000f00 */
[----:B------:R-:W-:-:S05]  /*0870*/  IMAD.IADD R4, R3, 0x1, R2 ;  /* 0x0000000103047824 */ /* 0x000fca00078e0202 */
        /* <DEDUP_REMOVED lines=25> */
[----:B------:R-:W1:Y:S01]  /*0a10*/  S2UR UR5, SR_CgaCtaId ;  /* 0x00000000000579c3 */ /* 0x000e620000008800 */
[----:B------:R-:W-:Y:S01]  /*0a20*/  UMOV UR4, 0x400 ;  /* 0x0000040000047882 */ /* 0x000fe20000000000 */
[C---:B------:R-:W-:Y:S02]  /*0a30*/  ISETP.GT.U32.AND P2, PT, R22.reuse, 0x40, PT ;  /* 0x000000401600780c */ /* 0x040fe40003f44070 */
[C---:B------:R-:W-:Y:S02]  /*0a40*/  ISETP.GT.U32.AND P1, PT, R22.reuse, 0x20, PT ;  /* 0x000000201600780c */ /* 0x040fe40003f24070 */
[----:B------:R-:W-:Y:S01]  /*0a50*/  ISETP.GT.U32.AND P3, PT, R22, 0x80, PT ;  /* 0x000000801600780c */ /* 0x000fe20003f64070 */
[----:B-1----:R-:W-:-:S09]  /*0a60*/  ULEA UR4, UR5, UR4, 0x18 ;  /* 0x0000000405047291 */ /* 0x002fd2000f8ec0ff */
[----:B------:R-:W1:Y:S04]  /*0a70*/  LDS.128 R4, [UR4+0x10] ;  /* 0x00001004ff047984 */ /* 0x000e680008000c00 */
[----:B------:R-:W2:Y:S04]  /*0a80*/  LDS R2, [UR4+0xc] ;  /* 0x00000c04ff027984 */ /* 0x000ea80008000800 */
[----:B0-----:R-:W0:Y:S01]  /*0a90*/  LDS.64 R8, [UR4+0x20] ;  /* 0x00002004ff087984 */ /* 0x001e220008000a00 */
[----:B-1----:R-:W-:Y:S02]  /*0aa0*/  SEL R4, R4, RZ, P2 ;  /* 0x000000ff04047207 */ /* 0x002fe40001000000 */
[----:B------:R-:W-:-:S02]  /*0ab0*/  ISETP.GT.U32.AND P2, PT, R22, 0x60, PT ;  /* 0x000000601600780c */ /* 0x000fc40003f44070 */
[----:B--2---:R-:W-:Y:S02]  /*0ac0*/  SEL R2, R2, RZ, P1 ;  /* 0x000000ff02027207 */ /* 0x004fe40000800000 */
[----:B------:R-:W-:Y:S02]  /*0ad0*/  SEL R5, R5, RZ, P2 ;  /* 0x000000ff05057207 */ /* 0x000fe40001000000 */
[----:B------:R-:W-:Y:S02]  /*0ae0*/  IADD3 R2, PT, PT, R4, R2, R3 ;  /* 0x0000000204027210 */ /* 0x000fe40007ffe003 */
[----:B------:R-:W-:Y:S02]  /*0af0*/  ISETP.GT.U32.AND P1, PT, R22, 0xa0, PT ;  /* 0x000000a01600780c */ /* 0x000fe40003f24070 */
[----:B------:R-:W-:Y:S02]  /*0b00*/  SEL R6, R6, RZ, P3 ;  /* 0x000000ff06067207 */ /* 0x000fe40001800000 */
[----:B------:R-:W-:-:S02]  /*0b10*/  ISETP.GT.U32.AND P2, PT, R22, 0xc0, PT ;  /* 0x000000c01600780c */ /* 0x000fc40003f44070 */
[----:B------:R-:W-:Y:S02]  /*0b20*/  ISETP.GT.U32.AND P3, PT, R22, 0xe0, PT ;  /* 0x000000e01600780c */ /* 0x000fe40003f64070 */
[----:B------:R-:W-:Y:S02]  /*0b30*/  SEL R7, R7, RZ, P1 ;  /* 0x000000ff07077207 */ /* 0x000fe40000800000 */
[----:B------:R-:W-:Y:S02]  /*0b40*/  IADD3 R2, PT, PT, R6, R2, R5 ;  /* 0x0000000206027210 */ /* 0x000fe40007ffe005 */
[----:B0-----:R-:W-:Y:S02]  /*0b50*/  SEL R8, R8, RZ, P2 ;  /* 0x000000ff08087207 */ /* 0x001fe40001000000 */
[----:B------:R-:W-:Y:S02]  /*0b60*/  SEL R9, R9, RZ, P3 ;  /* 0x000000ff09097207 */ /* 0x000fe40001800000 */
[----:B------:R-:W-:-:S05]  /*0b70*/  IADD3 R2, PT, PT, R8, R2, R7 ;  /* 0x0000000208027210 */ /* 0x000fca0007ffe007 */
[----:B------:R-:W-:Y:S01]  /*0b80*/  IMAD.IADD R3, R2, 0x1, R9 ;  /* 0x0000000102037824 */ /* 0x000fe200078e0209 */
[----:B------:R-:W-:Y:S06]  /*0b90*/  BRA `(.L_x_239) ;  /* 0x0000001c00d47947 */ /* 0x000fec0003800000 */
.L_x_229:
[----:B------:R-:W0:Y:S01]  /*0ba0*/  S2R R2, SR_TID.X ;  /* 0x0000000000027919 */ /* 0x000e220000002100 */
[----:B------:R-:W1:Y:S02]  /*0bb0*/  LDCU.64 UR6, c[0x0][0x380] ;  /* 0x00007000ff0677ac */ /* 0x000e640008000a00 */
[----:B-1----:R-:W-:Y:S02]  /*0bc0*/  IMAD.U32 R20, RZ, RZ, UR6 ;  /* 0x00000006ff147e24 */ /* 0x002fe4000f8e00ff */
[----:B------:R-:W-:Y:S02]  /*0bd0*/  IMAD.U32 R21, RZ, RZ, UR7 ;  /* 0x00000007ff157e24 */ /* 0x000fe4000f8e00ff */
[----:B0-----:R-:W-:-:S04]  /*0be0*/  IMAD R25, R2, 0x4, R23 ;  /* 0x0000000402197824 */ /* 0x001fc800078e0217 */
[----:B------:R-:W-:-:S05]  /*0bf0*/  IMAD.WIDE.U32 R24, R25, 0x4, R20 ;  /* 0x0000000419187825 */ /* 0x000fca00078e0014 */
[----:B------:R-:W2:Y:S04]  /*0c00*/  LDG.E.128.CONSTANT R4, desc[UR8][R24.64] ;  /* 0x0000000818047981 */ /* 0x000ea8000c1e9d00 */
[----:B------:R-:W3:Y:S04]  /*0c10*/  LDG.E.128.CONSTANT R8, desc[UR8][R24.64+0x1000] ;  /* 0x0010000818087981 */ /* 0x000ee8000c1e9d00 */
[----:B------:R-:W4:Y:S04]  /*0c20*/  LDG.E.128.CONSTANT R12, desc[UR8][R24.64+0x2000] ;  /* 0x00200008180c7981 */ /* 0x000f28000c1e9d00 */
[----:B------:R-:W5:Y:S01]  /*0c30*/  LDG.E.128.CONSTANT R16, desc[UR8][R24.64+0x3000] ;  /* 0x0030000818107981 */ /* 0x000f62000c1e9d00 */
[----:B------:R-:W-:-:S02]  /*0c40*/  ISETP.GE.U32.AND P0, PT, R22, UR5, PT ;  /* 0x0000000516007c0c */ /* 0x000fc4000bf06070 */
        /* <DEDUP_REMOVED lines=9> */
[----:B------:R-:W-:Y:S01]  /*0ce0*/  VIADD R26, R23, UR5 ;  /* 0x00000005171a7c36 */ /* 0x000fe20008000000 */
[----:B------:R-:W-:Y:S01]  /*0cf0*/  UMOV UR4, URZ ;  /* 0x000000ff00047c82 */ /* 0x000fe20008000000 */
[----:B------:R-:W-:Y:S02]  /*0d00*/  VIADD R25, R3, 0xfffff000 ;  /* 0xfffff00003197836 */ /* 0x000fe40000000000 */
[C---:B------:R-:W-:Y:S02]  /*0d10*/  VIADD R24, R26.reuse, 0x100 ;  /* 0x000001001a187836 */ /* 0x040fe40000000000 */
[C---:B------:R-:W-:Y:S01]  /*0d20*/  IMAD.IADD R23, R26.reuse, 0x1, R2 ;  /* 0x000000011a177824 */ /* 0x040fe200078e0202 */
[----:B------:R-:W-:Y:S01]  /*0d30*/  ISETP.GT.U32.AND P0, PT, R26, R25, PT ;  /* 0x000000191a00720c */ /* 0x000fe20003f04070 */
[----:B------:R-:W-:-:S12]  /*0d40*/  IMAD.MOV.U32 R22, RZ, RZ, R26 ;  /* 0x000000ffff167224 */ /* 0x000fd800078e001a */
[----:B------:R-:W-:Y:S05]  /*0d50*/  @P0 BRA `(.L_x_241) ;  /* 0x0000000000640947 */ /* 0x000fea0003800000 */
[----:B------:R-:W0:Y:S08]  /*0d60*/  LDC R3, c[0x0][0x3a8] ;  /* 0x0000ea00ff037b82 */ /* 0x000e300000000800 */
[----:B------:R-:W1:Y:S02]  /*0d70*/  LDC.64 R20, c[0x0][0x380] ;  /* 0x0000e000ff147b82 */ /* 0x000e640000000a00 */
.L_x_242:
[----:B------:R-:W-:-:S04]  /*0d80*/  IMAD R29, R2, 0x4, R22 ;  /* 0x00000004021d7824 */ /* 0x000fc800078e0216 */
[----:B-1----:R-:W-:-:S05]  /*0d90*/  IMAD.WIDE.U32 R28, R29, 0x4, R20 ;  /* 0x000000041d1c7825 */ /* 0x002fca00078e0014 */
[----:B------:R-:W2:Y:S04]  /*0da0*/  LDG.E.128.CONSTANT R4, desc[UR8][R28.64] ;  /* 0x000000081c047981 */ /* 0x000ea8000c1e9d00 */
[----:B------:R-:W3:Y:S04]  /*0db0*/  LDG.E.128.CONSTANT R8, desc[UR8][R28.64+0x1000] ;  /* 0x001000081c087981 */ /* 0x000ee8000c1e9d00 */
[----:B------:R-:W4:Y:S04]  /*0dc0*/  LDG.E.128.CONSTANT R12, desc[UR8][R28.64+0x2000] ;  /* 0x002000081c0c7981 */ /* 0x000f28000c1e9d00 */
[----:B------:R-:W5:Y:S01]  /*0dd0*/  LDG.E.128.CONSTANT R16, desc[UR8][R28.64+0x3000] ;  /* 0x003000081c107981 */ /* 0x000f62000c1e9d00 */
[----:B--2---:R-:W-:Y:S01]  /*0de0*/  IADD3 R5, PT, PT, R5, R4, R27 ;  /* 0x0000000405057210 */ /* 0x004fe20007ffe01b */
[----:B0-----:R-:W-:-:S03]  /*0df0*/  IMAD.IADD R4, R3, 0x1, -R22 ;  /* 0x0000000103047824 */ /* 0x001fc600078e0a16 */
[----:B------:R-:W-:Y:S02]  /*0e00*/  IADD3 R5, PT, PT, R7, R6, R5 ;  /* 0x0000000607057210 */ /* 0x000fe40007ffe005 */
[----:B------:R-:W-:Y:S02]  /*0e10*/  ISETP.GE.U32.AND P0, PT, R4, UR5, PT ;  /* 0x0000000504007c0c */ /* 0x000fe4000bf06070 */
[----:B---3--:R-:W-:-:S04]  /*0e20*/  IADD3 R5, PT, PT, R9, R8, R5 ;  /* 0x0000000809057210 */ /* 0x008fc80007ffe005 */
[----:B------:R-:W-:-:S04]  /*0e30*/  IADD3 R5, PT, PT, R11, R10, R5 ;  /* 0x0000000a0b057210 */ /* 0x000fc80007ffe005 */
[----:B----4-:R-:W-:-:S04]  /*0e40*/  IADD3 R5, PT, PT, R13, R12, R5 ;  /* 0x0000000c0d057210 */ /* 0x010fc80007ffe005 */
[----:B------:R-:W-:-:S04]  /*0e50*/  IADD3 R5, PT, PT, R15, R14, R5 ;  /* 0x0000000e0f057210 */ /* 0x000fc80007ffe005 */
[----:B-----5:R-:W-:-:S04]  /*0e60*/  IADD3 R5, PT, PT, R17, R16, R5 ;  /* 0x0000001011057210 */ /* 0x020fc80007ffe005 */
[----:B------:R-:W-:Y:S01]  /*0e70*/  IADD3 R27, PT, PT, R19, R18, R5 ;  /* 0x00000012131b7210 */ /* 0x000fe20007ffe005 */
[----:B------:R-:W-:Y:S06]  /*0e80*/  @!P0 BRA `(.L_x_240) ;  /* 0x0000000000ec8947 */ /* 0x000fec0003800000 */
[----:B------:R-:W-:Y:S01]  /*0e90*/  VIADD R22, R22, UR5 ;  /* 0x0000000516167c36 */ /* 0x000fe20008000000 */
[----:B------:R-:W-:Y:S01]  /*0ea0*/  UIADD3 UR4, UPT, UPT, UR4, 0x1, URZ ;  /* 0x0000000104047890 */ /* 0x000fe2000fffe0ff */
[----:B------:R-:W-:Y:S02]  /*0eb0*/  VIADD R24, R24, UR5 ;  /* 0x0000000518187c36 */ /* 0x000fe40008000000 */
[----:B------:R-:W-:Y:S01]  /*0ec0*/  VIADD R23, R23, UR5 ;  /* 0x0000000517177c36 */ /* 0x000fe20008000000 */
[----:B------:R-:W-:-:S13]  /*0ed0*/  ISETP.GT.U32.AND P0, PT, R22, R25, PT ;  /* 0x000000191600720c */ /* 0x000fda0003f04070 */
[----:B------:R-:W-:Y:S05]  /*0ee0*/  @!P0 BRA `(.L_x_242) ;  /* 0xfffffffc00a48947 */ /* 0x000fea000383ffff */
.L_x_241:
[----:B------:R-:W-:-:S13]  /*0ef0*/  ISETP.GE.U32.AND P0, PT, R22, R3, PT ;  /* 0x000000031600720c */ /* 0x000fda0003f06070 */
[----:B------:R-:W-:Y:S05]  /*0f00*/  @P0 BRA `(.L_x_240) ;  /* 0x0000000000cc0947 */ /* 0x000fea0003800000 */
[----:B------:R-:W-:Y:S01]  /*0f10*/  IMAD.IADD R5, R3, 0x1, -R22 ;  /* 0x0000000103057824 */ /* 0x000fe200078e0a16 */
[----:B------:R-:W-:Y:S04]  /*0f20*/  BSSY.RECONVERGENT B1, `(.L_x_240) ;  /* 0x0000031000017945 */ /* 0x000fe80003800200 */
[----:B------:R-:W-:-:S13]  /*0f30*/  ISETP.GE.AND P0, PT, R2, R5, PT ;  /* 0x000000050200720c */ /* 0x000fda0003f06270 */
[----:B------:R-:W-:Y:S05]  /*0f40*/  @P0 BRA `(.L_x_243) ;  /* 0x0000000000b80947 */ /* 0x000fea0003800000 */
[----:B------:R-:W0:Y:S01]  /*0f50*/  LDC R7, c[0x0][0x3ac] ;  /* 0x0000eb00ff077b82 */ /* 0x000e220000000800 */
[----:B------:R-:W-:Y:S01]  /*0f60*/  LOP3.LUT R4, RZ, R2, RZ, 0x33, !PT ;  /* 0x00000002ff047212 */ /* 0x000fe200078e33ff */
[----:B------:R-:W-:Y:S01]  /*0f70*/  BSSY.RECONVERGENT B2, `(.L_x_244) ;  /* 0x0000016000027945 */ /* 0x000fe20003800200 */
[----:B------:R-:W-:-:S03]  /*0f80*/  IMAD.MOV.U32 R9, RZ, RZ, R2 ;  /* 0x000000ffff097224 */ /* 0x000fc600078e0002 */
[----:B------:R-:W-:-:S04]  /*0f90*/  IMAD.IADD R3, R4, 0x1, R3 ;  /* 0x0000000104037824 */ /* 0x000fc800078e0203 */
[C---:B------:R-:W-:Y:S01]  /*0fa0*/  IMAD.IADD R26, R3.reuse, 0x1, -R26 ;  /* 0x00000001031a7824 */ /* 0x040fe200078e0a1a */
[C---:B------:R-:W-:Y:S02]  /*0fb0*/  LOP3.LUT R4, R3.reuse, 0x300, RZ, 0xc0, !PT ;  /* 0x0000030003047812 */ /* 0x040fe400078ec0ff */
[----:B------:R-:W-:Y:S02]  /*0fc0*/  LEA.HI R3, R3, 0x1, RZ, 0x18 ;  /* 0x0000000103037811 */ /* 0x000fe400078fc0ff */
[----:B------:R-:W-:Y:S01]  /*0fd0*/  ISETP.NE.AND P0, PT, R4, 0x300, PT ;  /* 0x000003000400780c */ /* 0x000fe20003f05270 */
[----:B0-----:R-:W-:-:S04]  /*0fe0*/  IMAD R7, R7, UR4, RZ ;  /* 0x0000000407077c24 */ /* 0x001fc8000f8e02ff */
[----:B------:R-:W-:-:S05]  /*0ff0*/  IMAD R7, R7, -0x1000, R26 ;  /* 0xfffff00007077824 */ /* 0x000fca00078e021a */
[----:B------:R-:W-:-:S03]  /*1000*/  ISETP.GE.U32.AND P1, PT, R7, 0x300, PT ;  /* 0x000003000700780c */ /* 0x000fc60003f26070 */
[----:B------:R-:W-:Y:S10]  /*1010*/  @!P0 BRA `(.L_x_245) ;  /* 0x00000000002c8947 */ /* 0x000ff40003800000 */
[----:B------:R-:W-:Y:S01]  /*1020*/  LOP3.LUT R3, R3, 0x3, RZ, 0xc0, !PT ;  /* 0x0000000303037812 */ /* 0x000fe200078ec0ff */
[----:B------:R-:W-:-:S04]  /*1030*/  IMAD.MOV.U32 R9, RZ, RZ, R2 ;  /* 0x000000ffff097224 */ /* 0x000fc800078e0002 */
[----:B------:R-:W-:-:S07]  /*1040*/  IMAD.MOV R3, RZ, RZ, -R3 ;  /* 0x000000ffff037224 */ /* 0x000fce00078e0a03 */
.L_x_246:
[----:B------:R-:W-:-:S06]  /*1050*/  IMAD.WIDE.U32 R6, R23, 0x4, R20 ;  /* 0x0000000417067825 */ /* 0x000fcc00078e0014 */
[----:B------:R-:W2:Y:S01]  /*1060*/  LDG.E.CONSTANT R6, desc[UR8][R6.64] ;  /* 0x0000000806067981 */ /* 0x000ea2000c1e9900 */
[----:B------:R-:W-:Y:S02]  /*1070*/  VIADD R3, R3, 0x1 ;  /* 0x0000000103037836 */ /* 0x000fe40000000000 */
[----:B------:R-:W-:Y:S02]  /*1080*/  VIADD R9, R9, 0x100 ;  /* 0x0000010009097836 */ /* 0x000fe40000000000 */
[----:B------:R-:W-:Y:S01]  /*1090*/  VIADD R23, R23, 0x100 ;  /* 0x0000010017177836 */ /* 0x000fe20000000000 */
[----:B------:R-:W-:Y:S01]  /*10a0*/  ISETP.NE.AND P0, PT, R3, RZ, PT ;  /* 0x000000ff0300720c */ /* 0x000fe20003f05270 */
[----:B--2---:R-:W-:-:S12]  /*10b0*/  IMAD.IADD R27, R6, 0x1, R27 ;  /* 0x00000001061b7824 */ /* 0x004fd800078e021b */
[----:B------:R-:W-:Y:S05]  /*10c0*/  @P0 BRA `(.L_x_246) ;  /* 0xfffffffc00e00947 */ /* 0x000fea000383ffff */
.L_x_245:
[----:B------:R-:W-:Y:S05]  /*10d0*/  BSYNC.RECONVERGENT B2 ;  /* 0x0000000000027941 */ /* 0x000fea0003800200 */
.L_x_244:
[----:B------:R-:W-:Y:S05]  /*10e0*/  @!P1 BRA `(.L_x_243) ;  /* 0x0000000000509947 */ /* 0x000fea0003800000 */
[C---:B------:R-:W-:Y:S02]  /*10f0*/  IMAD.IADD R15, R9.reuse, 0x1, R24 ;  /* 0x00000001090f7824 */ /* 0x040fe400078e0218 */
[----:B------:R-:W-:-:S07]  /*1100*/  VIADD R3, R9, 0x200 ;  /* 0x0000020009037836 */ /* 0x000fce0000000000 */
.L_x_247:
[C---:B------:R-:W-:Y:S02]  /*1110*/  VIADD R7, R15.reuse, 0xffffff00 ;  /* 0xffffff000f077836 */ /* 0x040fe40000000000 */
[----:B------:R-:W-:-:S04]  /*1120*/  IMAD.WIDE.U32 R8, R15, 0x4, R20 ;  /* 0x000000040f087825 */ /* 0x000fc800078e0014 */
        /* <DEDUP_REMOVED lines=13> */
[----:B--2---:R-:W-:-:S04]  /*1200*/  IADD3 R27, PT, PT, R8, R6, R27 ;  /* 0x00000006081b7210 */ /* 0x004fc80007ffe01b */
[----:B---3--:R-:W-:-:S05]  /*1210*/  IADD3 R27, PT, PT, R12, R10, R27 ;  /* 0x0000000a0c1b7210 */ /* 0x008fca0007ffe01b */
[----:B------:R-:W-:Y:S05]  /*1220*/  @!P0 BRA `(.L_x_247) ;  /* 0xfffffffc00b88947 */ /* 0x000fea000383ffff */
.L_x_243:
[----:B------:R-:W-:Y:S05]  /*1230*/  BSYNC.RECONVERGENT B1 ;  /* 0x0000000000017941 */ /* 0x000fea0003800200 */
.L_x_240:
        /* <DEDUP_REMOVED lines=37> */
[----:B--2---:R-:W1:Y:S01]  /*1490*/  LDS.64 R8, [UR4+0x20] ;  /* 0x00002004ff087984 */ /* 0x004e620008000a00 */
[----:B0-----:R-:W-:-:S04]  /*14a0*/  IADD3 R2, PT, PT, R4, R2, R3 ;  /* 0x0000000204027210 */ /* 0x001fc80007ffe003 */
[----:B------:R-:W-:-:S04]  /*14b0*/  IADD3 R2, PT, PT, R6, R2, R5 ;  /* 0x0000000206027210 */ /* 0x000fc80007ffe005 */
[----:B-1----:R-:W-:-:S05]  /*14c0*/  IADD3 R2, PT, PT, R8, R2, R7 ;  /* 0x0000000208027210 */ /* 0x002fca0007ffe007 */
[----:B------:R-:W-:Y:S01]  /*14d0*/  IMAD.IADD R3, R2, 0x1, R9 ;  /* 0x0000000102037824 */ /* 0x000fe200078e0209 */
[----:B------:R-:W-:Y:S06]  /*14e0*/  BRA `(.L_x_239) ;  /* 0x0000001400807947 */ /* 0x000fec0003800000 */
.L_x_228:
[----:B------:R-:W0:Y:S02]  /*14f0*/  LDCU UR6, c[0x0][0x3a8] ;  /* 0x00007500ff0677ac */ /* 0x000e240008000800 */
[----:B0-----:R-:W-:-:S04]  /*1500*/  IADD3 R4, PT, PT, -R23, UR6, RZ ;  /* 0x0000000617047c10 */ /* 0x001fc8000fffe1ff */
        /* <DEDUP_REMOVED lines=9> */
[----:B------:R-:W-:-:S04]  /*15a0*/  IMAD.IADD R3, R23, 0x1, R2 ;  /* 0x0000000117037824 */ /* 0x000fc800078e0202 */
[----:B0-----:R-:W-:-:S05]  /*15b0*/  IMAD.WIDE.U32 R6, R3, 0x4, R6 ;  /* 0x0000000403067825 */ /* 0x001fca00078e0006 */
[----:B------:R0:W5:Y:S01]  /*15c0*/  LDG.E.CONSTANT R3, desc[UR8][R6.64] ;  /* 0x0000000806037981 */ /* 0x000162000c1e9900 */
[----:B------:R-:W-:-:S07]  /*15d0*/  VIADD R10, R2, 0x100 ;  /* 0x00000100020a7836 */ /* 0x000fce0000000000 */
.L_x_250:
[----:B------:R-:W-:Y:S05]  /*15e0*/  BSYNC.RECONVERGENT B1 ;  /* 0x0000000000017941 */ /* 0x000fea0003800200 */
.L_x_249:
[----:B------:R-:W-:Y:S01]  /*15f0*/  ISETP.GE.U32.AND P0, PT, R10, R4, PT ;  /* 0x000000040a00720c */ /* 0x000fe20003f06070 */
[----:B------:R-:W-:-:S12]  /*1600*/  BSSY.RECONVERGENT B1, `(.L_x_251) ;  /* 0x000002e000017945 */ /* 0x000fd80003800200 */
[----:B------:R-:W-:Y:S05]  /*1610*/  @P0 BRA `(.L_x_252) ;  /* 0x0000000000b00947 */ /* 0x000fea0003800000 */
[----:B------:R-:W-:Y:S01]  /*1620*/  LOP3.LUT R5, RZ, R10, RZ, 0x33, !PT ;  /* 0x0000000aff057212 */ /* 0x000fe200078e33ff */
[----:B------:R-:W-:Y:S04]  /*1630*/  BSSY.RECONVERGENT B2, `(.L_x_253) ;  /* 0x0000014000027945 */ /* 0x000fe80003800200 */
[----:B0-----:R-:W-:-:S04]  /*1640*/  VIADD R6, R5, UR6 ;  /* 0x0000000605067c36 */ /* 0x001fc80008000000 */
[C---:B------:R-:W-:Y:S01]  /*1650*/  IMAD.IADD R7, R6.reuse, 0x1, -R23 ;  /* 0x0000000106077824 */ /* 0x040fe200078e0a17 */
[----:B------:R-:W-:-:S04]  /*1660*/  LOP3.LUT R5, R6, 0x300, RZ, 0xc0, !PT ;  /* 0x0000030006057812 */ /* 0x000fc800078ec0ff */
[----:B------:R-:W-:Y:S02]  /*1670*/  ISETP.NE.AND P0, PT, R5, 0x300, PT ;  /* 0x000003000500780c */ /* 0x000fe40003f05270 */
[----:B------:R-:W-:-:S11]  /*1680*/  ISETP.GE.U32.AND P1, PT, R7, 0x300, PT ;  /* 0x000003000700780c */ /* 0x000fd60003f26070 */
[----:B------:R-:W-:Y:S05]  /*1690*/  @!P0 BRA `(.L_x_254) ;  /* 0x0000000000348947 */ /* 0x000fea0003800000 */
[----:B------:R-:W0:Y:S01]  /*16a0*/  LDC.64 R8, c[0x0][0x380] ;  /* 0x0000e000ff087b82 */ /* 0x000e220000000a00 */
[----:B------:R-:W-:Y:S01]  /*16b0*/  LEA.HI R5, R6, 0x1, RZ, 0x18 ;  /* 0x0000000106057811 */ /* 0x000fe200078fc0ff */
[----:B------:R-:W-:-:S03]  /*16c0*/  IMAD.IADD R11, R23, 0x1, R10 ;  /* 0x00000001170b7824 */ /* 0x000fc600078e020a */
[----:B------:R-:W-:-:S05]  /*16d0*/  LOP3.LUT R5, R5, 0x3, RZ, 0xc0, !PT ;  /* 0x0000000305057812 */ /* 0x000fca00078ec0ff */
[----:B------:R-:W-:-:S07]  /*16e0*/  IMAD.MOV R5, RZ, RZ, -R5 ;  /* 0x000000ffff057224 */ /* 0x000fce00078e0a05 */
.L_x_255:
        /* <DEDUP_REMOVED lines=8> */
.L_x_254:
[----:B------:R-:W-:Y:S05]  /*1770*/  BSYNC.RECONVERGENT B2 ;  /* 0x0000000000027941 */ /* 0x000fea0003800200 */
.L_x_253:
[----:B------:R-:W-:Y:S05]  /*1780*/  @!P1 BRA `(.L_x_252) ;  /* 0x0000000000549947 */ /* 0x000fea0003800000 */
[----:B------:R-:W0:Y:S01]  /*1790*/  LDC.64 R6, c[0x0][0x380] ;  /* 0x0000e000ff067b82 */ /* 0x000e220000000a00 */
[----:B------:R-:W-:Y:S02]  /*17a0*/  IMAD.IADD R23, R23, 0x1, R10 ;  /* 0x0000000117177824 */ /* 0x000fe400078e020a */
[----:B------:R-:W-:-:S07]  /*17b0*/  VIADD R5, R10, 0x200 ;  /* 0x000002000a057836 */ /* 0x000fce0000000000 */
.L_x_256:
        /* <DEDUP_REMOVED lines=18> */
.L_x_252:
[----:B------:R-:W-:Y:S05]  /*18e0*/  BSYNC.RECONVERGENT B1 ;  /* 0x0000000000017941 */ /* 0x000fea0003800200 */
.L_x_251:
        /* <DEDUP_REMOVED lines=39> */
[----:B----4-:R-:W1:Y:S01]  /*1b60*/  LDS.64 R8, [UR4+0x20] ;  /* 0x00002004ff087984 */ /* 0x010e620008000a00 */
[----:B0-----:R-:W-:-:S04]  /*1b70*/  IADD3 R2, PT, PT, R4, R2, R3 ;  /* 0x0000000204027210 */ /* 0x001fc80007ffe003 */
[----:B------:R-:W-:-:S04]  /*1b80*/  IADD3 R2, PT, PT, R6, R2, R5 ;  /* 0x0000000206027210 */ /* 0x000fc80007ffe005 */
[----:B-1----:R-:W-:-:S05]  /*1b90*/  IADD3 R2, PT, PT, R8, R2, R7 ;  /* 0x0000000208027210 */ /* 0x002fca0007ffe007 */
[----:B------:R-:W-:Y:S01]  /*1ba0*/  IMAD.IADD R3, R2, 0x1, R9 ;  /* 0x0000000102037824 */ /* 0x000fe200078e0209 */
[----:B------:R-:W-:Y:S06]  /*1bb0*/  BRA `(.L_x_239) ;  /* 0x0000000c00cc7947 */ /* 0x000fec0003800000 */
.L_x_257:
        /* <DEDUP_REMOVED lines=10> */
[----:B------:R-:W-:Y:S02]  /*1c60*/  ISETP.NE.AND P1, PT, R9, RZ, PT ;  /* 0x000000ff0900720c */ /* 0x000fe40003f25270 */
[----:B0-----:R-:W-:Y:S02]  /*1c70*/  SEL R8, R5, RZ, !P0 ;  /* 0x000000ff05087207 */ /* 0x001fe40004000000 */
[----:B------:R-:W-:Y:S01]  /*1c80*/  ISETP.GT.AND P0, PT, R11, R6, PT ;  /* 0x000000060b00720c */ /* 0x000fe20003f04270 */
[----:B------:R-:W-:-:S08]  /*1c90*/  VIADD R11, R9, 0x4 ;  /* 0x00000004090b7836 */ /* 0x000fd00000000000 */
[----:B------:R-:W-:Y:S01]  /*1ca0*/  @!P1 MOV R10, 0x400 ;  /* 0x00000400000a9802 */ /* 0x000fe20000000f00 */
[----:B------:R-:W-:-:S05]  /*1cb0*/  IMAD.IADD R5, R8, 0x1, R3 ;  /* 0x0000000108057824 */ /* 0x000fca00078e0203 */
[----:B------:R-:W0:Y:S02]  /*1cc0*/  SHFL.DOWN PT, R7, R5, 0x2, R6 ;  /* 0x0840000005077989 */ /* 0x000e2400000e0006 */
[----:B0-----:R-:W-:Y:S02]  /*1cd0*/  SEL R8, R7, RZ, !P0 ;  /* 0x000000ff07087207 */ /* 0x001fe40004000000 */
[----:B------:R-:W-:Y:S02]  /*1ce0*/  ISETP.GT.AND P0, PT, R11, R6, PT ;  /* 0x000000060b00720c */ /* 0x000fe40003f04270 */
[----:B------:R-:W0:Y:S01]  /*1cf0*/  @!P1 S2R R11, SR_CgaCtaId ;  /* 0x00000000000b9919 */ /* 0x000e220000008800 */
[----:B------:R-:W-:Y:S02]  /*1d00*/  IMAD.IADD R7, R5, 0x1, R8 ;  /* 0x0000000105077824 */ /* 0x000fe400078e0208 */
[C---:B------:R-:W-:Y:S02]  /*1d10*/  VIADD R5, R9.reuse, 0x8 ;  /* 0x0000000809057836 */ /* 0x040fe40000000000 */
[----:B------:R-:W-:Y:S01]  /*1d20*/  VIADD R9, R9, 0x10 ;  /* 0x0000001009097836 */ /* 0x000fe20000000000 */
[----:B------:R-:W1:Y:S02]  /*1d30*/  SHFL.DOWN PT, R8, R7, 0x4, R6 ;  /* 0x0880000007087989 */ /* 0x000e6400000e0006 */
[----:B-1----:R-:W-:-:S02]  /*1d40*/  SEL R8, R8, RZ, !P0 ;  /* 0x000000ff08087207 */ /* 0x002fc40004000000 */
[----:B------:R-:W-:Y:S02]  /*1d50*/  ISETP.GT.AND P0, PT, R5, R6, PT ;  /* 0x000000060500720c */ /* 0x000fe40003f04270 */
[----:B0-----:R-:W-:Y:S01]  /*1d60*/  @!P1 LEA R10, R11, R10, 0x18 ;  /* 0x0000000a0b0a9211 */ /* 0x001fe200078ec0ff */
[----:B------:R-:W-:-:S05]  /*1d70*/  IMAD.IADD R3, R7, 0x1, R8 ;  /* 0x0000000107037824 */ /* 0x000fca00078e0208 */
[----:B------:R-:W0:Y:S02]  /*1d80*/  SHFL.DOWN PT, R8, R3, 0x8, R6 ;  /* 0x0900000003087989 */ /* 0x000e2400000e0006 */
[----:B0-----:R-:W-:Y:S02]  /*1d90*/  SEL R8, R8, RZ, !P0 ;  /* 0x000000ff08087207 */ /* 0x001fe40004000000 */
[----:B------:R-:W-:-:S03]  /*1da0*/  ISETP.GT.AND P0, PT, R9, R6, PT ;  /* 0x000000060900720c */ /* 0x000fc60003f04270 */
[----:B------:R-:W-:Y:S01]  /*1db0*/  IMAD.IADD R5, R3, 0x1, R8 ;  /* 0x0000000103057824 */ /* 0x000fe200078e0208 */
[----:B------:R-:W-:-:S04]  /*1dc0*/  @!P1 SHF.R.U32.HI R8, RZ, 0x3, R2 ;  /* 0x00000003ff089819 */ /* 0x000fc80000011602 */
[----:B------:R-:W0:Y:S01]  /*1dd0*/  SHFL.DOWN PT, R7, R5, 0x10, R6 ;  /* 0x0a00000005077989 */ /* 0x000e2200000e0006 */
[----:B------:R-:W-:-:S05]  /*1de0*/  @!P1 LOP3.LUT R3, R8, 0x7c, RZ, 0xc0, !PT ;  /* 0x0000007c08039812 */ /* 0x000fca00078ec0ff */
[----:B------:R-:W-:Y:S01]  /*1df0*/  @!P1 IMAD.IADD R10, R3, 0x1, R10 ;  /* 0x00000001030a9824 */ /* 0x000fe200078e020a */
        /* <DEDUP_REMOVED lines=12> */
[----:B0-----:R-:W0:Y:S04]  /*1ec0*/  LDS.128 R8, [UR4+0x10] ;  /* 0x00001004ff087984 */ /* 0x001e280008000c00 */
[----:B------:R-:W1:Y:S04]  /*1ed0*/  LDS R2, [UR4+0xc] ;  /* 0x00000c04ff027984 */ /* 0x000e680008000800 */
[----:B------:R-:W2:Y:S01]  /*1ee0*/  LDS.64 R6, [UR4+0x20] ;  /* 0x00002004ff067984 */ /* 0x000ea20008000a00 */
[----:B0-----:R-:W-:Y:S02]  /*1ef0*/  SEL R8, R8, RZ, P2 ;  /* 0x000000ff08087207 */ /* 0x001fe40001000000 */
[----:B------:R-:W-:-:S02]  /*1f00*/  ISETP.GT.U32.AND P2, PT, R4, 0x60, PT ;  /* 0x000000600400780c */ /* 0x000fc40003f44070 */
[----:B-1----:R-:W-:Y:S02]  /*1f10*/  SEL R2, R2, RZ, P1 ;  /* 0x000000ff02027207 */ /* 0x002fe40000800000 */
        /* <DEDUP_REMOVED lines=8> */
[----:B--2---:R-:W-:Y:S02]  /*1fa0*/  SEL R6, R6, RZ, P2 ;  /* 0x000000ff06067207 */ /* 0x004fe40001000000 */
[----:B------:R-:W-:Y:S02]  /*1fb0*/  SEL R7, R7, RZ, P3 ;  /* 0x000000ff07077207 */ /* 0x000fe40001800000 */
[----:B------:R-:W-:-:S05]  /*1fc0*/  IADD3 R2, PT, PT, R6, R2, R11 ;  /* 0x0000000206027210 */ /* 0x000fca0007ffe00b */
[----:B------:R-:W-:Y:S01]  /*1fd0*/  IMAD.IADD R3, R2, 0x1, R7 ;  /* 0x0000000102037824 */ /* 0x000fe200078e0207 */
[----:B------:R-:W-:Y:S06]  /*1fe0*/  BRA `(.L_x_239) ;  /* 0x0000000800c07947 */ /* 0x000fec0003800000 */
.L_x_248:
[----:B------:R-:W0:Y:S01]  /*1ff0*/  S2R R6, SR_TID.X ;  /* 0x0000000000067919 */ /* 0x000e220000002100 */
[----:B------:R-:W1:Y:S02]  /*2000*/  LDCU.64 UR10, c[0x0][0x380] ;  /* 0x00007000ff0a77ac */ /* 0x000e640008000a00 */
[----:B-1----:R-:W-:Y:S02]  /*2010*/  IMAD.U32 R2, RZ, RZ, UR10 ;  /* 0x0000000aff027e24 */ /* 0x002fe4000f8e00ff */
[----:B------:R-:W-:Y:S02]  /*2020*/  IMAD.U32 R3, RZ, RZ, UR11 ;  /* 0x0000000bff037e24 */ /* 0x000fe4000f8e00ff */
[----:B0-----:R-:W-:-:S04]  /*2030*/  IMAD.IADD R9, R23, 0x1, R6 ;  /* 0x0000000117097824 */ /* 0x001fc800078e0206 */
[----:B------:R-:W-:-:S05]  /*2040*/  IMAD.WIDE.U32 R8, R9, 0x4, R2 ;  /* 0x0000000409087825 */ /* 0x000fca00078e0002 */
        /* <DEDUP_REMOVED lines=16> */
[----:B------:R-:W-:-:S02]  /*2150*/  ISETP.GE.U32.AND P0, PT, R4, UR5, PT ;  /* 0x0000000504007c0c */ /* 0x000fc4000bf06070 */
        /* <DEDUP_REMOVED lines=9> */
[----:B------:R-:W-:Y:S01]  /*21f0*/  UIADD3 UR7, UPT, UPT, UR6, -0x1000, URZ ;  /* 0xfffff00006077890 */ /* 0x000fe2000fffe0ff */
[----:B------:R-:W-:Y:S01]  /*2200*/  VIADD R23, R23, UR5 ;  /* 0x0000000517177c36 */ /* 0x000fe20008000000 */
[----:B------:R-:W-:-:S03]  /*2210*/  UMOV UR4, URZ ;  /* 0x000000ff00047c82 */ /* 0x000fc60008000000 */
[C---:B------:R-:W-:Y:S01]  /*2220*/  VIADD R8, R23.reuse, 0x100 ;  /* 0x0000010017087836 */ /* 0x040fe20000000000 */
[C---:B------:R-:W-:Y:S01]  /*2230*/  ISETP.GT.U32.AND P0, PT, R23.reuse, UR7, PT ;  /* 0x0000000717007c0c */ /* 0x040fe2000bf04070 */
[----:B------:R-:W-:-:S12]  /*2240*/  IMAD.IADD R9, R23, 0x1, R6 ;  /* 0x0000000117097824 */ /* 0x000fd800078e0206 */
[----:B------:R-:W-:Y:S05]  /*2250*/  @P0 BRA `(.L_x_259) ;  /* 0x0000000000980947 */ /* 0x000fea0003800000 */
[----:B------:R-:W0:Y:S01]  /*2260*/  LDC.64 R2, c[0x0][0x380] ;  /* 0x0000e000ff027b82 */ /* 0x000e220000000a00 */
[----:B------:R-:W1:Y:S01]  /*2270*/  LDCU UR6, c[0x0][0x3a8] ;  /* 0x00007500ff0677ac */ /* 0x000e620008000800 */
[----:B------:R-:W-:Y:S01]  /*2280*/  NOP ;  /* 0x0000000000007918 */ /* 0x000fe20000000000 */
.L_x_260:
[----:B------:R-:W-:-:S04]  /*2290*/  IMAD.IADD R5, R6, 0x1, R23 ;  /* 0x0000000106057824 */ /* 0x000fc800078e0217 */
[----:B0-----:R-:W-:-:S05]  /*22a0*/  IMAD.WIDE.U32 R4, R5, 0x4, R2 ;  /* 0x0000000405047825 */ /* 0x001fca00078e0002 */
        /* <DEDUP_REMOVED lines=12> */
[----:B------:R-:W5:Y:S01]  /*2370*/  LDG.E.CONSTANT R20, desc[UR8][R4.64+0x3c00] ;  /* 0x003c000804147981 */ /* 0x000f62000c1e9900 */
[----:B--2---:R-:W-:-:S03]  /*2380*/  IADD3 R24, PT, PT, R19, R18, R7 ;  /* 0x0000001213187210 */ /* 0x004fc60007ffe007 */
[----:B------:R-:W2:Y:S04]  /*2390*/  LDG.E.CONSTANT R19, desc[UR8][R4.64+0x3000] ;  /* 0x0030000804137981 */ /* 0x000ea8000c1e9900 */
[----:B------:R-:W2:Y:S04]  /*23a0*/  LDG.E.CONSTANT R18, desc[UR8][R4.64+0x3400] ;  /* 0x0034000804127981 */ /* 0x000ea8000c1e9900 */
[----:B------:R-:W2:Y:S01]  /*23b0*/  LDG.E.CONSTANT R7, desc[UR8][R4.64+0x3800] ;  /* 0x0038000804077981 */ /* 0x000ea2000c1e9900 */
[----:B---3--:R-:W-:-:S04]  /*23c0*/  IADD3 R21, PT, PT, R22, R21, R24 ;  /* 0x0000001516157210 */ /* 0x008fc80007ffe018 */
[----:B----4-:R-:W-:-:S04]  /*23d0*/  IADD3 R16, PT, PT, R16, R17, R21 ;  /* 0x0000001110107210 */ /* 0x010fc80007ffe015 */
[----:B-----5:R-:W-:-:S04]  /*23e0*/  IADD3 R14, PT, PT, R14, R15, R16 ;  /* 0x0000000f0e0e7210 */ /* 0x020fc80007ffe010 */
[----:B------:R-:W-:Y:S02]  /*23f0*/  IADD3 R12, PT, PT, R12, R13, R14 ;  /* 0x0000000d0c0c7210 */ /* 0x000fe40007ffe00e */
[----:B-1----:R-:W-:-:S04]  /*2400*/  IADD3 R13, PT, PT, -R23, UR6, RZ ;  /* 0x00000006170d7c10 */ /* 0x002fc8000fffe1ff */
[----:B------:R-:W-:Y:S02]  /*2410*/  ISETP.GE.U32.AND P0, PT, R13, UR5, PT ;  /* 0x000000050d007c0c */ /* 0x000fe4000bf06070 */
[----:B------:R-:W-:-:S04]  /*2420*/  IADD3 R10, PT, PT, R11, R10, R12 ;  /* 0x0000000a0b0a7210 */ /* 0x000fc80007ffe00c */
[----:B--2---:R-:W-:-:S04]  /*2430*/  IADD3 R10, PT, PT, R18, R19, R10 ;  /* 0x00000013120a7210 */ /* 0x004fc80007ffe00a */
[----:B------:R-:W-:-:S03]  /*2440*/  IADD3 R7, PT, PT, R20, R7, R10 ;  /* 0x0000000714077210 */ /* 0x000fc60007ffe00a */
[----:B------:R-:W-:Y:S05]  /*2450*/  @!P0 BRA `(.L_x_258) ;  /* 0x0000000000fc8947 */ /* 0x000fea0003800000 */
[----:B------:R-:W-:Y:S01]  /*2460*/  VIADD R23, R23, UR5 ;  /* 0x0000000517177c36 */ /* 0x000fe20008000000 */
[----:B------:R-:W-:Y:S01]  /*2470*/  UIADD3 UR4, UPT, UPT, UR4, 0x1, URZ ;  /* 0x0000000104047890 */ /* 0x000fe2000fffe0ff */
[----:B------:R-:W-:Y:S02]  /*2480*/  VIADD R8, R8, UR5 ;  /* 0x0000000508087c36 */ /* 0x000fe40008000000 */
[----:B------:R-:W-:Y:S01]  /*2490*/  VIADD R9, R9, UR5 ;  /* 0x0000000509097c36 */ /* 0x000fe20008000000 */
[----:B------:R-:W-:-:S13]  /*24a0*/  ISETP.GT.U32.AND P0, PT, R23, UR7, PT ;  /* 0x0000000717007c0c */ /* 0x000fda000bf04070 */
[----:B------:R-:W-:Y:S05]  /*24b0*/  @!P0 BRA `(.L_x_260) ;  /* 0xfffffffc00748947 */ /* 0x000fea000383ffff */
.L_x_259:
[----:B------:R-:W-:-:S13]  /*24c0*/  ISETP.GE.U32.AND P0, PT, R23, UR6, PT ;  /* 0x0000000617007c0c */ /* 0x000fda000bf06070 */
[----:B------:R-:W-:Y:S05]  /*24d0*/  @P0 BRA `(.L_x_258) ;  /* 0x0000000000dc0947 */ /* 0x000fea0003800000 */
[----:B------:R-:W-:Y:S01]  /*24e0*/  IADD3 R23, PT, PT, -R23, UR6, RZ ;  /* 0x0000000617177c10 */ /* 0x000fe2000fffe1ff */
[----:B------:R-:W-:Y:S03]  /*24f0*/  BSSY.RECONVERGENT B1, `(.L_x_258) ;  /* 0x0000035000017945 */ /* 0x000fe60003800200 */
[----:B------:R-:W-:-:S13]  /*2500*/  ISETP.GE.AND P0, PT, R6, R23, PT ;  /* 0x000000170600720c */ /* 0x000fda0003f06270 */
[----:B------:R-:W-:Y:S05]  /*2510*/  @P0 BRA `(.L_x_261) ;  /* 0x0000000000c80947 */ /* 0x000fea0003800000 */
[----:B------:R-:W0:Y:S01]  /*2520*/  LDCU UR5, c[0x0][0x3ac] ;  /* 0x00007580ff0577ac */ /* 0x000e220008000800 */
[----:B------:R-:W1:Y:S01]  /*2530*/  LDC R10, c[0x0][0x3ac] ;  /* 0x0000eb00ff0a7b82 */ /* 0x000e620000000800 */
[----:B------:R-:W-:Y:S01]  /*2540*/  LOP3.LUT R4, RZ, R6, RZ, 0x33, !PT ;  /* 0x00000006ff047212 */ /* 0x000fe200078e33ff */
[----:B------:R-:W-:Y:S01]  /*2550*/  IMAD.SHL.U32 R11, R0, 0x1000, RZ ;  /* 0x00001000000b7824 */ /* 0x000fe200078e00ff */
[----:B------:R-:W-:Y:S03]  /*2560*/  BSSY.RECONVERGENT B2, `(.L_x_262) ;  /* 0x0000018000027945 */ /* 0x000fe60003800200 */
[----:B------:R-:W-:Y:S01]  /*2570*/  VIADD R5, R4, UR6 ;  /* 0x0000000604057c36 */ /* 0x000fe20008000000 */
[----:B0-----:R-:W-:-:S06]  /*2580*/  USHF.L.U32 UR5, UR5, 0xc, URZ ;  /* 0x0000000c05057899 */ /* 0x001fcc00080006ff */
[----:B------:R-:W-:-:S04]  /*2590*/  VIADD R4, R11, UR5 ;  /* 0x000000050b047c36 */ /* 0x000fc80008000000 */
[C---:B------:R-:W-:Y:S02]  /*25a0*/  IMAD.IADD R11, R5.reuse, 0x1, -R4 ;  /* 0x00000001050b7824 */ /* 0x040fe400078e0a04 */
[----:B-1----:R-:W-:Y:S01]  /*25b0*/  IMAD R4, R10, UR4, RZ ;  /* 0x000000040a047c24 */ /* 0x002fe2000f8e02ff */
        /* <DEDUP_REMOVED lines=10> */
.L_x_264:
        /* <DEDUP_REMOVED lines=8> */
.L_x_263:
[----:B------:R-:W-:Y:S05]  /*26e0*/  BSYNC.RECONVERGENT B2 ;  /* 0x0000000000027941 */ /* 0x000fea0003800200 */
.L_x_262:
[----:B------:R-:W-:Y:S05]  /*26f0*/  @!P1 BRA `(.L_x_261) ;  /* 0x0000000000509947 */ /* 0x000fea0003800000 */
[C---:B------:R-:W-:Y:S02]  /*2700*/  IMAD.IADD R15, R11.reuse, 0x1, R8 ;  /* 0x000000010b0f7824 */ /* 0x040fe400078e0208 */
[----:B------:R-:W-:-:S07]  /*2710*/  VIADD R14, R11, 0x200 ;  /* 0x000002000b0e7836 */ /* 0x000fce0000000000 */
.L_x_265:
        /* <DEDUP_REMOVED lines=18> */
.L_x_261:
[----:B------:R-:W-:Y:S05]  /*2840*/  BSYNC.RECONVERGENT B1 ;  /* 0x0000000000017941 */ /* 0x000fea0003800200 */
.L_x_258:
        /* <DEDUP_REMOVED lines=37> */
[----:B---3--:R-:W1:Y:S01]  /*2aa0*/  LDS.64 R8, [UR4+0x20] ;  /* 0x00002004ff087984 */ /* 0x008e620008000a00 */
[----:B0-----:R-:W-:-:S04]  /*2ab0*/  IADD3 R2, PT, PT, R4, R2, R3 ;  /* 0x0000000204027210 */ /* 0x001fc80007ffe003 */
[----:B------:R-:W-:-:S04]  /*2ac0*/  IADD3 R2, PT, PT, R6, R2, R5 ;  /* 0x0000000206027210 */ /* 0x000fc80007ffe005 */
[----:B-1----:R-:W-:-:S05]  /*2ad0*/  IADD3 R2, PT, PT, R8, R2, R7 ;  /* 0x0000000208027210 */ /* 0x002fca0007ffe007 */
[----:B------:R-:W-:-:S07]  /*2ae0*/  IMAD.IADD R3, R2, 0x1, R9 ;  /* 0x0000000102037824 */ /* 0x000fce00078e0209 */
.L_x_239:
[----:B------:R-:W-:Y:S05]  /*2af0*/  BSYNC.RECONVERGENT B0 ;  /* 0x0000000000007941 */ /* 0x000fea0003800200 */
.L_x_227:
[----:B------:R-:W-:Y:S05]  /*2b00*/  @P0 EXIT ;  /* 0x000000000000094d */ /* 0x000fea0003800000 */
[----:B-1----:R-:W1:Y:S02]  /*2b10*/  LDC.64 R4, c[0x0][0x388] ;  /* 0x0000e200ff047b82 */ /* 0x002e640000000a00 */
[----:B-1----:R-:W-:-:S05]  /*2b20*/  IMAD.WIDE.U32 R4, R0, 0x4, R4 ;  /* 0x0000000400047825 */ /* 0x002fca00078e0004 */
[----:B------:R-:W-:Y:S01]  /*2b30*/  STG.E desc[UR8][R4.64], R3 ;  /* 0x0000000304007986 */ /* 0x000fe2000c101908 */
[----:B------:R-:W-:Y:S05]  /*2b40*/  EXIT ;  /* 0x000000000000794d */ /* 0x000fea0003800000 */
.L_x_266:
        /* <DEDUP_REMOVED lines=11> */
.L_x_338:


//--------------------- .text._ZN3cub18CUB_300001_SM_10006detail6reduce28DeviceReduceSingleTileKernelINS2_10policy_hubIjjN4cuda3std3__44plusIjEEE10Policy1000EPjSC_jS9_jjNS7_10__identityEEEvT0_T1_T2_T3_T4_T6_ --------------------------
	.section	.text._ZN3cub18CUB_300001_SM_10006detail6reduce28DeviceReduceSingleTileKernelINS2_10policy_hubIjjN4cuda3std3__44plusIjEEE10Policy1000EPjSC_jS9_jjNS7_10__identityEEEvT0_T1_T2_T3_T4_T6_,"ax",@progbits
	.align	128
        .global         _ZN3cub18CUB_300001_SM_10006detail6reduce28DeviceReduceSingleTileKernelINS2_10policy_hubIjjN4cuda3std3__44plusIjEEE10Policy1000EPjSC_jS9_jjNS7_10__identityEEEvT0_T1_T2_T3_T4_T6_
        .type           _ZN3cub18CUB_300001_SM_10006detail6reduce28DeviceReduceSingleTileKernelINS2_10policy_hubIjjN4cuda3std3__44plusIjEEE10Policy1000EPjSC_jS9_jjNS7_10__identityEEEvT0_T1_T2_T3_T4_T6_,@function
        .size           _ZN3cub18CUB_300001_SM_10006detail6reduce28DeviceReduceSingleTileKernelINS2_10policy_hubIjjN4cuda3std3__44plusIjEEE10Policy1000EPjSC_jS9_jjNS7_10__identityEEEvT0_T1_T2_T3_T4_T6_,(.L_x_339 - _ZN3cub18CUB_300001_SM_10006detail6reduce28DeviceReduceSingleTileKernelINS2_10policy_hubIjjN4cuda3std3__44plusIjEEE10Policy1000EPjSC_jS9_jjNS7_10__identityEEEvT0_T1_T2_T3_T4_T6_)
        .other          _ZN3cub18CUB_300001_SM_10006detail6reduce28DeviceReduceSingleTileKernelINS2_10policy_hubIjjN4cuda3std3__44plusIjEEE10Policy1000EPjSC_jS9_jjNS7_10__identityEEEvT0_T1_T2_T3_T4_T6_,@"STO_CUDA_ENTRY STV_DEFAULT"
_ZN3cub18CUB_300001_SM_10006detail6reduce28DeviceReduceSingleTileKernelINS2_10policy_hubIjjN4cuda3std3__44plusIjEEE10Policy1000EPjSC_jS9_jjNS7_10__identityEEEvT0_T1_T2_T3_T4_T6_:
.text._ZN3cub18CUB_300001_SM_10006detail6reduce28DeviceReduceSingleTileKernelINS2_10policy_hubIjjN4cuda3std3__44plusIjEEE10Policy1000EPjSC_jS9_jjNS7_10__identityEEEvT0_T1_T2_T3_T4_T6_:
        /* <DEDUP_REMOVED lines=13> */
.L_x_267:
[----:B------:R-:W0:Y:S01]  /*00d0*/  LDCU UR4, c[0x0][0x380] ;  /* 0x00007000ff0477ac */ /* 0x000e220008000800 */
[----:B------:R-:W-:Y:S01]  /*00e0*/  BSSY.RECONVERGENT B0, `(.L_x_268) ;  /* 0x00002ee000007945 */ /* 0x000fe20003800200 */
[----:B0-----:R-:W-:-:S09]  /*00f0*/  ULOP3.LUT UP0, URZ, UR4, 0xf, URZ, 0xc0, !UPT ;  /* 0x0000000f04ff7892 */ /* 0x001fd2000f80c0ff */
[----:B------:R-:W-:Y:S05]  /*0100*/  BRA.U UP0, `(.L_x_269) ;  /* 0x0000001500a87547 */ /* 0x000fea000b800000 */
        /* <DEDUP_REMOVED lines=12> */
.L_x_272:
[----:B------:R-:W-:Y:S05]  /*01d0*/  BSYNC.RECONVERGENT B1 ;  /* 0x0000000000017941 */ /* 0x000fea0003800200 */
.L_x_271:
        /* <DEDUP_REMOVED lines=16> */
.L_x_277:
        /* <DEDUP_REMOVED lines=9> */
.L_x_276:
[----:B------:R-:W-:Y:S05]  /*0370*/  BSYNC.RECONVERGENT B2 ;  /* 0x0000000000027941 */ /* 0x000fea0003800200 */
.L_x_275:
[----:B------:R-:W-:Y:S05]  /*0380*/  @!P1 BRA `(.L_x_274) ;  /* 0x00000004001c9947 */ /* 0x000fea0003800000 */
[----:B------:R-:W0:Y:S01]  /*0390*/  LDC.64 R4, c[0x0][0x380] ;  /* 0x0000e000ff047b82 */ /* 0x000e220000000a00 */
[----:B------:R-:W-:Y:S01]  /*03a0*/  IMAD.IADD R7, R3, 0x1, -R6 ;  /* 0x0000000103077824 */ /* 0x000fe200078e0a06 */
[----:B------:R-:W-:Y:S01]  /*03b0*/  BSSY.RECONVERGENT B2, `(.L_x_278) ;  /* 0x0000025000027945 */ /* 0x000fe20003800200 */
[----:B------:R-:W-:-:S03]  /*03c0*/  PLOP3.LUT P0, PT, PT, PT, PT, 0x80, 0x8 ;  /* 0x000000000008781c */ /* 0x000fc60003f0f070 */
[----:B------:R-:W-:Y:S01]  /*03d0*/  ISETP.GT.AND P1, PT, R7, 0xc00, PT ;  /* 0x00000c000700780c */ /* 0x000fe20003f24270 */
[----:B0-----:R-:W-:-:S12]  /*03e0*/  IMAD.WIDE.U32 R4, R6, 0x4, R4 ;  /* 0x0000000406047825 */ /* 0x001fd800078e0004 */
[----:B------:R-:W-:Y:S05]  /*03f0*/  @!P1 BRA `(.L_x_279) ;  /* 0x0000000000809947 */ /* 0x000fea0003800000 */
[----:B------:R-:W-:Y:S01]  /*0400*/  PLOP3.LUT P0, PT, PT, PT, PT, 0x8, 0x80 ;  /* 0x000000000080781c */ /* 0x000fe20003f0e170 */
[----:B------:R-:W-:-:S12]  /*0410*/  VIADD R7, R3, 0xfffff400 ;  /* 0xfffff40003077836 */ /* 0x000fd80000000000 */
.L_x_280:
[----:B------:R-:W2:Y:S04]  /*0420*/  LDG.E.CONSTANT R13, desc[UR6][R4.64] ;  /* 0x00000006040d7981 */ /* 0x000ea8000c1e9900 */
[----:B------:R-:W2:Y:S04]  /*0430*/  LDG.E.CONSTANT R12, desc[UR6][R4.64+0x400] ;  /* 0x00040006040c7981 */ /* 0x000ea8000c1e9900 */
[----:B------:R-:W3:Y:S04]  /*0440*/  LDG.E.CONSTANT R15, desc[UR6][R4.64+0x800] ;  /* 0x00080006040f7981 */ /* 0x000ee8000c1e9900 */
[----:B------:R-:W3:Y:S04]  /*0450*/  LDG.E.CONSTANT R14, desc[UR6][R4.64+0xc00] ;  /* 0x000c0006040e7981 */ /* 0x000ee8000c1e9900 */
[----:B------:R-:W4:Y:S04]  /*0460*/  LDG.E.CONSTANT R17, desc[UR6][R4.64+0x1000] ;  /* 0x0010000604117981 */ /* 0x000f28000c1e9900 */
        /* <DEDUP_REMOVED lines=10> */
[----:B------:R0:W4:Y:S01]  /*0510*/  LDG.E.CONSTANT R8, desc[UR6][R4.64+0x3c00] ;  /* 0x003c000604087981 */ /* 0x000122000c1e9900 */
[----:B------:R-:W-:-:S05]  /*0520*/  VIADD R6, R6, 0x1000 ;  /* 0x0000100006067836 */ /* 0x000fca0000000000 */
[----:B------:R-:W-:Y:S02]  /*0530*/  ISETP.GE.AND P1, PT, R6, R7, PT ;  /* 0x000000070600720c */ /* 0x000fe40003f26270 */
[----:B--2--5:R-:W-:Y:S02]  /*0540*/  IADD3 R12, PT, PT, R12, R13, R2 ;  /* 0x0000000d0c0c7210 */ /* 0x024fe40007ffe002 */
[----:B------:R-:W-:-:S05]  /*0550*/  IADD3 R13, P2, PT, R4, 0x4000, RZ ;  /* 0x00004000040d7810 */ /* 0x000fca0007f5e0ff */
[----:B0-----:R-:W-:Y:S01]  /*0560*/  IMAD.X R5, RZ, RZ, R5, P2 ;  /* 0x000000ffff057224 */ /* 0x001fe200010e0605 */
[----:B---3--:R-:W-:Y:S01]  /*0570*/  IADD3 R12, PT, PT, R14, R15, R12 ;  /* 0x0000000f0e0c7210 */ /* 0x008fe20007ffe00c */
[----:B------:R-:W-:-:S03]  /*0580*/  IMAD.MOV.U32 R4, RZ, RZ, R13 ;  /* 0x000000ffff047224 */ /* 0x000fc600078e000d */
[----:B----4-:R-:W-:-:S04]  /*0590*/  IADD3 R12, PT, PT, R16, R17, R12 ;  /* 0x00000011100c7210 */ /* 0x010fc80007ffe00c */
[----:B------:R-:W-:-:S04]  /*05a0*/  IADD3 R12, PT, PT, R18, R19, R12 ;  /* 0x00000013120c7210 */ /* 0x000fc80007ffe00c */
[----:B------:R-:W-:-:S04]  /*05b0*/  IADD3 R12, PT, PT, R20, R21, R12 ;  /* 0x00000015140c7210 */ /* 0x000fc80007ffe00c */
[----:B------:R-:W-:-:S04]  /*05c0*/  IADD3 R12, PT, PT, R22, R23, R12 ;  /* 0x00000017160c7210 */ /* 0x000fc80007ffe00c */
[----:B------:R-:W-:-:S04]  /*05d0*/  IADD3 R10, PT, PT, R10, R11, R12 ;  /* 0x0000000b0a0a7210 */ /* 0x000fc80007ffe00c */
[----:B------:R-:W-:Y:S01]  /*05e0*/  IADD3 R2, PT, PT, R8, R9, R10 ;  /* 0x0000000908027210 */ /* 0x000fe20007ffe00a */
[----:B------:R-:W-:Y:S06]  /*05f0*/  @!P1 BRA `(.L_x_280) ;  /* 0xfffffffc00889947 */ /* 0x000fec000383ffff */
.L_x_279:
[----:B------:R-:W-:Y:S05]  /*0600*/  BSYNC.RECONVERGENT B2 ;  /* 0x0000000000027941 */ /* 0x000fea0003800200 */
.L_x_278:
        /* <DEDUP_REMOVED lines=10> */
[----:B------:R-:W4:Y:S04]  /*06b0*/  LDG.E.CONSTANT R14, desc[UR6][R4.64+0x1800] ;  /* 0x00180006040e7981 */ /* 0x000f28000c1e9900 */
[----:B------:R0:W4:Y:S01]  /*06c0*/  LDG.E.CONSTANT R13, desc[UR6][R4.64+0x1c00] ;  /* 0x001c0006040d7981 */ /* 0x000122000c1e9900 */
[----:B------:R-:W-:Y:S01]  /*06d0*/  PLOP3.LUT P0, PT, PT, PT, PT, 0x8, 0x80 ;  /* 0x000000000080781c */ /* 0x000fe20003f0e170 */
[----:B------:R-:W-:Y:S01]  /*06e0*/  VIADD R6, R6, 0x800 ;  /* 0x0000080006067836 */ /* 0x000fe20000000000 */
[----:B--2--5:R-:W-:-:S02]  /*06f0*/  IADD3 R7, PT, PT, R8, R7, R2 ;  /* 0x0000000708077210 */ /* 0x024fc40007ffe002 */
[----:B------:R-:W-:-:S05]  /*0700*/  IADD3 R8, P1, PT, R4, 0x2000, RZ ;  /* 0x0000200004087810 */ /* 0x000fca0007f3e0ff */
[----:B0-----:R-:W-:Y:S01]  /*0710*/  IMAD.MOV.U32 R4, RZ, RZ, R8 ;  /* 0x000000ffff047224 */ /* 0x001fe200078e0008 */
[----:B---3--:R-:W-:Y:S01]  /*0720*/  IADD3 R7, PT, PT, R9, R10, R7 ;  /* 0x0000000a09077210 */ /* 0x008fe20007ffe007 */
[----:B------:R-:W-:-:S04]  /*0730*/  IMAD.X R9, RZ, RZ, R5, P1 ;  /* 0x000000ffff097224 */ /* 0x000fc800008e0605 */
[----:B------:R-:W-:Y:S01]  /*0740*/  IMAD.MOV.U32 R5, RZ, RZ, R9 ;  /* 0x000000ffff057224 */ /* 0x000fe200078e0009 */
[----:B----4-:R-:W-:-:S04]  /*0750*/  IADD3 R7, PT, PT, R11, R12, R7 ;  /* 0x0000000c0b077210 */ /* 0x010fc80007ffe007 */
[----:B------:R-:W-:-:S07]  /*0760*/  IADD3 R2, PT, PT, R13, R14, R7 ;  /* 0x0000000e0d027210 */ /* 0x000fce0007ffe007 */
.L_x_282:
[----:B------:R-:W-:Y:S05]  /*0770*/  BSYNC.RECONVERGENT B2 ;  /* 0x0000000000027941 */ /* 0x000fea0003800200 */
.L_x_281:
[----:B------:R-:W-:-:S13]  /*0780*/  ISETP.LT.OR P0, PT, R6, R3, P0 ;  /* 0x000000030600720c */ /* 0x000fda0000701670 */
[----:B------:R-:W-:Y:S05]  /*0790*/  @!P0 BRA `(.L_x_274) ;  /* 0x0000000000188947 */ /* 0x000fea0003800000 */
[----:B------:R-:W2:Y:S04]  /*07a0*/  LDG.E.CONSTANT R7, desc[UR6][R4.64] ;  /* 0x0000000604077981 */ /* 0x000ea8000c1e9900 */
[----:B------:R-:W2:Y:S04]  /*07b0*/  LDG.E.CONSTANT R6, desc[UR6][R4.64+0x400] ;  /* 0x0004000604067981 */ /* 0x000ea8000c1e9900 */
[----:B------:R-:W3:Y:S04]  /*07c0*/  LDG.E.CONSTANT R9, desc[UR6][R4.64+0x800] ;  /* 0x0008000604097981 */ /* 0x000ee8000c1e9900 */
[----:B------:R-:W3:Y:S01]  /*07d0*/  LDG.E.CONSTANT R8, desc[UR6][R4.64+0xc00] ;  /* 0x000c000604087981 */ /* 0x000ee2000c1e9900 */
[----:B--2--5:R-:W-:-:S04]  /*07e0*/  IADD3 R2, PT, PT, R6, R7, R2 ;  /* 0x0000000706027210 */ /* 0x024fc80007ffe002 */
[----:B---3--:R-:W-:-:S07]  /*07f0*/  IADD3 R2, PT, PT, R8, R9, R2 ;  /* 0x0000000908027210 */ /* 0x008fce0007ffe002 */
.L_x_274:
[----:B------:R-:W-:Y:S05]  /*0800*/  BSYNC.RECONVERGENT B1 ;  /* 0x0000000000017941 */ /* 0x000fea0003800200 */
.L_x_273:
        /* <DEDUP_REMOVED lines=9> */
[----:B0-----:R-:W0:Y:S01]  /*08a0*/  SHFL.DOWN PT, R4, R3, 0x2, 0x1f ;  /* 0x08401f0003047f89 */ /* 0x001e2200000e0000 */
        /* <DEDUP_REMOVED lines=28> */
[----:B--2---:R-:W0:Y:S04]  /*0a70*/  LDS.128 R4, [UR4+0x10] ;  /* 0x00001004ff047984 */ /* 0x004e280008000c00 */
[----:B------:R-:W1:Y:S01]  /*0a80*/  LDS.64 R2, [UR4+0x20] ;  /* 0x00002004ff027984 */ /* 0x000e620008000a00 */
[----:B0-----:R-:W-:-:S04]  /*0a90*/  IADD3 R0, PT, PT, R4, R0, R9 ;  /* 0x0000000004007210 */ /* 0x001fc80007ffe009 */
[----:B------:R-:W-:-:S04]  /*0aa0*/  IADD3 R0, PT, PT, R6, R0, R5 ;  /* 0x0000000006007210 */ /* 0x000fc80007ffe005 */
[----:B-1----:R-:W-:-:S05]  /*0ab0*/  IADD3 R0, PT, PT, R2, R0, R7 ;  /* 0x0000000002007210 */ /* 0x002fca0007ffe007 */
[----:B------:R-:W-:Y:S01]  /*0ac0*/  IMAD.IADD R9, R0, 0x1, R3 ;  /* 0x0000000100097824 */ /* 0x000fe200078e0203 */
[----:B------:R-:W-:Y:S06]  /*0ad0*/  BRA `(.L_x_284) ;  /* 0x0000002400387947 */ /* 0x000fec0003800000 */
.L_x_283:
[----:B0-----:R-:W-:Y:S01]  /*0ae0*/  LOP3.LUT R4, R0, 0x3e0, RZ, 0xc0, !PT ;  /* 0x000003e000047812 */ /* 0x001fe200078ec0ff */
[----:B------:R-:W0:Y:S04]  /*0af0*/  S2R R10, SR_LANEID ;  /* 0x00000000000a7919 */ /* 0x000e280000000000 */
[----:B------:R-:W-:Y:S01]  /*0b00*/  VIADD R6, R4, 0x20 ;  /* 0x0000002004067836 */ /* 0x000fe20000000000 */
[----:B------:R-:W-:-:S04]  /*0b10*/  LOP3.LUT R4, RZ, R4, RZ, 0x33, !PT ;  /* 0x00000004ff047212 */ /* 0x000fc800078e33ff */
[----:B------:R-:W-:Y:S01]  /*0b20*/  ISETP.GT.U32.AND P0, PT, R6, R3, PT ;  /* 0x000000030600720c */ /* 0x000fe20003f04070 */
[----:B------:R-:W-:-:S05]  /*0b30*/  IMAD.IADD R4, R4, 0x1, R3 ;  /* 0x0000000104047824 */ /* 0x000fca00078e0203 */
[----:B------:R-:W-:-:S05]  /*0b40*/  SEL R5, R4, 0x1f, P0 ;  /* 0x0000001f04057807 */ /* 0x000fca0000000000 */
[----:B-----5:R-:W1:Y:S01]  /*0b50*/  SHFL.DOWN PT, R4, R2, 0x1, R5 ;  /* 0x0820000002047989 */ /* 0x020e6200000e0005 */
[CC--:B0-----:R-:W-:Y:S01]  /*0b60*/  ISETP.GE.AND P0, PT, R10.reuse, R5.reuse, PT ;  /* 0x000000050a00720c */ /* 0x0c1fe20003f06270 */
[C---:B------:R-:W-:Y:S01]  /*0b70*/  VIADD R8, R10.reuse, 0x2 ;  /* 0x000000020a087836 */ /* 0x040fe20000000000 */
[----:B------:R-:W-:Y:S02]  /*0b80*/  ISETP.NE.AND P1, PT, R10, RZ, PT ;  /* 0x000000ff0a00720c */ /* 0x000fe40003f25270 */
[----:B-1----:R-:W-:Y:S02]  /*0b90*/  SEL R7, R4, RZ, !P0 ;  /* 0x000000ff04077207 */ /* 0x002fe40004000000 */
[----:B------:R-:W-:Y:S01]  /*0ba0*/  ISETP.GT.AND P0, PT, R8, R5, PT ;  /* 0x000000050800720c */ /* 0x000fe20003f04270 */
[----:B------:R-:W-:-:S08]  /*0bb0*/  VIADD R8, R10, 0x4 ;  /* 0x000000040a087836 */ /* 0x000fd00000000000 */
[----:B------:R-:W0:Y:S01]  /*0bc0*/  @!P1 S2R R12, SR_CgaCtaId ;  /* 0x00000000000c9919 */ /* 0x000e220000008800 */
[----:B------:R-:W-:Y:S01]  /*0bd0*/  IMAD.IADD R4, R7, 0x1, R2 ;  /* 0x0000000107047824 */ /* 0x000fe200078e0202 */
[----:B------:R-:W-:-:S04]  /*0be0*/  @!P1 MOV R9, 0x400 ;  /* 0x0000040000099802 */ /* 0x000fc80000000f00 */
[----:B------:R-:W1:Y:S02]  /*0bf0*/  SHFL.DOWN PT, R6, R4, 0x2, R5 ;  /* 0x0840000004067989 */ /* 0x000e6400000e0005 */
[----:B-1----:R-:W-:Y:S02]  /*0c00*/  SEL R7, R6, RZ, !P0 ;  /* 0x000000ff06077207 */ /* 0x002fe40004000000 */
[----:B------:R-:W-:Y:S01]  /*0c10*/  ISETP.GT.AND P0, PT, R8, R5, PT ;  /* 0x000000050800720c */ /* 0x000fe20003f04270 */
[----:B------:R-:W-:Y:S01]  /*0c20*/  VIADD R8, R10, 0x10 ;  /* 0x000000100a087836 */ /* 0x000fe20000000000 */
[----:B0-----:R-:W-:Y:S01]  /*0c30*/  @!P1 LEA R12, R12, R9, 0x18 ;  /* 0x000000090c0c9211 */ /* 0x001fe200078ec0ff */
        /* <DEDUP_REMOVED lines=24> */
[----:B------:R-:W-:Y:S01]  /*0dc0*/  ISETP.GT.U32.AND P3, PT, R3, 0x80, PT ;  /* 0x000000800300780c */ /* 0x000fe20003f64070 */
[----:B0-----:R-:W-:-:S09]  /*0dd0*/  ULEA UR4, UR5, UR4, 0x18 ;  /* 0x0000000405047291 */ /* 0x001fd2000f8ec0ff */
[----:B------:R-:W0:Y:S04]  /*0de0*/  LDS.128 R4, [UR4+0x10] ;  /* 0x00001004ff047984 */ /* 0x000e280008000c00 */
[----:B------:R-:W2:Y:S04]  /*0df0*/  LDS R0, [UR4+0xc] ;  /* 0x00000c04ff007984 */ /* 0x000ea80008000800 */
[----:B------:R-:W3:Y:S01]  /*0e00*/  LDS.64 R10, [UR4+0x20] ;  /* 0x00002004ff0a7984 */ /* 0x000ee20008000a00 */
[----:B0-----:R-:W-:Y:S02]  /*0e10*/  SEL R4, R4, RZ, P2 ;  /* 0x000000ff04047207 */ /* 0x001fe40001000000 */
[----:B------:R-:W-:-:S02]  /*0e20*/  ISETP.GT.U32.AND P2, PT, R3, 0x60, PT ;  /* 0x000000600300780c */ /* 0x000fc40003f44070 */
[----:B--2---:R-:W-:Y:S02]  /*0e30*/  SEL R0, R0, RZ, P1 ;  /* 0x000000ff00007207 */ /* 0x004fe40000800000 */
[----:B------:R-:W-:Y:S02]  /*0e40*/  SEL R5, R5, RZ, P2 ;  /* 0x000000ff05057207 */ /* 0x000fe40001000000 */
[----:B------:R-:W-:Y:S02]  /*0e50*/  IADD3 R0, PT, PT, R4, R0, R9 ;  /* 0x0000000004007210 */ /* 0x000fe40007ffe009 */
[C---:B------:R-:W-:Y:S02]  /*0e60*/  ISETP.GT.U32.AND P1, PT, R3.reuse, 0xa0, PT ;  /* 0x000000a00300780c */ /* 0x040fe40003f24070 */
[----:B------:R-:W-:Y:S02]  /*0e70*/  SEL R6, R6, RZ, P3 ;  /* 0x000000ff06067207 */ /* 0x000fe40001800000 */
[----:B------:R-:W-:-:S02]  /*0e80*/  ISETP.GT.U32.AND P2, PT, R3, 0xc0, PT ;  /* 0x000000c00300780c */ /* 0x000fc40003f44070 */
[----:B------:R-:W-:Y:S02]  /*0e90*/  ISETP.GT.U32.AND P3, PT, R3, 0xe0, PT ;  /* 0x000000e00300780c */ /* 0x000fe40003f64070 */
[----:B------:R-:W-:Y:S02]  /*0ea0*/  SEL R7, R7, RZ, P1 ;  /* 0x000000ff07077207 */ /* 0x000fe40000800000 */
[----:B------:R-:W-:Y:S02]  /*0eb0*/  IADD3 R0, PT, PT, R6, R0, R5 ;  /* 0x0000000006007210 */ /* 0x000fe40007ffe005 */
[----:B---3--:R-:W-:Y:S02]  /*0ec0*/  SEL R10, R10, RZ, P2 ;  /* 0x000000ff0a0a7207 */ /* 0x008fe40001000000 */
[----:B------:R-:W-:Y:S02]  /*0ed0*/  SEL R11, R11, RZ, P3 ;  /* 0x000000ff0b0b7207 */ /* 0x000fe40001800000 */
[----:B------:R-:W-:-:S05]  /*0ee0*/  IADD3 R0, PT, PT, R10, R0, R7 ;  /* 0x000000000a007210 */ /* 0x000fca0007ffe007 */
[----:B-1----:R-:W-:Y:S01]  /*0ef0*/  IMAD.IADD R9, R0, 0x1, R11 ;  /* 0x0000000100097824 */ /* 0x002fe200078e020b */
[----:B------:R-:W-:Y:S06]  /*0f00*/  BRA `(.L_x_284) ;  /* 0x00000020002c7947 */ /* 0x000fec0003800000 */
.L_x_270:
[----:B------:R-:W0:Y:S01]  /*0f10*/  S2R R0, SR_TID.X ;  /* 0x0000000000007919 */ /* 0x000e220000002100 */
[----:B------:R-:W1:Y:S02]  /*0f20*/  LDCU.64 UR4, c[0x0][0x380] ;  /* 0x00007000ff0477ac */ /* 0x000e640008000a00 */
[----:B-1----:R-:W-:Y:S02]  /*0f30*/  IMAD.U32 R20, RZ, RZ, UR4 ;  /* 0x00000004ff147e24 */ /* 0x002fe4000f8e00ff */
[----:B------:R-:W-:Y:S02]  /*0f40*/  IMAD.U32 R21, RZ, RZ, UR5 ;  /* 0x00000005ff157e24 */ /* 0x000fe4000f8e00ff */
[----:B0-----:R-:W-:-:S04]  /*0f50*/  IMAD.SHL.U32 R2, R0, 0x4, RZ ;  /* 0x0000000400027824 */ /* 0x001fc800078e00ff */
[----:B------:R-:W-:-:S05]  /*0f60*/  IMAD.WIDE.U32 R24, R2, 0x4, R20 ;  /* 0x0000000402187825 */ /* 0x000fca00078e0014 */
[----:B------:R-:W2:Y:S04]  /*0f70*/  LDG.E.128.CONSTANT R4, desc[UR6][R24.64] ;  /* 0x0000000618047981 */ /* 0x000ea8000c1e9d00 */
[----:B------:R-:W3:Y:S04]  /*0f80*/  LDG.E.128.CONSTANT R8, desc[UR6][R24.64+0x1000] ;  /* 0x0010000618087981 */ /* 0x000ee8000c1e9d00 */
[----:B------:R-:W4:Y:S04]  /*0f90*/  LDG.E.128.CONSTANT R12, desc[UR6][R24.64+0x2000] ;  /* 0x00200006180c7981 */ /* 0x000f28000c1e9d00 */
[----:B------:R-:W5:Y:S01]  /*0fa0*/  LDG.E.128.CONSTANT R16, desc[UR6][R24.64+0x3000] ;  /* 0x0030000618107981 */ /* 0x000f62000c1e9d00 */
[----:B------:R-:W-:Y:S01]  /*0fb0*/  VIADD R22, R3, 0xfffff000 ;  /* 0xfffff00003167836 */ /* 0x000fe20000000000 */
[----:B------:R-:W-:-:S04]  /*0fc0*/  UMOV UR4, 0x1000 ;  /* 0x0000100000047882 */ /* 0x000fc80000000000 */
[----:B------:R-:W-:Y:S02]  /*0fd0*/  ISETP.GE.U32.AND P0, PT, R22, 0x1000, PT ;  /* 0x000010001600780c */ /* 0x000fe40003f06070 */
        /* <DEDUP_REMOVED lines=10> */
[----:B------:R-:W-:-:S07]  /*1080*/  UMOV UR4, 0x1000 ;  /* 0x0000100000047882 */ /* 0x000fce0000000000 */
[----:B------:R-:W1:Y:S02]  /*1090*/  LDC.64 R20, c[0x0][0x380] ;  /* 0x0000e000ff147b82 */ /* 0x000e640000000a00 */
.L_x_287:
[----:B------:R-:W-:-:S04]  /*10a0*/  VIADD R25, R2, UR4 ;  /* 0x0000000402197c36 */ /* 0x000fc80008000000 */
[----:B-1----:R-:W-:-:S05]  /*10b0*/  IMAD.WIDE.U32 R24, R25, 0x4, R20 ;  /* 0x0000000419187825 */ /* 0x002fca00078e0014 */
[----:B------:R-:W2:Y:S04]  /*10c0*/  LDG.E.128.CONSTANT R4, desc[UR6][R24.64] ;  /* 0x0000000618047981 */ /* 0x000ea8000c1e9d00 */
[----:B------:R-:W3:Y:S04]  /*10d0*/  LDG.E.128.CONSTANT R8, desc[UR6][R24.64+0x1000] ;  /* 0x0010000618087981 */ /* 0x000ee8000c1e9d00 */
[----:B------:R-:W4:Y:S04]  /*10e0*/  LDG.E.128.CONSTANT R12, desc[UR6][R24.64+0x2000] ;  /* 0x00200006180c7981 */ /* 0x000f28000c1e9d00 */
[----:B------:R-:W5:Y:S01]  /*10f0*/  LDG.E.128.CONSTANT R16, desc[UR6][R24.64+0x3000] ;  /* 0x0030000618107981 */ /* 0x000f62000c1e9d00 */
[----:B--2---:R-:W-:Y:S01]  /*1100*/  IADD3 R5, PT, PT, R5, R4, R23 ;  /* 0x0000000405057210 */ /* 0x004fe20007ffe017 */
[----:B0-----:R-:W-:-:S03]  /*1110*/  VIADD R4, R3, -UR4 ;  /* 0x8000000403047c36 */ /* 0x001fc60008000000 */
[----:B------:R-:W-:Y:S02]  /*1120*/  IADD3 R5, PT, PT, R7, R6, R5 ;  /* 0x0000000607057210 */ /* 0x000fe40007ffe005 */
[----:B------:R-:W-:Y:S02]  /*1130*/  ISETP.GE.U32.AND P0, PT, R4, 0x1000, PT ;  /* 0x000010000400780c */ /* 0x000fe40003f06070 */
[----:B---3--:R-:W-:-:S04]  /*1140*/  IADD3 R5, PT, PT, R9, R8, R5 ;  /* 0x0000000809057210 */ /* 0x008fc80007ffe005 */
[----:B------:R-:W-:-:S04]  /*1150*/  IADD3 R5, PT, PT, R11, R10, R5 ;  /* 0x0000000a0b057210 */ /* 0x000fc80007ffe005 */
[----:B----4-:R-:W-:-:S04]  /*1160*/  IADD3 R5, PT, PT, R13, R12, R5 ;  /* 0x0000000c0d057210 */ /* 0x010fc80007ffe005 */
[----:B------:R-:W-:-:S04]  /*1170*/  IADD3 R5, PT, PT, R15, R14, R5 ;  /* 0x0000000e0f057210 */ /* 0x000fc80007ffe005 */
[----:B-----5:R-:W-:-:S04]  /*1180*/  IADD3 R5, PT, PT, R17, R16, R5 ;  /* 0x0000001011057210 */ /* 0x020fc80007ffe005 */
[----:B------:R-:W-:Y:S01]  /*1190*/  IADD3 R23, PT, PT, R19, R18, R5 ;  /* 0x0000001213177210 */ /* 0x000fe20007ffe005 */
[----:B------:R-:W-:Y:S06]  /*11a0*/  @!P0 BRA `(.L_x_286) ;  /* 0x0000000000d48947 */ /* 0x000fec0003800000 */
[----:B------:R-:W-:-:S06]  /*11b0*/  UIADD3 UR4, UPT, UPT, UR4, 0x1000, URZ ;  /* 0x0000100004047890 */ /* 0x000fcc000fffe0ff */
[----:B------:R-:W-:-:S13]  /*11c0*/  ISETP.LT.U32.AND P0, PT, R22, UR4, PT ;  /* 0x0000000416007c0c */ /* 0x000fda000bf01070 */
[----:B------:R-:W-:Y:S05]  /*11d0*/  @!P0 BRA `(.L_x_287) ;  /* 0xfffffffc00b08947 */ /* 0x000fea000383ffff */
.L_x_285:
[----:B------:R-:W-:-:S13]  /*11e0*/  ISETP.LE.U32.AND P0, PT, R3, UR4, PT ;  /* 0x0000000403007c0c */ /* 0x000fda000bf03070 */
[----:B------:R-:W-:Y:S05]  /*11f0*/  @P0 BRA `(.L_x_286) ;  /* 0x0000000000c00947 */ /* 0x000fea0003800000 */
[----:B------:R-:W-:Y:S01]  /*1200*/  VIADD R5, R3, -UR4 ;  /* 0x8000000403057c36 */ /* 0x000fe20008000000 */
[----:B------:R-:W-:Y:S04]  /*1210*/  BSSY.RECONVERGENT B1, `(.L_x_286) ;  /* 0x000002e000017945 */ /* 0x000fe80003800200 */
[----:B------:R-:W-:-:S13]  /*1220*/  ISETP.GE.AND P0, PT, R0, R5, PT ;  /* 0x000000050000720c */ /* 0x000fda0003f06270 */
[----:B------:R-:W-:Y:S05]  /*1230*/  @P0 BRA `(.L_x_288) ;  /* 0x0000000000ac0947 */ /* 0x000fea0003800000 */
[----:B------:R-:W-:Y:S01]  /*1240*/  LOP3.LUT R2, RZ, R0, RZ, 0x33, !PT ;  /* 0x00000000ff027212 */ /* 0x000fe200078e33ff */
[----:B------:R-:W-:Y:S01]  /*1250*/  BSSY.RECONVERGENT B2, `(.L_x_289) ;  /* 0x0000014000027945 */ /* 0x000fe20003800200 */
[----:B------:R-:W-:Y:S02]  /*1260*/  IMAD.MOV.U32 R4, RZ, RZ, R0 ;  /* 0x000000ffff047224 */ /* 0x000fe400078e0000 */
[----:B------:R-:W-:-:S04]  /*1270*/  IADD3 R2, PT, PT, R3, -UR4, R2 ;  /* 0x8000000403027c10 */ /* 0x000fc8000fffe002 */
[C---:B------:R-:W-:Y:S02]  /*1280*/  LOP3.LUT R3, R2.reuse, 0x300, RZ, 0xc0, !PT ;  /* 0x0000030002037812 */ /* 0x040fe400078ec0ff */
[----:B------:R-:W-:Y:S02]  /*1290*/  ISETP.GE.U32.AND P1, PT, R2, 0x300, PT ;  /* 0x000003000200780c */ /* 0x000fe40003f26070 */
[----:B------:R-:W-:-:S13]  /*12a0*/  ISETP.NE.AND P0, PT, R3, 0x300, PT ;  /* 0x000003000300780c */ /* 0x000fda0003f05270 */
[----:B------:R-:W-:Y:S05]  /*12b0*/  @!P0 BRA `(.L_x_290) ;  /* 0x0000000000348947 */ /* 0x000fea0003800000 */
[----:B------:R-:W-:Y:S01]  /*12c0*/  LEA.HI R2, R2, 0x1, RZ, 0x18 ;  /* 0x0000000102027811 */ /* 0x000fe200078fc0ff */
[----:B------:R-:W-:Y:S02]  /*12d0*/  VIADD R7, R0, UR4 ;  /* 0x0000000400077c36 */ /* 0x000fe40008000000 */
[----:B------:R-:W-:Y:S01]  /*12e0*/  IMAD.MOV.U32 R4, RZ, RZ, R0 ;  /* 0x000000ffff047224 */ /* 0x000fe200078e0000 */
[----:B------:R-:W-:-:S05]  /*12f0*/  LOP3.LUT R2, R2, 0x3, RZ, 0xc0, !PT ;  /* 0x0000000302027812 */ /* 0x000fca00078ec0ff */
[----:B------:R-:W-:-:S07]  /*1300*/  IMAD.MOV R6, RZ, RZ, -R2 ;  /* 0x000000ffff067224 */ /* 0x000fce00078e0a02 */
.L_x_291:
        /* <DEDUP_REMOVED lines=8> */
.L_x_290:
[----:B------:R-:W-:Y:S05]  /*1390*/  BSYNC.RECONVERGENT B2 ;  /* 0x0000000000027941 */ /* 0x000fea0003800200 */
.L_x_289:
[----:B------:R-:W-:Y:S05]  /*13a0*/  @!P1 BRA `(.L_x_288) ;  /* 0x0000000000509947 */ /* 0x000fea0003800000 */
[C---:B------:R-:W-:Y:S02]  /*13b0*/  VIADD R12, R4.reuse, 0x200 ;  /* 0x00000200040c7836 */ /* 0x040fe40000000000 */
[----:B------:R-:W-:-:S07]  /*13c0*/  VIADD R13, R4, UR4 ;  /* 0x00000004040d7c36 */ /* 0x000fce0008000000 */
.L_x_292:
        /* <DEDUP_REMOVED lines=18> */
.L_x_288:
[----:B------:R-:W-:Y:S05]  /*14f0*/  BSYNC.RECONVERGENT B1 ;  /* 0x0000000000017941 */ /* 0x000fea0003800200 */
.L_x_286:
        /* <DEDUP_REMOVED lines=41> */
[----:B------:R-:W-:Y:S01]  /*1790*/  IMAD.IADD R9, R0, 0x1, R3 ;  /* 0x0000000100097824 */ /* 0x000fe200078e0203 */
[----:B------:R-:W-:Y:S06]  /*17a0*/  BRA `(.L_x_284) ;  /* 0x0000001800047947 */ /* 0x000fec0003800000 */
.L_x_269:
        /* <DEDUP_REMOVED lines=12> */
.L_x_295:
[----:B------:R-:W-:Y:S05]  /*1870*/  BSYNC.RECONVERGENT B1 ;  /* 0x0000000000017941 */ /* 0x000fea0003800200 */
.L_x_294:
        /* <DEDUP_REMOVED lines=16> */
.L_x_300:
        /* <DEDUP_REMOVED lines=9> */
.L_x_299:
[----:B------:R-:W-:Y:S05]  /*1a10*/  BSYNC.RECONVERGENT B2 ;  /* 0x0000000000027941 */ /* 0x000fea0003800200 */
.L_x_298:
        /* <DEDUP_REMOVED lines=10> */
.L_x_303:
        /* <DEDUP_REMOVED lines=30> */
.L_x_302:
[----:B------:R-:W-:Y:S05]  /*1ca0*/  BSYNC.RECONVERGENT B2 ;  /* 0x0000000000027941 */ /* 0x000fea0003800200 */
.L_x_301:
        /* <DEDUP_REMOVED lines=22> */
.L_x_305:
[----:B------:R-:W-:Y:S05]  /*1e10*/  BSYNC.RECONVERGENT B2 ;  /* 0x0000000000027941 */ /* 0x000fea0003800200 */
.L_x_304:
        /* <DEDUP_REMOVED lines=8> */
.L_x_297:
[----:B------:R-:W-:Y:S05]  /*1ea0*/  BSYNC.RECONVERGENT B1 ;  /* 0x0000000000017941 */ /* 0x000fea0003800200 */
.L_x_296:
        /* <DEDUP_REMOVED lines=38> */
[----:B----4-:R-:W0:Y:S04]  /*2110*/  LDS.128 R4, [UR4+0x10] ;  /* 0x00001004ff047984 */ /* 0x010e280008000c00 */
[----:B------:R-:W1:Y:S01]  /*2120*/  LDS.64 R2, [UR4+0x20] ;  /* 0x00002004ff027984 */ /* 0x000e620008000a00 */
[----:B0-----:R-:W-:-:S04]  /*2130*/  IADD3 R0, PT, PT, R4, R0, R9 ;  /* 0x0000000004007210 */ /* 0x001fc80007ffe009 */
[----:B------:R-:W-:-:S04]  /*2140*/  IADD3 R0, PT, PT, R6, R0, R5 ;  /* 0x0000000006007210 */ /* 0x000fc80007ffe005 */
[----:B-1----:R-:W-:-:S05]  /*2150*/  IADD3 R0, PT, PT, R2, R0, R7 ;  /* 0x0000000002007210 */ /* 0x002fca0007ffe007 */
[----:B------:R-:W-:Y:S01]  /*2160*/  IMAD.IADD R9, R0, 0x1, R3 ;  /* 0x0000000100097824 */ /* 0x000fe200078e0203 */
[----:B------:R-:W-:Y:S06]  /*2170*/  BRA `(.L_x_284) ;  /* 0x0000000c00907947 */ /* 0x000fec0003800000 */
.L_x_306:
        /* <DEDUP_REMOVED lines=10> */
[C---:B------:R-:W-:Y:S01]  /*2220*/  ISETP.NE.AND P1, PT, R8.reuse, RZ, PT ;  /* 0x000000ff0800720c */ /* 0x040fe20003f25270 */
[----:B------:R-:W-:Y:S01]  /*2230*/  VIADD R10, R8, 0x4 ;  /* 0x00000004080a7836 */ /* 0x000fe20000000000 */
[----:B-1----:R-:W-:Y:S02]  /*2240*/  SEL R5, R4, RZ, !P0 ;  /* 0x000000ff04057207 */ /* 0x002fe40004000000 */
[----:B------:R-:W-:-:S09]  /*2250*/  ISETP.GT.AND P0, PT, R6, R11, PT ;  /* 0x0000000b0600720c */ /* 0x000fd20003f04270 */
[----:B------:R-:W0:Y:S01]  /*2260*/  @!P1 S2R R9, SR_CgaCtaId ;  /* 0x0000000000099919 */ /* 0x000e220000008800 */
[----:B------:R-:W-:-:S05]  /*2270*/  IMAD.IADD R5, R5, 0x1, R2 ;  /* 0x0000000105057824 */ /* 0x000fca00078e0202 */
[----:B------:R-:W1:Y:S02]  /*2280*/  SHFL.DOWN PT, R4, R5, 0x2, R11 ;  /* 0x0840000005047989 */ /* 0x000e6400000e000b */
[----:B-1----:R-:W-:Y:S02]  /*2290*/  SEL R4, R4, RZ, !P0 ;  /* 0x000000ff04047207 */ /* 0x002fe40004000000 */
[----:B------:R-:W-:-:S03]  /*22a0*/  ISETP.GT.AND P0, PT, R10, R11, PT ;  /* 0x0000000b0a00720c */ /* 0x000fc60003f04270 */
[----:B------:R-:W-:Y:S01]  /*22b0*/  IMAD.IADD R4, R5, 0x1, R4 ;  /* 0x0000000105047824 */ /* 0x000fe200078e0204 */
[----:B------:R-:W-:-:S04]  /*22c0*/  @!P1 SHF.R.U32.HI R5, RZ, 0x3, R0 ;  /* 0x00000003ff059819 */ /* 0x000fc80000011600 */
[----:B------:R-:W1:Y:S01]  /*22d0*/  SHFL.DOWN PT, R6, R4, 0x4, R11 ;  /* 0x0880000004067989 */ /* 0x000e6200000e000b */
[----:B------:R-:W-:Y:S02]  /*22e0*/  @!P1 LOP3.LUT R5, R5, 0x7c, RZ, 0xc0, !PT ;  /* 0x0000007c05059812 */ /* 0x000fe400078ec0ff */
[----:B-1----:R-:W-:Y:S01]  /*22f0*/  SEL R7, R6, RZ, !P0 ;  /* 0x000000ff06077207 */ /* 0x002fe20004000000 */
[C---:B------:R-:W-:Y:S02]  /*2300*/  VIADD R6, R8.reuse, 0x8 ;  /* 0x0000000808067836 */ /* 0x040fe40000000000 */
[----:B------:R-:W-:Y:S02]  /*2310*/  VIADD R8, R8, 0x10 ;  /* 0x0000001008087836 */ /* 0x000fe40000000000 */
[----:B------:R-:W-:Y:S01]  /*2320*/  IMAD.IADD R7, R4, 0x1, R7 ;  /* 0x0000000104077824 */ /* 0x000fe200078e0207 */
[----:B------:R-:W-:Y:S02]  /*2330*/  ISETP.GT.AND P0, PT, R6, R11, PT ;  /* 0x0000000b0600720c */ /* 0x000fe40003f04270 */
[----:B------:R-:W-:-:S02]  /*2340*/  @!P1 MOV R6, 0x400 ;  /* 0x0000040000069802 */ /* 0x000fc40000000f00 */
[----:B------:R-:W1:Y:S02]  /*2350*/  SHFL.DOWN PT, R2, R7, 0x8, R11 ;  /* 0x0900000007027989 */ /* 0x000e6400000e000b */
[----:B0-----:R-:W-:-:S05]  /*2360*/  @!P1 LEA R6, R9, R6, 0x18 ;  /* 0x0000000609069211 */ /* 0x001fca00078ec0ff */
        /* <DEDUP_REMOVED lines=36> */
.L_x_293:
[----:B------:R-:W0:Y:S01]  /*25b0*/  S2R R11, SR_TID.X ;  /* 0x00000000000b7919 */ /* 0x000e220000002100 */
[----:B------:R-:W1:Y:S02]  /*25c0*/  LDCU.64 UR4, c[0x0][0x380] ;  /* 0x00007000ff0477ac */ /* 0x000e640008000a00 */
[----:B-1----:R-:W-:Y:S02]  /*25d0*/  IMAD.U32 R6, RZ, RZ, UR4 ;  /* 0x00000004ff067e24 */ /* 0x002fe4000f8e00ff */
[----:B------:R-:W-:Y:S02]  /*25e0*/  IMAD.U32 R7, RZ, RZ, UR5 ;  /* 0x00000005ff077e24 */ /* 0x000fe4000f8e00ff */
        /* <DEDUP_REMOVED lines=20> */
[----:B----4-:R-:W-:-:S04]  /*2730*/  IADD3 R0, PT, PT, R15, R8, R0 ;  /* 0x000000080f007210 */ /* 0x010fc80007ffe000 */
[----:B-----5:R-:W-:-:S04]  /*2740*/  IADD3 R0, PT, PT, R17, R12, R0 ;  /* 0x0000000c11007210 */ /* 0x020fc80007ffe000 */
[----:B------:R-:W-:Y:S01]  /*2750*/  IADD3 R14, PT, PT, R19, R14, R0 ;  /* 0x0000000e130e7210 */ /* 0x000fe20007ffe000 */
[----:B------:R-:W-:-:S05]  /*2760*/  VIADD R0, R3, 0xfffff000 ;  /* 0xfffff00003007836 */ /* 0x000fca0000000000 */
[----:B------:R-:W-:Y:S02]  /*2770*/  ISETP.GE.U32.AND P0, PT, R0, 0x1000, PT ;  /* 0x000010000000780c */ /* 0x000fe40003f06070 */
[----:B------:R-:W-:-:S04]  /*2780*/  IADD3 R14, PT, PT, R21, R16, R14 ;  /* 0x00000010150e7210 */ /* 0x000fc80007ffe00e */
[----:B------:R-:W-:-:S05]  /*2790*/  IADD3 R23, PT, PT, R23, R18, R14 ;  /* 0x0000001217177210 */ /* 0x000fca0007ffe00e */
[----:B------:R-:W-:Y:S02]  /*27a0*/  IMAD.IADD R10, R10, 0x1, R23 ;  /* 0x000000010a0a7824 */ /* 0x000fe400078e0217 */
[----:B------:R-:W-:Y:S05]  /*27b0*/  @!P0 BRA `(.L_x_307) ;  /* 0x0000000000908947 */ /* 0x000fea0003800000 */
[----:B------:R-:W0:Y:S01]  /*27c0*/  LDC R3, c[0x0][0x390] ;  /* 0x0000e400ff037b82 */ /* 0x000e220000000800 */
[----:B------:R-:W-:-:S07]  /*27d0*/  IMAD.MOV.U32 R2, RZ, RZ, 0x1000 ;  /* 0x00001000ff027424 */ /* 0x000fce00078e00ff */
[----:B------:R-:W1:Y:S02]  /*27e0*/  LDC.64 R6, c[0x0][0x380] ;  /* 0x0000e000ff067b82 */ /* 0x000e640000000a00 */
.L_x_309:
[----:B------:R-:W-:Y:S02]  /*27f0*/  IMAD.IADD R19, R11, 0x1, R2 ;  /* 0x000000010b137824 */ /* 0x000fe400078e0202 */
[----:B------:R-:W-:-:S04]  /*2800*/  IMAD.WIDE.U32 R8, R2, 0x4, R4 ;  /* 0x0000000402087825 */ /* 0x000fc800078e0004 */
[----:B-1----:R-:W-:Y:S01]  /*2810*/  IMAD.WIDE.U32 R18, R19, 0x4, R6 ;  /* 0x0000000413127825 */ /* 0x002fe200078e0006 */
        /* <DEDUP_REMOVED lines=16> */
[----:B--2---:R-:W-:Y:S01]  /*2920*/  IADD3 R13, PT, PT, R13, R26, R10 ;  /* 0x0000001a0d0d7210 */ /* 0x004fe20007ffe00a */
[----:B0-----:R-:W-:-:S05]  /*2930*/  IMAD.IADD R10, R3, 0x1, -R2 ;  /* 0x00000001030a7824 */ /* 0x001fca00078e0a02 */
[----:B------:R-:W-:Y:S02]  /*2940*/  ISETP.GE.U32.AND P0, PT, R10, 0x1000, PT ;  /* 0x000010000a00780c */ /* 0x000fe40003f06070 */
        /* <DEDUP_REMOVED lines=8> */
[----:B------:R-:W-:-:S05]  /*29d0*/  VIADD R2, R2, 0x1000 ;  /* 0x0000100002027836 */ /* 0x000fca0000000000 */
[----:B------:R-:W-:-:S13]  /*29e0*/  ISETP.GT.U32.AND P0, PT, R2, R0, PT ;  /* 0x000000000200720c */ /* 0x000fda0003f04070 */
[----:B------:R-:W-:Y:S05]  /*29f0*/  @!P0 BRA `(.L_x_309) ;  /* 0xfffffffc007c8947 */ /* 0x000fea000383ffff */
.L_x_307:
[----:B------:R-:W-:-:S13]  /*2a00*/  ISETP.GE.U32.AND P0, PT, R2, R3, PT ;  /* 0x000000030200720c */ /* 0x000fda0003f06070 */
        /* <DEDUP_REMOVED lines=13> */
[----:B------:R-:W-:Y:S01]  /*2ae0*/  LEA.HI R3, R4, 0x1, RZ, 0x18 ;  /* 0x0000000104037811 */ /* 0x000fe200078fc0ff */
[----:B------:R-:W-:-:S03]  /*2af0*/  IMAD.IADD R9, R11, 0x1, R2 ;  /* 0x000000010b097824 */ /* 0x000fc600078e0202 */
[----:B------:R-:W-:Y:S01]  /*2b00*/  LOP3.LUT R4, R3, 0x3, RZ, 0xc0, !PT ;  /* 0x0000000303047812 */ /* 0x000fe200078ec0ff */
[----:B------:R-:W-:-:S04]  /*2b10*/  IMAD.MOV.U32 R3, RZ, RZ, R11 ;  /* 0x000000ffff037224 */ /* 0x000fc800078e000b */
[----:B------:R-:W-:-:S07]  /*2b20*/  IMAD.MOV R8, RZ, RZ, -R4 ;  /* 0x000000ffff087224 */ /* 0x000fce00078e0a04 */
.L_x_313:
        /* <DEDUP_REMOVED lines=8> */
.L_x_312:
[----:B------:R-:W-:Y:S05]  /*2bb0*/  BSYNC.RECONVERGENT B2 ;  /* 0x0000000000027941 */ /* 0x000fea0003800200 */
.L_x_311:
[----:B------:R-:W-:Y:S05]  /*2bc0*/  @!P1 BRA `(.L_x_310) ;  /* 0x0000000000509947 */ /* 0x000fea0003800000 */
[C---:B------:R-:W-:Y:S02]  /*2bd0*/  IMAD.IADD R15, R3.reuse, 0x1, R2 ;  /* 0x00000001030f7824 */ /* 0x040fe400078e0202 */
[----:B------:R-:W-:-:S07]  /*2be0*/  VIADD R14, R3, 0x200 ;  /* 0x00000200030e7836 */ /* 0x000fce0000000000 */
.L_x_314:
        /* <DEDUP_REMOVED lines=18> */
.L_x_310:
[----:B------:R-:W-:Y:S05]  /*2d10*/  BSYNC.RECONVERGENT B1 ;  /* 0x0000000000017941 */ /* 0x000fea0003800200 */
.L_x_308:
        /* <DEDUP_REMOVED lines=35> */
[----:B---3--:R-:W-:Y:S04]  /*2f50*/  LDS R0, [UR4+0xc] ;  /* 0x00000c04ff007984 */ /* 0x008fe80008000800 */
[----:B------:R-:W0:Y:S04]  /*2f60*/  LDS.128 R4, [UR4+0x10] ;  /* 0x00001004ff047984 */ /* 0x000e280008000c00 */
[----:B------:R-:W1:Y:S01]  /*2f70*/  LDS.64 R2, [UR4+0x20] ;  /* 0x00002004ff027984 */ /* 0x000e620008000a00 */
[----:B0-----:R-:W-:-:S04]  /*2f80*/  IADD3 R0, PT, PT, R4, R0, R9 ;  /* 0x0000000004007210 */ /* 0x001fc80007ffe009 */
[----:B------:R-:W-:-:S04]  /*2f90*/  IADD3 R0, PT, PT, R6, R0, R5 ;  /* 0x0000000006007210 */ /* 0x000fc80007ffe005 */
[----:B-1----:R-:W-:-:S05]  /*2fa0*/  IADD3 R0, PT, PT, R2, R0, R7 ;  /* 0x0000000002007210 */ /* 0x002fca0007ffe007 */
[----:B------:R-:W-:-:S07]  /*2fb0*/  IMAD.IADD R9, R0, 0x1, R3 ;  /* 0x0000000100097824 */ /* 0x000fce00078e0203 */
.L_x_284:
[----:B------:R-:W-:Y:S05]  /*2fc0*/  BSYNC.RECONVERGENT B0 ;  /* 0x0000000000007941 */ /* 0x000fea0003800200 */
.L_x_268:
[----:B------:R-:W-:Y:S05]  /*2fd0*/  @P0 EXIT ;  /* 0x000000000000094d */ /* 0x000fea0003800000 */
[----:B------:R-:W5:Y:S01]  /*2fe0*/  LDC.64 R2, c[0x0][0x388] ;  /* 0x0000e200ff027b82 */ /* 0x000f620000000a00 */
[----:B------:R-:W0:Y:S02]  /*2ff0*/  LDCU UR4, c[0x0][0x398] ;  /* 0x00007300ff0477ac */ /* 0x000e240008000800 */
[----:B01234-:R-:W-:-:S05]  /*3000*/  VIADD R9, R9, UR4 ;  /* 0x0000000409097c36 */ /* 0x01ffca0008000000 */
[----:B-----5:R-:W-:Y:S01]  /*3010*/  STG.E desc[UR6][R2.64], R9 ;  /* 0x0000000902007986 */ /* 0x020fe2000c101906 */
[----:B------:R-:W-:Y:S05]  /*3020*/  EXIT ;  /* 0x000000000000794d */ /* 0x000fea0003800000 */
.L_x_315:
        /* <DEDUP_REMOVED lines=13> */
.L_x_339:


//--------------------- .text._ZN3cub18CUB_300001_SM_10006detail11EmptyKernelIvEEvv --------------------------
	.section	.text._ZN3cub18CUB_300001_SM_10006detail11EmptyKernelIvEEvv,"ax",@progbits
	.align	128
        .global         _ZN3cub18CUB_300001_SM_10006detail11EmptyKernelIvEEvv
        .type           _ZN3cub18CUB_300001_SM_10006detail11EmptyKernelIvEEvv,@function
        .size           _ZN3cub18CUB_300001_SM_10006detail11EmptyKernelIvEEvv,(.L_x_340 - _ZN3cub18CUB_300001_SM_10006detail11EmptyKernelIvEEvv)
        .other          _ZN3cub18CUB_300001_SM_10006detail11EmptyKernelIvEEvv,@"STO_CUDA_ENTRY STV_DEFAULT"
_ZN3cub18CUB_300001_SM_10006detail11EmptyKernelIvEEvv:
.text._ZN3cub18CUB_300001_SM_10006detail11EmptyKernelIvEEvv:
[----:B------:R-:W-:Y:S01]  /*0000*/  LDC R1, c[0x0][0x37c] ;  /* 0x0000df00ff017b82 */ /* 0x000fe20000000800 */
[----:B------:R-:W-:Y:S05]  /*0010*/  EXIT ;  /* 0x000000000000794d */ /* 0x000fea0003800000 */
.L_x_316:
        /* <DEDUP_REMOVED lines=14> */
.L_x_340:


//--------------------- .text._Z12myDotProductPjijj --------------------------
	.section	.text._Z12myDotProductPjijj,"ax",@progbits
	.align	128
        .global         _Z12myDotProductPjijj
        .type           _Z12myDotProductPjijj,@function
        .size           _Z12myDotProductPjijj,(.L_x_341 - _Z12myDotProductPjijj)
        .other          _Z12myDotProductPjijj,@"STO_CUDA_ENTRY STV_DEFAULT"
_Z12myDotProductPjijj:
.text._Z12myDotProductPjijj:
[----:B------:R-:W-:Y:S01]  /*0000*/  LDC R1, c[0x0][0x37c] ;  /* 0x0000df00ff017b82 */ /* 0x000fe20000000800 */
[----:B------:R-:W0:Y:S07]  /*0010*/  S2R R3, SR_TID.X ;  /* 0x0000000000037919 */ /* 0x000e2e0000002100 */
[----:B------:R-:W0:Y:S01]  /*0020*/  S2UR UR4, SR_CTAID.X ;  /* 0x00000000000479c3 */ /* 0x000e220000002500 */
[----:B------:R-:W-:Y:S01]  /*0030*/  BSSY.RECONVERGENT B0, `(.L_x_317) ;  /* 0x0000098000007945 */ /* 0x000fe20003800200 */
[----:B------:R-:W-:-:S06]  /*0040*/  IMAD.MOV.U32 R7, RZ, RZ, RZ ;  /* 0x000000ffff077224 */ /* 0x000fcc00078e00ff */
[----:B------:R-:W0:Y:S08]  /*0050*/  LDC R0, c[0x0][0x360] ;  /* 0x0000d800ff007b82 */ /* 0x000e300000000800 */
[----:B------:R-:W1:Y:S01]  /*0060*/  LDC R4, c[0x0][0x388] ;  /* 0x0000e200ff047b82 */ /* 0x000e620000000800 */
[----:B0-----:R-:W-:-:S04]  /*0070*/  IMAD R0, R0, UR4, R3 ;  /* 0x0000000400007c24 */ /* 0x001fc8000f8e0203 */
[----:B------:R-:W-:-:S04]  /*0080*/  IMAD.SHL.U32 R5, R0, 0x400, RZ ;  /* 0x0000040000057824 */ /* 0x000fc800078e00ff */
[----:B------:R-:W-:-:S05]  /*0090*/  VIADD R2, R5, 0xf ;  /* 0x0000000f05027836 */ /* 0x000fca0000000000 */
[----:B-1----:R-:W-:Y:S02]  /*00a0*/  ISETP.GE.AND P0, PT, R2, R4, PT ;  /* 0x000000040200720c */ /* 0x002fe40003f06270 */
[----:B------:R-:W-:-:S11]  /*00b0*/  VIADDMNMX R2, R5, 0x400, R4, PT ;  /* 0x0000040005027846 */ /* 0x000fd60003800104 */
[----:B------:R-:W-:Y:S05]  /*00c0*/  @P0 BRA `(.L_x_318) ;  /* 0x0000000800380947 */ /* 0x000fea0003800000 */
[----:B------:R-:W0:Y:S01]  /*00d0*/  LDC R3, c[0x0][0x38c] ;  /* 0x0000e300ff037b82 */ /* 0x000e220000000800 */
[----:B------:R-:W-:Y:S01]  /*00e0*/  BSSY.RECONVERGENT B1, `(.L_x_319) ;  /* 0x000008b000017945 */ /* 0x000fe20003800200 */
[----:B------:R-:W-:Y:S02]  /*00f0*/  VIADD R5, R5, 0x7 ;  /* 0x0000000705057836 */ /* 0x000fe40000000000 */
[----:B------:R-:W-:-:S04]  /*0100*/  IMAD.MOV.U32 R7, RZ, RZ, RZ ;  /* 0x000000ffff077224 */ /* 0x000fc800078e00ff */
[----:B------:R-:W1:Y:S01]  /*0110*/  LDC R4, c[0x0][0x390] ;  /* 0x0000e400ff047b82 */ /* 0x000e620000000800 */
[----:B0-----:R-:W-:Y:S02]  /*0120*/  LOP3.LUT R6, R3, 0x1f, RZ, 0xc0, !PT ;  /* 0x0000001f03067812 */ /* 0x001fe400078ec0ff */
[----:B-1----:R-:W-:-:S07]  /*0130*/  LOP3.LUT R8, R4, 0x1f, RZ, 0xc0, !PT ;  /* 0x0000001f04087812 */ /* 0x002fce00078ec0ff */
.L_x_320:
[C---:B------:R-:W-:Y:S02]  /*0140*/  VIADD R9, R5.reuse, 0xfffffff9 ;  /* 0xfffffff905097836 */ /* 0x040fe40000000000 */
[C---:B------:R-:W-:Y:S02]  /*0150*/  VIADD R11, R5.reuse, 0xfffffffa ;  /* 0xfffffffa050b7836 */ /* 0x040fe40000000000 */
[----:B------:R-:W-:Y:S01]  /*0160*/  VIADD R13, R5, 0xfffffffb ;  /* 0xfffffffb050d7836 */ /* 0x000fe20000000000 */
[C-C-:B------:R-:W-:Y:S02]  /*0170*/  SHF.L.W.U32.HI R10, R9.reuse, R6, R9.reuse ;  /* 0x00000006090a7219 */ /* 0x140fe40000010e09 */
[----:B------:R-:W-:Y:S02]  /*0180*/  SHF.L.W.U32.HI R9, R9, R8, R9 ;  /* 0x0000000809097219 */ /* 0x000fe40000010e09 */
[C---:B------:R-:W-:Y:S01]  /*0190*/  SHF.L.W.U32.HI R12, R13.reuse, R6, R13 ;  /* 0x000000060d0c7219 */ /* 0x040fe20000010e0d */
[----:B------:R-:W-:Y:S01]  /*01a0*/  IMAD.IADD R10, R10, 0x1, R3 ;  /* 0x000000010a0a7824 */ /* 0x000fe200078e0203 */
[----:B------:R-:W-:Y:S01]  /*01b0*/  SHF.L.W.U32.HI R13, R13, R8, R13 ;  /* 0x000000080d0d7219 */ /* 0x000fe20000010e0d */
[----:B------:R-:W-:-:S02]  /*01c0*/  IMAD.IADD R9, R9, 0x1, R4 ;  /* 0x0000000109097824 */ /* 0x000fc400078e0204 */
[----:B------:R-:W-:Y:S01]  /*01d0*/  IMAD.IADD R12, R12, 0x1, R3 ;  /* 0x000000010c0c7824 */ /* 0x000fe200078e0203 */
[-C--:B------:R-:W-:Y:S01]  /*01e0*/  LOP3.LUT R10, R10, R3.reuse, RZ, 0x3c, !PT ;  /* 0x000000030a0a7212 */ /* 0x080fe200078e3cff */
[----:B------:R-:W-:Y:S01]  /*01f0*/  IMAD.IADD R13, R13, 0x1, R4 ;  /* 0x000000010d0d7824 */ /* 0x000fe200078e0204 */
[-C--:B------:R-:W-:Y:S02]  /*0200*/  LOP3.LUT R9, R9, R4.reuse, RZ, 0x3c, !PT ;  /* 0x0000000409097212 */ /* 0x080fe400078e3cff */
[----:B------:R-:W-:Y:S02]  /*0210*/  LOP3.LUT R12, R12, R3, RZ, 0x3c, !PT ;  /* 0x000000030c0c7212 */ /* 0x000fe400078e3cff */
[----:B------:R-:W-:Y:S01]  /*0220*/  LOP3.LUT R13, R13, R4, RZ, 0x3c, !PT ;  /* 0x000000040d0d7212 */ /* 0x000fe200078e3cff */
[----:B------:R-:W-:Y:S01]  /*0230*/  IMAD R9, R10, R9, R7 ;  /* 0x000000090a097224 */ /* 0x000fe200078e0207 */
[--C-:B------:R-:W-:Y:S01]  /*0240*/  SHF.L.W.U32.HI R10, R11, R6, R11.reuse ;  /* 0x000000060b0a7219 */ /* 0x100fe20000010e0b */
[----:B------:R-:W-:Y:S01]  /*0250*/  VIADD R7, R5, 0xfffffffc ;  /* 0xfffffffc05077836 */ /* 0x000fe20000000000 */
[----:B------:R-:W-:-:S03]  /*0260*/  SHF.L.W.U32.HI R11, R11, R8, R11 ;  /* 0x000000080b0b7219 */ /* 0x000fc60000010e0b */
[----:B------:R-:W-:Y:S01]  /*0270*/  IMAD.IADD R10, R10, 0x1, R3 ;  /* 0x000000010a0a7824 */ /* 0x000fe200078e0203 */
[--C-:B------:R-:W-:Y:S01]  /*0280*/  SHF.L.W.U32.HI R14, R7, R6, R7.reuse ;  /* 0x00000006070e7219 */ /* 0x100fe20000010e07 */
[--C-:B------:R-:W-:Y:S01]  /*0290*/  IMAD.IADD R11, R11, 0x1, R4.reuse ;  /* 0x000000010b0b7824 */ /* 0x100fe200078e0204 */
[----:B------:R-:W-:Y:S02]  /*02a0*/  SHF.L.W.U32.HI R7, R7, R8, R7 ;  /* 0x0000000807077219 */ /* 0x000fe40000010e07 */
[----:B------:R-:W-:Y:S01]  /*02b0*/  LOP3.LUT R10, R10, R3, RZ, 0x3c, !PT ;  /* 0x000000030a0a7212 */ /* 0x000fe200078e3cff */
[----:B------:R-:W-:Y:S01]  /*02c0*/  IMAD.IADD R14, R14, 0x1, R3 ;  /* 0x000000010e0e7824 */ /* 0x000fe200078e0203 */
[----:B------:R-:W-:Y:S01]  /*02d0*/  LOP3.LUT R11, R11, R4, RZ, 0x3c, !PT ;  /* 0x000000040b0b7212 */ /* 0x000fe200078e3cff */
[----:B------:R-:W-:-:S03]  /*02e0*/  IMAD.IADD R7, R7, 0x1, R4 ;  /* 0x0000000107077824 */ /* 0x000fc600078e0204 */
[----:B------:R-:W-:Y:S01]  /*02f0*/  LOP3.LUT R14, R14, R3, RZ, 0x3c, !PT ;  /* 0x000000030e0e7212 */ /* 0x000fe200078e3cff */
[----:B------:R-:W-:Y:S01]  /*0300*/  IMAD R9, R10, R11, R9 ;  /* 0x0000000b0a097224 */ /* 0x000fe200078e0209 */
[----:B------:R-:W-:Y:S01]  /*0310*/  LOP3.LUT R7, R7, R4, RZ, 0x3c, !PT ;  /* 0x0000000407077212 */ /* 0x000fe200078e3cff */
[C---:B------:R-:W-:Y:S02]  /*0320*/  VIADD R11, R5.reuse, 0xfffffffd ;  /* 0xfffffffd050b7836 */ /* 0x040fe40000000000 */
[----:B------:R-:W-:Y:S02]  /*0330*/  IMAD R9, R12, R13, R9 ;  /* 0x0000000d0c097224 */ /* 0x000fe400078e0209 */
[----:B------:R-:W-:Y:S01]  /*0340*/  VIADD R13, R5, 0xfffffffe ;  /* 0xfffffffe050d7836 */ /* 0x000fe20000000000 */
[C---:B------:R-:W-:Y:S01]  /*0350*/  SHF.L.W.U32.HI R10, R11.reuse, R6, R11 ;  /* 0x000000060b0a7219 */ /* 0x040fe20000010e0b */
[----:B------:R-:W-:Y:S01]  /*0360*/  IMAD R7, R14, R7, R9 ;  /* 0x000000070e077224 */ /* 0x000fe200078e0209 */
[----:B------:R-:W-:Y:S01]  /*0370*/  SHF.L.W.U32.HI R11, R11, R8, R11 ;  /* 0x000000080b0b7219 */ /* 0x000fe20000010e0b */
[----:B------:R-:W-:Y:S01]  /*0380*/  VIADD R9, R5, 0xffffffff ;  /* 0xffffffff05097836 */ /* 0x000fe20000000000 */
[C---:B------:R-:W-:Y:S01]  /*0390*/  SHF.L.W.U32.HI R12, R13.reuse, R6, R13 ;  /* 0x000000060d0c7219 */ /* 0x040fe20000010e0d */
[----:B------:R-:W-:Y:S01]  /*03a0*/  IMAD.IADD R10, R10, 0x1, R3 ;  /* 0x000000010a0a7824 */ /* 0x000fe200078e0203 */
[----:B------:R-:W-:Y:S01]  /*03b0*/  SHF.L.W.U32.HI R13, R13, R8, R13 ;  /* 0x000000080d0d7219 */ /* 0x000fe20000010e0d */
[--C-:B------:R-:W-:Y:S01]  /*03c0*/  IMAD.IADD R11, R11, 0x1, R4.reuse ;  /* 0x000000010b0b7824 */ /* 0x100fe200078e0204 */
[C---:B------:R-:W-:Y:S01]  /*03d0*/  SHF.L.W.U32.HI R14, R9.reuse, R6, R9 ;  /* 0x00000006090e7219 */ /* 0x040fe20000010e09 */
[----:B------:R-:W-:Y:S01]  /*03e0*/  IMAD.IADD R12, R12, 0x1, R3 ;  /* 0x000000010c0c7824 */ /* 0x000fe200078e0203 */
[----:B------:R-:W-:Y:S01]  /*03f0*/  SHF.L.W.U32.HI R9, R9, R8, R9 ;  /* 0x0000000809097219 */ /* 0x000fe20000010e09 */
[--C-:B------:R-:W-:Y:S01]  /*0400*/  IMAD.IADD R13, R13, 0x1, R4.reuse ;  /* 0x000000010d0d7824 */ /* 0x100fe200078e0204 */
[-C--:B------:R-:W-:Y:S01]  /*0410*/  LOP3.LUT R10, R10, R3.reuse, RZ, 0x3c, !PT ;  /* 0x000000030a0a7212 */ /* 0x080fe200078e3cff */
[----:B------:R-:W-:Y:S01]  /*0420*/  IMAD.IADD R14, R14, 0x1, R3 ;  /* 0x000000010e0e7824 */ /* 0x000fe200078e0203 */
[----:B------:R-:W-:Y:S01]  /*0430*/  LOP3.LUT R11, R11, R4, RZ, 0x3c, !PT ;  /* 0x000000040b0b7212 */ /* 0x000fe200078e3cff */
[----:B------:R-:W-:Y:S01]  /*0440*/  IMAD.IADD R9, R9, 0x1, R4 ;  /* 0x0000000109097824 */ /* 0x000fe200078e0204 */
[----:B------:R-:W-:-:S02]  /*0450*/  LOP3.LUT R12, R12, R3, RZ, 0x3c, !PT ;  /* 0x000000030c0c7212 */ /* 0x000fc400078e3cff */
[-C--:B------:R-:W-:Y:S01]  /*0460*/  LOP3.LUT R13, R13, R4.reuse, RZ, 0x3c, !PT ;  /* 0x000000040d0d7212 */ /* 0x080fe200078e3cff */
[----:B------:R-:W-:Y:S01]  /*0470*/  IMAD R7, R10, R11, R7 ;  /* 0x0000000b0a077224 */ /* 0x000fe200078e0207 */
[----:B------:R-:W-:Y:S02]  /*0480*/  LOP3.LUT R14, R14, R3, RZ, 0x3c, !PT ;  /* 0x000000030e0e7212 */ /* 0x000fe400078e3cff */
[----:B------:R-:W-:Y:S01]  /*0490*/  LOP3.LUT R9, R9, R4, RZ, 0x3c, !PT ;  /* 0x0000000409097212 */ /* 0x000fe200078e3cff */
[----:B------:R-:W-:Y:S01]  /*04a0*/  IMAD R7, R12, R13, R7 ;  /* 0x0000000d0c077224 */ /* 0x000fe200078e0207 */
[C-C-:B------:R-:W-:Y:S01]  /*04b0*/  SHF.L.W.U32.HI R10, R5.reuse, R6, R5.reuse ;  /* 0x00000006050a7219 */ /* 0x140fe20000010e05 */
[C---:B------:R-:W-:Y:S01]  /*04c0*/  VIADD R13, R5.reuse, 0x2 ;  /* 0x00000002050d7836 */ /* 0x040fe20000000000 */
[C---:B------:R-:W-:Y:S01]  /*04d0*/  SHF.L.W.U32.HI R11, R5.reuse, R8, R5 ;  /* 0x00000008050b7219 */ /* 0x040fe20000010e05 */
[----:B------:R-:W-:Y:S02]  /*04e0*/  IMAD R7, R14, R9, R7 ;  /* 0x000000090e077224 */ /* 0x000fe400078e0207 */
        /* <DEDUP_REMOVED lines=14> */
[----:B------:R-:W-:Y:S01]  /*05d0*/  LOP3.LUT R12, R12, R3, RZ, 0x3c, !PT ;  /* 0x000000030c0c7212 */ /* 0x000fe200078e3cff */
[----:B------:R-:W-:Y:S01]  /*05e0*/  IMAD R7, R10, R11, R7 ;  /* 0x0000000b0a077224 */ /* 0x000fe200078e0207 */
[-C--:B------:R-:W-:Y:S01]  /*05f0*/  LOP3.LUT R9, R9, R4.reuse, RZ, 0x3c, !PT ;  /* 0x0000000409097212 */ /* 0x080fe200078e3cff */
[----:B------:R-:W-:Y:S01]  /*0600*/  VIADD R11, R5, 0x4 ;  /* 0x00000004050b7836 */ /* 0x000fe20000000000 */
[----:B------:R-:W-:-:S03]  /*0610*/  LOP3.LUT R13, R13, R4, RZ, 0x3c, !PT ;  /* 0x000000040d0d7212 */ /* 0x000fc600078e3cff */
[----:B------:R-:W-:Y:S01]  /*0620*/  IMAD R7, R12, R9, R7 ;  /* 0x000000090c077224 */ /* 0x000fe200078e0207 */
[--C-:B------:R-:W-:Y:S01]  /*0630*/  SHF.L.W.U32.HI R12, R11, R6, R11.reuse ;  /* 0x000000060b0c7219 */ /* 0x100fe20000010e0b */
[----:B------:R-:W-:Y:S01]  /*0640*/  VIADD R9, R5, 0x3 ;  /* 0x0000000305097836 */ /* 0x000fe20000000000 */
[----:B------:R-:W-:Y:S01]  /*0650*/  SHF.L.W.U32.HI R11, R11, R8, R11 ;  /* 0x000000080b0b7219 */ /* 0x000fe20000010e0b */
        /* <DEDUP_REMOVED lines=15> */
[-C--:B------:R-:W-:Y:S02]  /*0750*/  LOP3.LUT R11, R11, R4.reuse, RZ, 0x3c, !PT ;  /* 0x000000040b0b7212 */ /* 0x080fe400078e3cff */
[----:B------:R-:W-:Y:S01]  /*0760*/  LOP3.LUT R14, R14, R3, RZ, 0x3c, !PT ;  /* 0x000000030e0e7212 */ /* 0x000fe200078e3cff */
[----:B------:R-:W-:Y:S01]  /*0770*/  IMAD R7, R10, R9, R7 ;  /* 0x000000090a077224 */ /* 0x000fe200078e0207 */
[----:B------:R-:W-:Y:S01]  /*0780*/  LOP3.LUT R13, R13, R4, RZ, 0x3c, !PT ;  /* 0x000000040d0d7212 */ /* 0x000fe200078e3cff */
[C---:B------:R-:W-:Y:S02]  /*0790*/  VIADD R9, R5.reuse, 0x18 ;  /* 0x0000001805097836 */ /* 0x040fe40000000000 */
[----:B------:R-:W-:Y:S02]  /*07a0*/  IMAD R7, R12, R11, R7 ;  /* 0x0000000b0c077224 */ /* 0x000fe400078e0207 */
[----:B------:R-:W-:Y:S01]  /*07b0*/  VIADD R11, R5, 0x7 ;  /* 0x00000007050b7836 */ /* 0x000fe20000000000 */
[----:B------:R-:W-:Y:S01]  /*07c0*/  ISETP.GE.AND P0, PT, R9, R2, PT ;  /* 0x000000020900720c */ /* 0x000fe20003f06270 */
[----:B------:R-:W-:-:S02]  /*07d0*/  VIADD R9, R5, 0x6 ;  /* 0x0000000605097836 */ /* 0x000fc40000000000 */
[----:B------:R-:W-:Y:S01]  /*07e0*/  IMAD R13, R14, R13, R7 ;  /* 0x0000000d0e0d7224 */ /* 0x000fe200078e0207 */
[-C--:B------:R-:W-:Y:S01]  /*07f0*/  SHF.L.W.U32.HI R12, R11, R6.reuse, R11 ;  /* 0x000000060b0c7219 */ /* 0x080fe20000010e0b */
[----:B------:R-:W-:Y:S01]  /*0800*/  VIADD R7, R5, 0x8 ;  /* 0x0000000805077836 */ /* 0x000fe20000000000 */
[C-C-:B------:R-:W-:Y:S02]  /*0810*/  SHF.L.W.U32.HI R10, R9.reuse, R6, R9.reuse ;  /* 0x00000006090a7219 */ /* 0x140fe40000010e09 */
[-C--:B------:R-:W-:Y:S01]  /*0820*/  SHF.L.W.U32.HI R9, R9, R8.reuse, R9 ;  /* 0x0000000809097219 */ /* 0x080fe20000010e09 */
[----:B------:R-:W-:Y:S01]  /*0830*/  IMAD.IADD R12, R12, 0x1, R3 ;  /* 0x000000010c0c7824 */ /* 0x000fe200078e0203 */
[----:B------:R-:W-:Y:S01]  /*0840*/  SHF.L.W.U32.HI R11, R11, R8, R11 ;  /* 0x000000080b0b7219 */ /* 0x000fe20000010e0b */
[----:B------:R-:W-:Y:S01]  /*0850*/  IMAD.IADD R10, R10, 0x1, R3 ;  /* 0x000000010a0a7824 */ /* 0x000fe200078e0203 */
[--C-:B------:R-:W-:Y:S01]  /*0860*/  SHF.L.W.U32.HI R14, R7, R6, R7.reuse ;  /* 0x00000006070e7219 */ /* 0x100fe20000010e07 */
[--C-:B------:R-:W-:Y:S01]  /*0870*/  IMAD.IADD R9, R9, 0x1, R4.reuse ;  /* 0x0000000109097824 */ /* 0x100fe200078e0204 */
        /* <DEDUP_REMOVED lines=9> */
[----:B------:R-:W-:Y:S01]  /*0910*/  LOP3.LUT R14, R14, R3, RZ, 0x3c, !PT ;  /* 0x000000030e0e7212 */ /* 0x000fe200078e3cff */
[----:B------:R-:W-:Y:S01]  /*0920*/  VIADD R10, R5, 0x10 ;  /* 0x00000010050a7836 */ /* 0x000fe20000000000 */
[----:B------:R-:W-:Y:S01]  /*0930*/  LOP3.LUT R7, R7, R4, RZ, 0x3c, !PT ;  /* 0x0000000407077212 */ /* 0x000fe200078e3cff */
[----:B------:R-:W-:Y:S02]  /*0940*/  IMAD R9, R12, R11, R9 ;  /* 0x0000000b0c097224 */ /* 0x000fe400078e0209 */
[----:B------:R-:W-:Y:S02]  /*0950*/  IMAD.MOV.U32 R11, RZ, RZ, R5 ;  /* 0x000000ffff0b7224 */ /* 0x000fe400078e0005 */
[----:B------:R-:W-:Y:S02]  /*0960*/  IMAD.MOV.U32 R5, RZ, RZ, R10 ;  /* 0x000000ffff057224 */ /* 0x000fe400078e000a */
[----:B------:R-:W-:Y:S01]  /*0970*/  IMAD R7, R14, R7, R9 ;  /* 0x000000070e077224 */ /* 0x000fe200078e0209 */
[----:B------:R-:W-:Y:S06]  /*0980*/  @!P0 BRA `(.L_x_320) ;  /* 0xfffffff400ec8947 */ /* 0x000fec000383ffff */
[----:B------:R-:W-:Y:S05]  /*0990*/  BSYNC.RECONVERGENT B1 ;  /* 0x0000000000017941 */ /* 0x000fea0003800200 */
.L_x_319:
[----:B------:R-:W-:-:S07]  /*09a0*/  VIADD R5, R11, 0x9 ;  /* 0x000000090b057836 */ /* 0x000fce0000000000 */
.L_x_318:
[----:B------:R-:W-:Y:S05]  /*09b0*/  BSYNC.RECONVERGENT B0 ;  /* 0x0000000000007941 */ /* 0x000fea0003800200 */
.L_x_317:
[----:B------:R-:W-:Y:S01]  /*09c0*/  VIADD R3, R5, 0x7 ;  /* 0x0000000705037836 */ /* 0x000fe20000000000 */
[----:B------:R-:W0:Y:S01]  /*09d0*/  LDCU.64 UR4, c[0x0][0x358] ;  /* 0x00006b00ff0477ac */ /* 0x000e220008000a00 */
[----:B------:R-:W-:Y:S03]  /*09e0*/  BSSY.RECONVERGENT B0, `(.L_x_321) ;  /* 0x0000046000007945 */ /* 0x000fe60003800200 */
[----:B------:R-:W-:-:S13]  /*09f0*/  ISETP.GE.AND P0, PT, R3, R2, PT ;  /* 0x000000020300720c */ /* 0x000fda0003f06270 */
[----:B------:R-:W-:Y:S05]  /*0a00*/  @P0 BRA `(.L_x_322) ;  /* 0x00000004000c0947 */ /* 0x000fea0003800000 */
[----:B------:R-:W1:Y:S01]  /*0a10*/  LDCU UR6, c[0x0][0x38c] ;  /* 0x00007180ff0677ac */ /* 0x000e620008000800 */
[C---:B------:R-:W-:Y:S02]  /*0a20*/  VIADD R8, R5.reuse, 0x1 ;  /* 0x0000000105087836 */ /* 0x040fe40000000000 */
[----:B------:R-:W-:Y:S01]  /*0a30*/  VIADD R10, R5, 0x3 ;  /* 0x00000003050a7836 */ /* 0x000fe20000000000 */
[----:B------:R-:W2:Y:S01]  /*0a40*/  LDCU UR8, c[0x0][0x390] ;  /* 0x00007200ff0877ac */ /* 0x000ea20008000800 */
[----:B-1----:R-:W-:Y:S02]  /*0a50*/  ULOP3.LUT UR7, UR6, 0x1f, URZ, 0xc0, !UPT ;  /* 0x0000001f06077892 */ /* 0x002fe4000f8ec0ff */
[----:B--2---:R-:W-:-:S04]  /*0a60*/  ULOP3.LUT UR9, UR8, 0x1f, URZ, 0xc0, !UPT ;  /* 0x0000001f08097892 */ /* 0x004fc8000f8ec0ff */
[C-C-:B------:R-:W-:Y:S02]  /*0a70*/  SHF.L.W.U32.HI R4, R5.reuse, UR7, R5.reuse ;  /* 0x0000000705047c19 */ /* 0x140fe40008010e05 */
[--C-:B------:R-:W-:Y:S02]  /*0a80*/  SHF.L.W.U32.HI R9, R8, UR7, R8.reuse ;  /* 0x0000000708097c19 */ /* 0x100fe40008010e08 */
[----:B------:R-:W-:Y:S01]  /*0a90*/  SHF.L.W.U32.HI R6, R5, UR9, R5 ;  /* 0x0000000905067c19 */ /* 0x000fe20008010e05 */
[----:B------:R-:W-:Y:S01]  /*0aa0*/  VIADD R4, R4, UR6 ;  /* 0x0000000604047c36 */ /* 0x000fe20008000000 */
[----:B------:R-:W-:Y:S01]  /*0ab0*/  SHF.L.W.U32.HI R8, R8, UR9, R8 ;  /* 0x0000000908087c19 */ /* 0x000fe20008010e08 */
[----:B------:R-:W-:Y:S02]  /*0ac0*/  VIADD R9, R9, UR6 ;  /* 0x0000000609097c36 */ /* 0x000fe40008000000 */
[----:B------:R-:W-:Y:S01]  /*0ad0*/  VIADD R6, R6, UR8 ;  /* 0x0000000806067c36 */ /* 0x000fe20008000000 */
[----:B------:R-:W-:Y:S01]  /*0ae0*/  LOP3.LUT R4, R4, UR6, RZ, 0x3c, !PT ;  /* 0x0000000604047c12 */ /* 0x000fe2000f8e3cff */
[----:B------:R-:W-:Y:S01]  /*0af0*/  VIADD R8, R8, UR8 ;  /* 0x0000000808087c36 */ /* 0x000fe20008000000 */
[----:B------:R-:W-:-:S02]  /*0b00*/  LOP3.LUT R9, R9, UR6, RZ, 0x3c, !PT ;  /* 0x0000000609097c12 */ /* 0x000fc4000f8e3cff */
[----:B------:R-:W-:Y:S02]  /*0b10*/  LOP3.LUT R6, R6, UR8, RZ, 0x3c, !PT ;  /* 0x0000000806067c12 */ /* 0x000fe4000f8e3cff */
[----:B------:R-:W-:-:S03]  /*0b20*/  LOP3.LUT R8, R8, UR8, RZ, 0x3c, !PT ;  /* 0x0000000808087c12 */ /* 0x000fc6000f8e3cff */
[----:B------:R-:W-:Y:S02]  /*0b30*/  IMAD R4, R4, R6, R7 ;  /* 0x0000000604047224 */ /* 0x000fe400078e0207 */
[----:B------:R-:W-:Y:S02]  /*0b40*/  VIADD R6, R5, 0x2 ;  /* 0x0000000205067836 */ /* 0x000fe40000000000 */
[----:B------:R-:W-:Y:S01]  /*0b50*/  IMAD R4, R9, R8, R4 ;  /* 0x0000000809047224 */ /* 0x000fe200078e0204 */
[----:B------:R-:W-:Y:S01]  /*0b60*/  SHF.L.W.U32.HI R8, R10, UR7, R10 ;  /* 0x000000070a087c19 */ /* 0x000fe20008010e0a */
[----:B------:R-:W-:Y:S01]  /*0b70*/  VIADD R9, R5, 0x4 ;  /* 0x0000000405097836 */ /* 0x000fe20000000000 */
[C-C-:B------:R-:W-:Y:S02]  /*0b80*/  SHF.L.W.U32.HI R7, R6.reuse, UR7, R6.reuse ;  /* 0x0000000706077c19 */ /* 0x140fe40008010e06 */
[----:B------:R-:W-:Y:S01]  /*0b90*/  SHF.L.W.U32.HI R6, R6, UR9, R6 ;  /* 0x0000000906067c19 */ /* 0x000fe20008010e06 */
[----:B------:R-:W-:Y:S01]  /*0ba0*/  VIADD R8, R8, UR6 ;  /* 0x0000000608087c36 */ /* 0x000fe20008000000 */
[----:B------:R-:W-:Y:S01]  /*0bb0*/  SHF.L.W.U32.HI R10, R10, UR9, R10 ;  /* 0x000000090a0a7c19 */ /* 0x000fe20008010e0a */
[----:B------:R-:W-:Y:S01]  /*0bc0*/  VIADD R7, R7, UR6 ;  /* 0x0000000607077c36 */ /* 0x000fe20008000000 */
[C-C-:B------:R-:W-:Y:S01]  /*0bd0*/  SHF.L.W.U32.HI R11, R9.reuse, UR7, R9.reuse ;  /* 0x00000007090b7c19 */ /* 0x140fe20008010e09 */
[----:B------:R-:W-:Y:S01]  /*0be0*/  VIADD R6, R6, UR8 ;  /* 0x0000000806067c36 */ /* 0x000fe20008000000 */
[----:B------:R-:W-:Y:S01]  /*0bf0*/  SHF.L.W.U32.HI R9, R9, UR9, R9 ;  /* 0x0000000909097c19 */ /* 0x000fe20008010e09 */
[----:B------:R-:W-:Y:S01]  /*0c00*/  VIADD R10, R10, UR8 ;  /* 0x000000080a0a7c36 */ /* 0x000fe20008000000 */
[----:B------:R-:W-:Y:S01]  /*0c10*/  LOP3.LUT R7, R7, UR6, RZ, 0x3c, !PT ;  /* 0x0000000607077c12 */ /* 0x000fe2000f8e3cff */
[----:B------:R-:W-:Y:S01]  /*0c20*/  VIADD R11, R11, UR6 ;  /* 0x000000060b0b7c36 */ /* 0x000fe20008000000 */
[----:B------:R-:W-:Y:S01]  /*0c30*/  LOP3.LUT R6, R6, UR8, RZ, 0x3c, !PT ;  /* 0x0000000806067c12 */ /* 0x000fe2000f8e3cff */
[----:B------:R-:W-:Y:S01]  /*0c40*/  VIADD R12, R9, UR8 ;  /* 0x00000008090c7c36 */ /* 0x000fe20008000000 */
[----:B------:R-:W-:Y:S01]  /*0c50*/  LOP3.LUT R9, R8, UR6, RZ, 0x3c, !PT ;  /* 0x0000000608097c12 */ /* 0x000fe2000f8e3cff */
[----:B------:R-:W-:Y:S01]  /*0c60*/  VIADD R8, R5, 0x6 ;  /* 0x0000000605087836 */ /* 0x000fe20000000000 */
[----:B------:R-:W-:Y:S01]  /*0c70*/  LOP3.LUT R10, R10, UR8, RZ, 0x3c, !PT ;  /* 0x000000080a0a7c12 */ /* 0x000fe2000f8e3cff */
[----:B------:R-:W-:Y:S01]  /*0c80*/  IMAD R4, R7, R6, R4 ;  /* 0x0000000607047224 */ /* 0x000fe200078e0204 */
[----:B------:R-:W-:Y:S01]  /*0c90*/  LOP3.LUT R11, R11, UR6, RZ, 0x3c, !PT ;  /* 0x000000060b0b7c12 */ /* 0x000fe2000f8e3cff */
[----:B------:R-:W-:Y:S01]  /*0ca0*/  VIADD R6, R5, 0x5 ;  /* 0x0000000505067836 */ /* 0x000fe20000000000 */
[----:B------:R-:W-:Y:S01]  /*0cb0*/  LOP3.LUT R12, R12, UR8, RZ, 0x3c, !PT ;  /* 0x000000080c0c7c12 */ /* 0x000fe2000f8e3cff */
[----:B------:R-:W-:Y:S01]  /*0cc0*/  IMAD R4, R9, R10, R4 ;  /* 0x0000000a09047224 */ /* 0x000fe200078e0204 */
[----:B------:R-:W-:Y:S01]  /*0cd0*/  SHF.L.W.U32.HI R9, R8, UR7, R8 ;  /* 0x0000000708097c19 */ /* 0x000fe20008010e08 */
[----:B------:R-:W-:Y:S01]  /*0ce0*/  VIADD R5, R5, 0x8 ;  /* 0x0000000805057836 */ /* 0x000fe20000000000 */
[C---:B------:R-:W-:Y:S01]  /*0cf0*/  SHF.L.W.U32.HI R7, R6.reuse, UR7, R6 ;  /* 0x0000000706077c19 */ /* 0x040fe20008010e06 */
[----:B------:R-:W-:Y:S01]  /*0d00*/  IMAD R4, R11, R12, R4 ;  /* 0x0000000c0b047224 */ /* 0x000fe200078e0204 */
        /* <DEDUP_REMOVED lines=12> */
[----:B------:R-:W-:-:S02]  /*0dd0*/  LOP3.LUT R9, R9, UR6, RZ, 0x3c, !PT ;  /* 0x0000000609097c12 */ /* 0x000fc4000f8e3cff */
[----:B------:R-:W-:Y:S01]  /*0de0*/  LOP3.LUT R8, R8, UR8, RZ, 0x3c, !PT ;  /* 0x0000000808087c12 */ /* 0x000fe2000f8e3cff */
[----:B------:R-:W-:Y:S01]  /*0df0*/  IMAD R4, R7, R6, R4 ;  /* 0x0000000607047224 */ /* 0x000fe200078e0204 */
[----:B------:R-:W-:Y:S02]  /*0e00*/  LOP3.LUT R7, R10, UR6, RZ, 0x3c, !PT ;  /* 0x000000060a077c12 */ /* 0x000fe4000f8e3cff */
[----:B------:R-:W-:Y:S01]  /*0e10*/  LOP3.LUT R3, R3, UR8, RZ, 0x3c, !PT ;  /* 0x0000000803037c12 */ /* 0x000fe2000f8e3cff */
[----:B------:R-:W-:-:S04]  /*0e20*/  IMAD R4, R9, R8, R4 ;  /* 0x0000000809047224 */ /* 0x000fc800078e0204 */
[----:B------:R-:W-:-:S07]  /*0e30*/  IMAD R7, R7, R3, R4 ;  /* 0x0000000307077224 */ /* 0x000fce00078e0204 */
.L_x_322:
[----:B0-----:R-:W-:Y:S05]  /*0e40*/  BSYNC.RECONVERGENT B0 ;  /* 0x0000000000007941 */ /* 0x001fea0003800200 */
.L_x_321:
[----:B------:R-:W-:Y:S01]  /*0e50*/  VIADD R9, R5, 0x3 ;  /* 0x0000000305097836 */ /* 0x000fe20000000000 */
[----:B------:R-:W-:Y:S04]  /*0e60*/  BSSY.RECONVERGENT B0, `(.L_x_323) ;  /* 0x0000026000007945 */ /* 0x000fe80003800200 */
[----:B------:R-:W-:-:S13]  /*0e70*/  ISETP.GE.AND P0, PT, R9, R2, PT ;  /* 0x000000020900720c */ /* 0x000fda0003f06270 */
[----:B------:R-:W-:Y:S05]  /*0e80*/  @P0 BRA `(.L_x_324) ;  /* 0x00000000008c0947 */ /* 0x000fea0003800000 */
[----:B------:R-:W0:Y:S01]  /*0e90*/  LDCU UR6, c[0x0][0x38c] ;  /* 0x00007180ff0677ac */ /* 0x000e220008000800 */
[----:B------:R-:W-:Y:S01]  /*0ea0*/  VIADD R8, R5, 0x1 ;  /* 0x0000000105087836 */ /* 0x000fe20000000000 */
[----:B------:R-:W1:Y:S01]  /*0eb0*/  LDCU UR8, c[0x0][0x390] ;  /* 0x00007200ff0877ac */ /* 0x000e620008000800 */
[----:B0-----:R-:W-:Y:S02]  /*0ec0*/  ULOP3.LUT UR7, UR6, 0x1f, URZ, 0xc0, !UPT ;  /* 0x0000001f06077892 */ /* 0x001fe4000f8ec0ff */
[----:B-1----:R-:W-:-:S04]  /*0ed0*/  ULOP3.LUT UR9, UR8, 0x1f, URZ, 0xc0, !UPT ;  /* 0x0000001f08097892 */ /* 0x002fc8000f8ec0ff */
[C-C-:B------:R-:W-:Y:S02]  /*0ee0*/  SHF.L.W.U32.HI R3, R5.reuse, UR7, R5.reuse ;  /* 0x0000000705037c19 */ /* 0x140fe40008010e05 */
[C-C-:B------:R-:W-:Y:S02]  /*0ef0*/  SHF.L.W.U32.HI R10, R8.reuse, UR7, R8.reuse ;  /* 0x00000007080a7c19 */ /* 0x140fe40008010e08 */
[----:B------:R-:W-:Y:S01]  /*0f00*/  SHF.L.W.U32.HI R4, R5, UR9, R5 ;  /* 0x0000000905047c19 */ /* 0x000fe20008010e05 */
[----:B------:R-:W-:Y:S01]  /*0f10*/  VIADD R3, R3, UR6 ;  /* 0x0000000603037c36 */ /* 0x000fe20008000000 */
[----:B------:R-:W-:Y:S01]  /*0f20*/  SHF.L.W.U32.HI R8, R8, UR9, R8 ;  /* 0x0000000908087c19 */ /* 0x000fe20008010e08 */
[----:B------:R-:W-:Y:S02]  /*0f30*/  VIADD R10, R10, UR6 ;  /* 0x000000060a0a7c36 */ /* 0x000fe40008000000 */
[----:B------:R-:W-:Y:S01]  /*0f40*/  VIADD R6, R4, UR8 ;  /* 0x0000000804067c36 */ /* 0x000fe20008000000 */
[----:B------:R-:W-:Y:S01]  /*0f50*/  LOP3.LUT R4, R3, UR6, RZ, 0x3c, !PT ;  /* 0x0000000603047c12 */ /* 0x000fe2000f8e3cff */
[----:B------:R-:W-:-:S02]  /*0f60*/  VIADD R3, R5, 0x2 ;  /* 0x0000000205037836 */ /* 0x000fc40000000000 */
[----:B------:R-:W-:Y:S01]  /*0f70*/  VIADD R8, R8, UR8 ;  /* 0x0000000808087c36 */ /* 0x000fe20008000000 */
[----:B------:R-:W-:Y:S01]  /*0f80*/  LOP3.LUT R6, R6, UR8, RZ, 0x3c, !PT ;  /* 0x0000000806067c12 */ /* 0x000fe2000f8e3cff */
[----:B------:R-:W-:Y:S01]  /*0f90*/  VIADD R5, R5, 0x4 ;  /* 0x0000000405057836 */ /* 0x000fe20000000000 */
[C---:B------:R-:W-:Y:S02]  /*0fa0*/  SHF.L.W.U32.HI R11, R3.reuse, UR9, R3 ;  /* 0x00000009030b7c19 */ /* 0x040fe40008010e03 */
[----:B------:R-:W-:Y:S01]  /*0fb0*/  LOP3.LUT R8, R8, UR8, RZ, 0x3c, !PT ;  /* 0x0000000808087c12 */ /* 0x000fe2000f8e3cff */
[----:B------:R-:W-:Y:S01]  /*0fc0*/  IMAD R6, R4, R6, R7 ;  /* 0x0000000604067224 */ /* 0x000fe200078e0207 */
[----:B------:R-:W-:Y:S01]  /*0fd0*/  SHF.L.W.U32.HI R7, R3, UR7, R3 ;  /* 0x0000000703077c19 */ /* 0x000fe20008010e03 */
[----:B------:R-:W-:Y:S01]  /*0fe0*/  VIADD R11, R11, UR8 ;  /* 0x000000080b0b7c36 */ /* 0x000fe20008000000 */
[C-C-:B------:R-:W-:Y:S02]  /*0ff0*/  SHF.L.W.U32.HI R3, R9.reuse, UR7, R9.reuse ;  /* 0x0000000709037c19 */ /* 0x140fe40008010e09 */
[----:B------:R-:W-:Y:S01]  /*1000*/  SHF.L.W.U32.HI R4, R9, UR9, R9 ;  /* 0x0000000909047c19 */ /* 0x000fe20008010e09 */
[----:B------:R-:W-:Y:S01]  /*1010*/  VIADD R9, R7, UR6 ;  /* 0x0000000607097c36 */ /* 0x000fe20008000000 */
[----:B------:R-:W-:Y:S01]  /*1020*/  LOP3.LUT R7, R10, UR6, RZ, 0x3c, !PT ;  /* 0x000000060a077c12 */ /* 0x000fe2000f8e3cff */
[----:B------:R-:W-:Y:S01]  /*1030*/  VIADD R3, R3, UR6 ;  /* 0x0000000603037c36 */ /* 0x000fe20008000000 */
[----:B------:R-:W-:Y:S01]  /*1040*/  LOP3.LUT R11, R11, UR8, RZ, 0x3c, !PT ;  /* 0x000000080b0b7c12 */ /* 0x000fe2000f8e3cff */
[----:B------:R-:W-:Y:S01]  /*1050*/  VIADD R4, R4, UR8 ;  /* 0x0000000804047c36 */ /* 0x000fe20008000000 */
[----:B------:R-:W-:Y:S01]  /*1060*/  LOP3.LUT R9, R9, UR6, RZ, 0x3c, !PT ;  /* 0x0000000609097c12 */ /* 0x000fe2000f8e3cff */
[----:B------:R-:W-:Y:S01]  /*1070*/  IMAD R6, R7, R8, R6 ;  /* 0x0000000807067224 */ /* 0x000fe200078e0206 */
[----:B------:R-:W-:-:S02]  /*1080*/  LOP3.LUT R3, R3, UR6, RZ, 0x3c, !PT ;  /* 0x0000000603037c12 */ /* 0x000fc4000f8e3cff */
[----:B------:R-:W-:Y:S01]  /*1090*/  LOP3.LUT R4, R4, UR8, RZ, 0x3c, !PT ;  /* 0x0000000804047c12 */ /* 0x000fe2000f8e3cff */
[----:B------:R-:W-:-:S04]  /*10a0*/  IMAD R6, R9, R11, R6 ;  /* 0x0000000b09067224 */ /* 0x000fc800078e0206 */
[----:B------:R-:W-:-:S07]  /*10b0*/  IMAD R7, R3, R4, R6 ;  /* 0x0000000403077224 */ /* 0x000fce00078e0206 */
.L_x_324:
[----:B------:R-:W-:Y:S05]  /*10c0*/  BSYNC.RECONVERGENT B0 ;  /* 0x0000000000007941 */ /* 0x000fea0003800200 */
.L_x_323:
[----:B------:R-:W-:Y:S01]  /*10d0*/  VIADD R9, R5, 0x1 ;  /* 0x0000000105097836 */ /* 0x000fe20000000000 */
[----:B------:R-:W-:Y:S04]  /*10e0*/  BSSY.RECONVERGENT B0, `(.L_x_325) ;  /* 0x0000016000007945 */ /* 0x000fe80003800200 */
[----:B------:R-:W-:-:S13]  /*10f0*/  ISETP.GE.AND P0, PT, R9, R2, PT ;  /* 0x000000020900720c */ /* 0x000fda0003f06270 */
[----:B------:R-:W-:Y:S05]  /*1100*/  @P0 BRA `(.L_x_326) ;  /* 0x00000000004c0947 */ /* 0x000fea0003800000 */
[----:B------:R-:W0:Y:S01]  /*1110*/  LDCU UR6, c[0x0][0x38c] ;  /* 0x00007180ff0677ac */ /* 0x000e220008000800 */
[----:B------:R-:W1:Y:S01]  /*1120*/  LDCU UR8, c[0x0][0x390] ;  /* 0x00007200ff0877ac */ /* 0x000e620008000800 */
[----:B0-----:R-:W-:Y:S02]  /*1130*/  ULOP3.LUT UR7, UR6, 0x1f, URZ, 0xc0, !UPT ;  /* 0x0000001f06077892 */ /* 0x001fe4000f8ec0ff */
[----:B-1----:R-:W-:-:S04]  /*1140*/  ULOP3.LUT UR9, UR8, 0x1f, URZ, 0xc0, !UPT ;  /* 0x0000001f08097892 */ /* 0x002fc8000f8ec0ff */
[----:B------:R-:W-:Y:S02]  /*1150*/  SHF.L.W.U32.HI R6, R5, UR7, R5 ;  /* 0x0000000705067c19 */ /* 0x000fe40008010e05 */
[----:B------:R-:W-:Y:S02]  /*1160*/  SHF.L.W.U32.HI R3, R9, UR7, R9 ;  /* 0x0000000709037c19 */ /* 0x000fe40008010e09 */
[----:B------:R-:W-:Y:S01]  /*1170*/  SHF.L.W.U32.HI R8, R5, UR9, R5 ;  /* 0x0000000905087c19 */ /* 0x000fe20008010e05 */
[----:B------:R-:W-:Y:S01]  /*1180*/  VIADD R6, R6, UR6 ;  /* 0x0000000606067c36 */ /* 0x000fe20008000000 */
[----:B------:R-:W-:Y:S01]  /*1190*/  SHF.L.W.U32.HI R4, R9, UR9, R9 ;  /* 0x0000000909047c19 */ /* 0x000fe20008010e09 */
[----:B------:R-:W-:Y:S02]  /*11a0*/  VIADD R3, R3, UR6 ;  /* 0x0000000603037c36 */ /* 0x000fe40008000000 */
[----:B------:R-:W-:Y:S01]  /*11b0*/  VIADD R8, R8, UR8 ;  /* 0x0000000808087c36 */ /* 0x000fe20008000000 */
[----:B------:R-:W-:Y:S01]  /*11c0*/  LOP3.LUT R6, R6, UR6, RZ, 0x3c, !PT ;  /* 0x0000000606067c12 */ /* 0x000fe2000f8e3cff */
[----:B------:R-:W-:Y:S01]  /*11d0*/  VIADD R4, R4, UR8 ;  /* 0x0000000804047c36 */ /* 0x000fe20008000000 */
[----:B------:R-:W-:Y:S01]  /*11e0*/  LOP3.LUT R3, R3, UR6, RZ, 0x3c, !PT ;  /* 0x0000000603037c12 */ /* 0x000fe2000f8e3cff */
[----:B------:R-:W-:Y:S01]  /*11f0*/  VIADD R5, R5, 0x2 ;  /* 0x0000000205057836 */ /* 0x000fe20000000000 */
[----:B------:R-:W-:-:S02]  /*1200*/  LOP3.LUT R8, R8, UR8, RZ, 0x3c, !PT ;  /* 0x0000000808087c12 */ /* 0x000fc4000f8e3cff */
[----:B------:R-:W-:-:S03]  /*1210*/  LOP3.LUT R4, R4, UR8, RZ, 0x3c, !PT ;  /* 0x0000000804047c12 */ /* 0x000fc6000f8e3cff */
[----:B------:R-:W-:-:S04]  /*1220*/  IMAD R6, R6, R8, R7 ;  /* 0x0000000806067224 */ /* 0x000fc800078e0207 */
[----:B------:R-:W-:-:S07]  /*1230*/  IMAD R7, R3, R4, R6 ;  /* 0x0000000403077224 */ /* 0x000fce00078e0206 */
.L_x_326:
[----:B------:R-:W-:Y:S05]  /*1240*/  BSYNC.RECONVERGENT B0 ;  /* 0x0000000000007941 */ /* 0x000fea0003800200 */
.L_x_325:
[----:B------:R-:W-:Y:S01]  /*1250*/  ISETP.GE.AND P0, PT, R5, R2, PT ;  /* 0x000000020500720c */ /* 0x000fe20003f06270 */
[----:B------:R-:W-:-:S12]  /*1260*/  BSSY.RECONVERGENT B0, `(.L_x_327) ;  /* 0x000003e000007945 */ /* 0x000fd80003800200 */
[----:B------:R-:W-:Y:S05]  /*1270*/  @P0 BRA `(.L_x_328) ;  /* 0x0000000000f00947 */ /* 0x000fea0003800000 */
[----:B------:R-:W-:Y:S01]  /*1280*/  IMAD.IADD R3, R2, 0x1, -R5 ;  /* 0x0000000102037824 */ /* 0x000fe200078e0a05 */
[----:B------:R-:W-:Y:S01]  /*1290*/  BSSY.RECONVERGENT B1, `(.L_x_329) ;  /* 0x0000013000017945 */ /* 0x000fe20003800200 */
[----:B------:R-:W-:-:S03]  /*12a0*/  IMAD.IADD R4, R5, 0x1, -R2 ;  /* 0x0000000105047824 */ /* 0x000fc600078e0a02 */
[----:B------:R-:W-:Y:S02]  /*12b0*/  LOP3.LUT P1, R3, R3, 0x3, RZ, 0xc0, !PT ;  /* 0x0000000303037812 */ /* 0x000fe4000782c0ff */
[----:B------:R-:W-:-:S11]  /*12c0*/  ISETP.GT.U32.AND P0, PT, R4, -0x4, PT ;  /* 0xfffffffc0400780c */ /* 0x000fd60003f04070 */
[----:B------:R-:W-:Y:S05]  /*12d0*/  @!P1 BRA `(.L_x_330) ;  /* 0x0000000000389947 */ /* 0x000fea0003800000 */
[----:B------:R-:W0:Y:S01]  /*12e0*/  LDC R9, c[0x0][0x38c] ;  /* 0x0000e300ff097b82 */ /* 0x000e220000000800 */
[----:B------:R-:W-:-:S07]  /*12f0*/  IMAD.MOV R3, RZ, RZ, -R3 ;  /* 0x000000ffff037224 */ /* 0x000fce00078e0a03 */
[----:B------:R-:W1:Y:S02]  /*1300*/  LDC R11, c[0x0][0x390] ;  /* 0x0000e400ff0b7b82 */ /* 0x000e640000000800 */
.L_x_331:
[----:B------:R-:W-:Y:S01]  /*1310*/  VIADD R3, R3, 0x1 ;  /* 0x0000000103037836 */ /* 0x000fe20000000000 */
[C-C-:B0-----:R-:W-:Y:S02]  /*1320*/  SHF.L.W.U32.HI R4, R5.reuse, R9, R5.reuse ;  /* 0x0000000905047219 */ /* 0x141fe40000010e05 */
[C---:B-1----:R-:W-:Y:S01]  /*1330*/  SHF.L.W.U32.HI R6, R5.reuse, R11, R5 ;  /* 0x0000000b05067219 */ /* 0x042fe20000010e05 */
[----:B------:R-:W-:Y:S01]  /*1340*/  VIADD R5, R5, 0x1 ;  /* 0x0000000105057836 */ /* 0x000fe20000000000 */
[----:B------:R-:W-:Y:S01]  /*1350*/  ISETP.NE.AND P1, PT, R3, RZ, PT ;  /* 0x000000ff0300720c */ /* 0x000fe20003f25270 */
[----:B------:R-:W-:Y:S02]  /*1360*/  IMAD.IADD R4, R4, 0x1, R9 ;  /* 0x0000000104047824 */ /* 0x000fe400078e0209 */
[----:B------:R-:W-:-:S03]  /*1370*/  IMAD.IADD R6, R6, 0x1, R11 ;  /* 0x0000000106067824 */ /* 0x000fc600078e020b */
[----:B------:R-:W-:Y:S02]  /*1380*/  LOP3.LUT R4, R4, R9, RZ, 0x3c, !PT ;  /* 0x0000000904047212 */ /* 0x000fe400078e3cff */
[----:B------:R-:W-:-:S05]  /*1390*/  LOP3.LUT R6, R6, R11, RZ, 0x3c, !PT ;  /* 0x0000000b06067212 */ /* 0x000fca00078e3cff */
[----:B------:R-:W-:Y:S01]  /*13a0*/  IMAD R7, R4, R6, R7 ;  /* 0x0000000604077224 */ /* 0x000fe200078e0207 */
[----:B------:R-:W-:Y:S06]  /*13b0*/  @P1 BRA `(.L_x_331) ;  /* 0xfffffffc00d41947 */ /* 0x000fec000383ffff */
.L_x_330:
[----:B------:R-:W-:Y:S05]  /*13c0*/  BSYNC.RECONVERGENT B1 ;  /* 0x0000000000017941 */ /* 0x000fea0003800200 */
.L_x_329:
[----:B------:R-:W-:Y:S05]  /*13d0*/  @P0 BRA `(.L_x_328) ;  /* 0x0000000000980947 */ /* 0x000fea0003800000 */
[----:B------:R-:W0:Y:S08]  /*13e0*/  LDC R3, c[0x0][0x38c] ;  /* 0x0000e300ff037b82 */ /* 0x000e300000000800 */
[----:B------:R-:W1:Y:S01]  /*13f0*/  LDC R6, c[0x0][0x390] ;  /* 0x0000e400ff067b82 */ /* 0x000e620000000800 */
[----:B0-----:R-:W-:Y:S02]  /*1400*/  LOP3.LUT R8, R3, 0x1f, RZ, 0xc0, !PT ;  /* 0x0000001f03087812 */ /* 0x001fe400078ec0ff */
[----:B-1----:R-:W-:-:S07]  /*1410*/  LOP3.LUT R4, R6, 0x1f, RZ, 0xc0, !PT ;  /* 0x0000001f06047812 */ /* 0x002fce00078ec0ff */
.L_x_332:
[C-C-:B------:R-:W-:Y:S01]  /*1420*/  SHF.L.W.U32.HI R10, R5.reuse, R8, R5.reuse ;  /* 0x00000008050a7219 */ /* 0x140fe20000010e05 */
[C---:B------:R-:W-:Y:S01]  /*1430*/  VIADD R15, R5.reuse, 0x1 ;  /* 0x00000001050f7836 */ /* 0x040fe20000000000 */
[C---:B------:R-:W-:Y:S01]  /*1440*/  SHF.L.W.U32.HI R9, R5.reuse, R4, R5 ;  /* 0x0000000405097219 */ /* 0x040fe20000010e05 */
[----:B------:R-:W-:Y:S02]  /*1450*/  VIADD R11, R5, 0x2 ;  /* 0x00000002050b7836 */ /* 0x000fe40000000000 */
[----:B------:R-:W-:Y:S02]  /*1460*/  IMAD.IADD R10, R10, 0x1, R3 ;  /* 0x000000010a0a7824 */ /* 0x000fe400078e0203 */
[----:B------:R-:W-:Y:S01]  /*1470*/  IMAD.IADD R9, R9, 0x1, R6 ;  /* 0x0000000109097824 */ /* 0x000fe200078e0206 */
[----:B------:R-:W-:Y:S01]  /*1480*/  SHF.L.W.U32.HI R12, R11, R8, R11 ;  /* 0x000000080b0c7219 */ /* 0x000fe20000010e0b */
[C---:B------:R-:W-:Y:S01]  /*1490*/  VIADD R13, R5.reuse, 0x3 ;  /* 0x00000003050d7836 */ /* 0x040fe20000000000 */
[----:B------:R-:W-:Y:S01]  /*14a0*/  LOP3.LUT R10, R10, R3, RZ, 0x3c, !PT ;  /* 0x000000030a0a7212 */ /* 0x000fe200078e3cff */
[----:B------:R-:W-:Y:S01]  /*14b0*/  VIADD R5, R5, 0x4 ;  /* 0x0000000405057836 */ /* 0x000fe20000000000 */
[----:B------:R-:W-:Y:S01]  /*14c0*/  LOP3.LUT R9, R9, R6, RZ, 0x3c, !PT ;  /* 0x0000000609097212 */ /* 0x000fe200078e3cff */
[----:B------:R-:W-:Y:S01]  /*14d0*/  IMAD.IADD R12, R12, 0x1, R3 ;  /* 0x000000010c0c7824 */ /* 0x000fe200078e0203 */
[----:B------:R-:W-:-:S02]  /*14e0*/  SHF.L.W.U32.HI R11, R11, R4, R11 ;  /* 0x000000040b0b7219 */ /* 0x000fc40000010e0b */
[-C--:B------:R-:W-:Y:S01]  /*14f0*/  SHF.L.W.U32.HI R14, R13, R8.reuse, R13 ;  /* 0x000000080d0e7219 */ /* 0x080fe20000010e0d */
[----:B------:R-:W-:Y:S01]  /*1500*/  IMAD R9, R10, R9, R7 ;  /* 0x000000090a097224 */ /* 0x000fe200078e0207 */
[--C-:B------:R-:W-:Y:S01]  /*1510*/  SHF.L.W.U32.HI R10, R15, R8, R15.reuse ;  /* 0x000000080f0a7219 */ /* 0x100fe20000010e0f */
[--C-:B------:R-:W-:Y:S01]  /*1520*/  IMAD.IADD R11, R11, 0x1, R6.reuse ;  /* 0x000000010b0b7824 */ /* 0x100fe200078e0206 */
[-C--:B------:R-:W-:Y:S01]  /*1530*/  SHF.L.W.U32.HI R7, R15, R4.reuse, R15 ;  /* 0x000000040f077219 */ /* 0x080fe20000010e0f */
[----:B------:R-:W-:Y:S01]  /*1540*/  IMAD.IADD R14, R14, 0x1, R3 ;  /* 0x000000010e0e7824 */ /* 0x000fe200078e0203 */
[----:B------:R-:W-:Y:S01]  /*1550*/  SHF.L.W.U32.HI R13, R13, R4, R13 ;  /* 0x000000040d0d7219 */ /* 0x000fe20000010e0d */
[----:B------:R-:W-:Y:S01]  /*1560*/  IMAD.IADD R10, R10, 0x1, R3 ;  /* 0x000000010a0a7824 */ /* 0x000fe200078e0203 */
[----:B------:R-:W-:Y:S01]  /*1570*/  ISETP.NE.AND P0, PT, R5, R2, PT ;  /* 0x000000020500720c */ /* 0x000fe20003f05270 */
[--C-:B------:R-:W-:Y:S01]  /*1580*/  IMAD.IADD R7, R7, 0x1, R6.reuse ;  /* 0x0000000107077824 */ /* 0x100fe200078e0206 */
[-C--:B------:R-:W-:Y:S01]  /*1590*/  LOP3.LUT R12, R12, R3.reuse, RZ, 0x3c, !PT ;  /* 0x000000030c0c7212 */ /* 0x080fe200078e3cff */
[----:B------:R-:W-:Y:S01]  /*15a0*/  IMAD.IADD R13, R13, 0x1, R6 ;  /* 0x000000010d0d7824 */ /* 0x000fe200078e0206 */
[----:B------:R-:W-:-:S02]  /*15b0*/  LOP3.LUT R10, R10, R3, RZ, 0x3c, !PT ;  /* 0x000000030a0a7212 */ /* 0x000fc400078e3cff */
[-C--:B------:R-:W-:Y:S02]  /*15c0*/  LOP3.LUT R7, R7, R6.reuse, RZ, 0x3c, !PT ;  /* 0x0000000607077212 */ /* 0x080fe400078e3cff */
[-C--:B------:R-:W-:Y:S02]  /*15d0*/  LOP3.LUT R11, R11, R6.reuse, RZ, 0x3c, !PT ;  /* 0x000000060b0b7212 */ /* 0x080fe400078e3cff */
[----:B------:R-:W-:Y:S01]  /*15e0*/  LOP3.LUT R14, R14, R3, RZ, 0x3c, !PT ;  /* 0x000000030e0e7212 */ /* 0x000fe200078e3cff */
[----:B------:R-:W-:Y:S01]  /*15f0*/  IMAD R7, R10, R7, R9 ;  /* 0x000000070a077224 */ /* 0x000fe200078e0209 */
[----:B------:R-:W-:-:S03]  /*1600*/  LOP3.LUT R13, R13, R6, RZ, 0x3c, !PT ;  /* 0x000000060d0d7212 */ /* 0x000fc600078e3cff */
[----:B------:R-:W-:-:S04]  /*1610*/  IMAD R7, R12, R11, R7 ;  /* 0x0000000b0c077224 */ /* 0x000fc800078e0207 */
[----:B------:R-:W-:Y:S01]  /*1620*/  IMAD R7, R14, R13, R7 ;  /* 0x0000000d0e077224 */ /* 0x000fe200078e0207 */
[----:B------:R-:W-:Y:S06]  /*1630*/  @P0 BRA `(.L_x_332) ;  /* 0xfffffffc00780947 */ /* 0x000fec000383ffff */
.L_x_328:
[----:B------:R-:W-:Y:S05]  /*1640*/  BSYNC.RECONVERGENT B0 ;  /* 0x0000000000007941 */ /* 0x000fea0003800200 */
.L_x_327:
[----:B------:R-:W0:Y:S01]  /*1650*/  LDC.64 R2, c[0x0][0x380] ;  /* 0x0000e000ff027b82 */ /* 0x000e220000000a00 */
[----:B------:R-:W-:-:S04]  /*1660*/  SHF.R.S32.HI R5, RZ, 0x1f, R0 ;  /* 0x0000001fff057819 */ /* 0x000fc80000011400 */
[----:B------:R-:W-:-:S04]  /*1670*/  LEA.HI R5, R5, R0, RZ, 0x8 ;  /* 0x0000000005057211 */ /* 0x000fc800078f40ff */
[----:B------:R-:W-:-:S05]  /*1680*/  LOP3.LUT R5, R5, 0xffffff00, RZ, 0xc0, !PT ;  /* 0xffffff0005057812 */ /* 0x000fca00078ec0ff */
[----:B------:R-:W-:-:S04]  /*1690*/  IMAD.IADD R5, R0, 0x1, -R5 ;  /* 0x0000000100057824 */ /* 0x000fc800078e0a05 */
[----:B0-----:R-:W-:-:S05]  /*16a0*/  IMAD.WIDE R2, R5, 0x4, R2 ;  /* 0x0000000405027825 */ /* 0x001fca00078e0202 */
[----:B------:R-:W-:Y:S01]  /*16b0*/  REDG.E.ADD.STRONG.GPU desc[UR4][R2.64], R7 ;  /* 0x000000070200798e */ /* 0x000fe2000c12e104 */
[----:B------:R-:W-:Y:S05]  /*16c0*/  EXIT ;  /* 0x000000000000794d */ /* 0x000fea0003800000 */
.L_x_333:
        /* <DEDUP_REMOVED lines=11> */
.L_x_341:


//--------------------- .nv.shared._ZN3cub18CUB_300001_SM_10006detail6reduce28DeviceReduceSingleTileKernelINS2_10policy_hubIjyN4cuda3std3__44plusIjEEE10Policy1000EPjSC_iS9_jjNS7_10__identityEEEvT0_T1_T2_T3_T4_T6_ --------------------------
	.section	.nv.shared._ZN3cub18CUB_300001_SM_10006detail6reduce28DeviceReduceSingleTileKernelINS2_10policy_hubIjyN4cuda3std3__44plusIjEEE10Policy1000EPjSC_iS9_jjNS7_10__identityEEEvT0_T1_T2_T3_T4_T6_,"aw",@nobits
	.sectionflags	@""
	.align	4
.nv.shared._ZN3cub18CUB_300001_SM_10006detail6reduce28DeviceReduceSingleTileKernelINS2_10policy_hubIjyN4cuda3std3__44plusIjEEE10Policy1000EPjSC_iS9_jjNS7_10__identityEEEvT0_T1_T2_T3_T4_T6_:
	.zero		1068


//--------------------- .nv.shared.reserved.0     --------------------------
	.section	.nv.shared.reserved.0,"aw",@nobits
	.weak		__nv_reservedSMEM_offset_0_alias
	.size		__nv_reservedSMEM_offset_0_alias, 0, 64
	.other		__nv_reservedSMEM_offset_0_alias,@"STO_CUDA_RESERVED_SHARED STV_DEFAULT"
__nv_reservedSMEM_offset_0_alias:
	.zero		0
	.zero		64


//--------------------- .nv.global                --------------------------
	.section	.nv.global,"aw",@nobits
.nv.global:
	.type		_ZN34_INTERNAL_f53147cc_4_k_cu_007813096thrust24THRUST_300001_SM_1000_NS12placeholders2_8E,@object
	.size		_ZN34_INTERNAL_f53147cc_4_k_cu_007813096thrust24THRUST_300001_SM_1000_NS12placeholders2_8E,(_ZN34_INTERNAL_f53147cc_4_k_cu_007813094cuda3std3__436_GLOBAL__N__f53147cc_4_k_cu_007813096ignoreE - _ZN34_INTERNAL_f53147cc_4_k_cu_007813096thrust24THRUST_300001_SM_1000_NS12placeholders2_8E)
_ZN34_INTERNAL_f53147cc_4_k_cu_007813096thrust24THRUST_300001_SM_1000_NS12placeholders2_8E:
	.zero		1
	.type		_ZN34_INTERNAL_f53147cc_4_k_cu_007813094cuda3std3__436_GLOBAL__N__f53147cc_4_k_cu_007813096ignoreE,@object
	.size		_ZN34_INTERNAL_f53147cc_4_k_cu_007813094cuda3std3__436_GLOBAL__N__f53147cc_4_k_cu_007813096ignoreE,(_ZN34_INTERNAL_f53147cc_4_k_cu_007813094cuda3std6ranges3__45__cpo4dataE - _ZN34_INTERNAL_f53147cc_4_k_cu_007813094cuda3std3__436_GLOBAL__N__f53147cc_4_k_cu_007813096ignoreE)
_ZN34_INTERNAL_f53147cc_4_k_cu_007813094cuda3std3__436_GLOBAL__N__f53147cc_4_k_cu_007813096ignoreE:
	.zero		1
	.type		_ZN34_INTERNAL_f53147cc_4_k_cu_007813094cuda3std6ranges3__45__cpo4dataE,@object
	.size		_ZN34_INTERNAL_f53147cc_4_k_cu_007813094cuda3std6ranges3__45__cpo4dataE,(_ZN34_INTERNAL_f53147cc_4_k_cu_007813096thrust24THRUST_300001_SM_1000_NS6system3cpp3parE - _ZN34_INTERNAL_f53147cc_4_k_cu_007813094cuda3std6ranges3__45__cpo4dataE)
_ZN34_INTERNAL_f53147cc_4_k_cu_007813094cuda3std6ranges3__45__cpo4dataE:
	.zero		1
	.type		_ZN34_INTERNAL_f53147cc_4_k_cu_007813096thrust24THRUST_300001_SM_1000_NS6system3cpp3parE,@object
	.size		_ZN34_INTERNAL_f53147cc_4_k_cu_007813096thrust24THRUST_300001_SM_1000_NS6system3cpp3parE,(_ZN34_INTERNAL_f53147cc_4_k_cu_007813094cuda3std3__45__cpo5beginE - _ZN34_INTERNAL_f53147cc_4_k_cu_007813096thrust24THRUST_300001_SM_1000_NS6system3cpp3parE)
_ZN34_INTERNAL_f53147cc_4_k_cu_007813096thrust24THRUST_300001_SM_1000_NS6system3cpp3parE:
	.zero		1
	.type		_ZN34_INTERNAL_f53147cc_4_k_cu_007813094cuda3std3__45__cpo5beginE,@object
	.size		_ZN34_INTERNAL_f53147cc_4_k_cu_007813094cuda3std3__45__cpo5beginE,(_ZN34_INTERNAL_f53147cc_4_k_cu_007813094cuda3std6ranges3__45__cpo5beginE - _ZN34_INTERNAL_f53147cc_4_k_cu_007813094cuda3std3__45__cpo5beginE)
_ZN34_INTERNAL_f53147cc_4_k_cu_007813094cuda3std3__45__cpo5beginE:
	.zero		1
	.type		_ZN34_INTERNAL_f53147cc_4_k_cu_007813094cuda3std6ranges3__45__cpo5beginE,@object
	.size		_ZN34_INTERNAL_f53147cc_4_k_cu_007813094cuda3std6ranges3__45__cpo5beginE,(_ZN34_INTERNAL_f53147cc_4_k_cu_007813096thrust24THRUST_300001_SM_1000_NS6deviceE - _ZN34_INTERNAL_f53147cc_4_k_cu_007813094cuda3std6ranges3__45__cpo5beginE)
_ZN34_INTERNAL_f53147cc_4_k_cu_007813094cuda3std6ranges3__45__cpo5beginE:
	.zero		1
	.type		_ZN34_INTERNAL_f53147cc_4_k_cu_007813096thrust24THRUST_300001_SM_1000_NS6deviceE,@object
	.size		_ZN34_INTERNAL_f53147cc_4_k_cu_007813096thrust24THRUST_300001_SM_1000_NS6deviceE,(_ZN34_INTERNAL_f53147cc_4_k_cu_007813094cuda3std3__47nulloptE - _ZN34_INTERNAL_f53147cc_4_k_cu_007813096thrust24THRUST_300001_SM_1000_NS6deviceE)
_ZN34_INTERNAL_f53147cc_4_k_cu_007813096thrust24THRUST_300001_SM_1000_NS6deviceE:
	.zero		1
	.type		_ZN34_INTERNAL_f53147cc_4_k_cu_007813094cuda3std3__47nulloptE,@object
	.size		_ZN34_INTERNAL_f53147cc_4_k_cu_007813094cuda3std3__47nulloptE,(_ZN34_INTERNAL_f53147cc_4_k_cu_007813094cuda3std6ranges3__45__cpo8distanceE - _ZN34_INTERNAL_f53147cc_4_k_cu_007813094cuda3std3__47nulloptE)
_ZN34_INTERNAL_f53147cc_4_k_cu_007813094cuda3std3__47nulloptE:
	.zero		1
	.type		_ZN34_INTERNAL_f53147cc_4_k_cu_007813094cuda3std6ranges3__45__cpo8distanceE,@object
	.size		_ZN34_INTERNAL_f53147cc_4_k_cu_007813094cuda3std6ranges3__45__cpo8distanceE,(_ZN34_INTERNAL_f53147cc_4_k_cu_007813096thrust24THRUST_300001_SM_1000_NS12placeholders2_4E - _ZN34_INTERNAL_f53147cc_4_k_cu_007813094cuda3std6ranges3__45__cpo8distanceE)
_ZN34_INTERNAL_f53147cc_4_k_cu_007813094cuda3std6ranges3__45__cpo8distanceE:
	.zero		1
	.type		_ZN34_INTERNAL_f53147cc_4_k_cu_007813096thrust24THRUST_300001_SM_1000_NS12placeholders2_4E,@object
	.size		_ZN34_INTERNAL_f53147cc_4_k_cu_007813096thrust24THRUST_300001_SM_1000_NS12placeholders2_4E,(_ZN34_INTERNAL_f53147cc_4_k_cu_007813094cuda3std3__45__cpo6rbeginE - _ZN34_INTERNAL_f53147cc_4_k_cu_007813096thrust24THRUST_300001_SM_1000_NS12placeholders2_4E)
_ZN34_INTERNAL_f53147cc_4_k_cu_007813096thrust24THRUST_300001_SM_1000_NS12placeholders2_4E:
	.zero		1
	.type		_ZN34_INTERNAL_f53147cc_4_k_cu_007813094cuda3std3__45__cpo6rbeginE,@object
	.size		_ZN34_INTERNAL_f53147cc_4_k_cu_007813094cuda3std3__45__cpo6rbeginE,(_ZN34_INTERNAL_f53147cc_4_k_cu_007813094cuda3std6ranges3__45__cpo7advanceE - _ZN34_INTERNAL_f53147cc_4_k_cu_007813094cuda3std3__45__cpo6rbeginE)
_ZN34_INTERNAL_f53147cc_4_k_cu_007813094cuda3std3__45__cpo6rbeginE:
	.zero		1
	.type		_ZN34_INTERNAL_f53147cc_4_k_cu_007813094cuda3std6ranges3__45__cpo7advanceE,@object
	.size		_ZN34_INTERNAL_f53147cc_4_k_cu_007813094cuda3std6ranges3__45__cpo7advanceE,(_ZN34_INTERNAL_f53147cc_4_k_cu_007813096thrust24THRUST_300001_SM_1000_NS12placeholders3_10E - _ZN34_INTERNAL_f53147cc_4_k_cu_007813094cuda3std6ranges3__45__cpo7advanceE)
_ZN34_INTERNAL_f53147cc_4_k_cu_007813094cuda3std6ranges3__45__cpo7advanceE:
	.zero		1
	.type		_ZN34_INTERNAL_f53147cc_4_k_cu_007813096thrust24THRUST_300001_SM_1000_NS12placeholders3_10E,@object
	.size		_ZN34_INTERNAL_f53147cc_4_k_cu_007813096thrust24THRUST_300001_SM_1000_NS12placeholders3_10E,(_ZN34_INTERNAL_f53147cc_4_k_cu_007813094cuda3std3__48in_placeE - _ZN34_INTERNAL_f53147cc_4_k_cu_007813096thrust24THRUST_300001_SM_1000_NS12placeholders3_10E)
_ZN34_INTERNAL_f53147cc_4_k_cu_007813096thrust24THRUST_300001_SM_1000_NS12placeholders3_10E:
	.zero		1
	.type		_ZN34_INTERNAL_f53147cc_4_k_cu_007813094cuda3std3__48in_placeE,@object
	.size		_ZN34_INTERNAL_f53147cc_4_k_cu_007813094cuda3std3__48in_placeE,(_ZN34_INTERNAL_f53147cc_4_k_cu_007813094cuda3std6ranges3__45__cpo4sizeE - _ZN34_INTERNAL_f53147cc_4_k_cu_007813094cuda3std3__48in_placeE)
_ZN34_INTERNAL_f53147cc_4_k_cu_007813094cuda3std3__48in_placeE:
	.zero		1
	.type		_ZN34_INTERNAL_f53147cc_4_k_cu_007813094cuda3std6ranges3__45__cpo4sizeE,@object
	.size		_ZN34_INTERNAL_f53147cc_4_k_cu_007813094cuda3std6ranges3__45__cpo4sizeE,(_ZN34_INTERNAL_f53147cc_4_k_cu_007813096thrust24THRUST_300001_SM_1000_NS12placeholders2_2E - _ZN34_INTERNAL_f53147cc_4_k_cu_007813094cuda3std6ranges3__45__cpo4sizeE)
_ZN34_INTERNAL_f53147cc_4_k_cu_007813094cuda3std6ranges3__45__cpo4sizeE:
	.zero		1
	.type		_ZN34_INTERNAL_f53147cc_4_k_cu_007813096thrust24THRUST_300001_SM_1000_NS12placeholders2_2E,@object
	.size		_ZN34_INTERNAL_f53147cc_4_k_cu_007813096thrust24THRUST_300001_SM_1000_NS12placeholders2_2E,(_ZN34_INTERNAL_f53147cc_4_k_cu_007813094cuda3std3__45__cpo6cbeginE - _ZN34_INTERNAL_f53147cc_4_k_cu_007813096thrust24THRUST_300001_SM_1000_NS12placeholders2_2E)
_ZN34_INTERNAL_f53147cc_4_k_cu_007813096thrust24THRUST_300001_SM_1000_NS12placeholders2_2E:
	.zero		1
	.type		_ZN34_INTERNAL_f53147cc_4_k_cu_007813094cuda3std3__45__cpo6cbeginE,@object
	.size		_ZN34_INTERNAL_f53147cc_4_k_cu_007813094cuda3std3__45__cpo6cbeginE,(_ZN34_INTERNAL_f53147cc_4_k_cu_007813094cuda3std6ranges3__45__cpo6cbeginE - _ZN34_INTERNAL_f53147cc_4_k_cu_007813094cuda3std3__45__cpo6cbeginE)
_ZN34_INTERNAL_f53147cc_4_k_cu_007813094cuda3std3__45__cpo6cbeginE:
	.zero		1
	.type		_ZN34_INTERNAL_f53147cc_4_k_cu_007813094cuda3std6ranges3__45__cpo6cbeginE,@object
	.size		_ZN34_INTERNAL_f53147cc_4_k_cu_007813094cuda3std6ranges3__45__cpo6cbeginE,(_ZN34_INTERNAL_f53147cc_4_k_cu_007813096thrust24THRUST_300001_SM_1000_NS12placeholders2_6E - _ZN34_INTERNAL_f53147cc_4_k_cu_007813094cuda3std6ranges3__45__cpo6cbeginE)
_ZN34_INTERNAL_f53147cc_4_k_cu_007813094cuda3std6ranges3__45__cpo6cbeginE:
	.zero		1
	.type		_ZN34_INTERNAL_f53147cc_4_k_cu_007813096thrust24THRUST_300001_SM_1000_NS12placeholders2_6E,@object
	.size		_ZN34_INTERNAL_f53147cc_4_k_cu_007813096thrust24THRUST_300001_SM_1000_NS12placeholders2_6E,(_ZN34_INTERNAL_f53147cc_4_k_cu_007813094cuda3std3__45__cpo7crbeginE - _ZN34_INTERNAL_f53147cc_4_k_cu_007813096thrust24THRUST_300001_SM_1000_NS12placeholders2_6E)
_ZN34_INTERNAL_f53147cc_4_k_cu_007813096thrust24THRUST_300001_SM_1000_NS12placeholders2_6E:
	.zero		1
	.type		_ZN34_INTERNAL_f53147cc_4_k_cu_007813094cuda3std3__45__cpo7crbeginE,@object
	.size		_ZN34_INTERNAL_f53147cc_4_k_cu_007813094cuda3std3__45__cpo7crbeginE,(_ZN34_INTERNAL_f53147cc_4_k_cu_007813094cuda3std6ranges3__45__cpo4nextE - _ZN34_INTERNAL_f53147cc_4_k_cu_007813094cuda3std3__45__cpo7crbeginE)
_ZN34_INTERNAL_f53147cc_4_k_cu_007813094cuda3std3__45__cpo7crbeginE:
	.zero		1
	.type		_ZN34_INTERNAL_f53147cc_4_k_cu_007813094cuda3std6ranges3__45__cpo4nextE,@object
	.size		_ZN34_INTERNAL_f53147cc_4_k_cu_007813094cuda3std6ranges3__45__cpo4nextE,(_ZN34_INTERNAL_f53147cc_4_k_cu_007813094cuda3std6ranges3__45__cpo4swapE - _ZN34_INTERNAL_f53147cc_4_k_cu_007813094cuda3std6ranges3__45__cpo4nextE)
_ZN34_INTERNAL_f53147cc_4_k_cu_007813094cuda3std6ranges3__45__cpo4nextE:
	.zero		1
	.type		_ZN34_INTERNAL_f53147cc_4_k_cu_007813094cuda3std6ranges3__45__cpo4swapE,@object
	.size		_ZN34_INTERNAL_f53147cc_4_k_cu_007813094cuda3std6ranges3__45__cpo4swapE,(_ZN34_INTERNAL_f53147cc_4_k_cu_007813096thrust24THRUST_300001_SM_1000_NS8cuda_cub10par_nosyncE - _ZN34_INTERNAL_f53147cc_4_k_cu_007813094cuda3std6ranges3__45__cpo4swapE)
_ZN34_INTERNAL_f53147cc_4_k_cu_007813094cuda3std6ranges3__45__cpo4swapE:
	.zero		1
	.type		_ZN34_INTERNAL_f53147cc_4_k_cu_007813096thrust24THRUST_300001_SM_1000_NS8cuda_cub10par_nosyncE,@object
	.size		_ZN34_INTERNAL_f53147cc_4_k_cu_007813096thrust24THRUST_300001_SM_1000_NS8cuda_cub10par_nosyncE,(_ZN34_INTERNAL_f53147cc_4_k_cu_007813096thrust24THRUST_300001_SM_1000_NS3seqE - _ZN34_INTERNAL_f53147cc_4_k_cu_007813096thrust24THRUST_300001_SM_1000_NS8cuda_cub10par_nosyncE)
_ZN34_INTERNAL_f53147cc_4_k_cu_007813096thrust24THRUST_300001_SM_1000_NS8cuda_cub10par_nosyncE:
	.zero		1
	.type		_ZN34_INTERNAL_f53147cc_4_k_cu_007813096thrust24THRUST_300001_SM_1000_NS3seqE,@object
	.size		_ZN34_INTERNAL_f53147cc_4_k_cu_007813096thrust24THRUST_300001_SM_1000_NS3seqE,(_ZN34_INTERNAL_f53147cc_4_k_cu_007813094cuda3std3__420unreachable_sentinelE - _ZN34_INTERNAL_f53147cc_4_k_cu_007813096thrust24THRUST_300001_SM_1000_NS3seqE)
_ZN34_INTERNAL_f53147cc_4_k_cu_007813096thrust24THRUST_300001_SM_1000_NS3seqE:
	.zero		1
	.type		_ZN34_INTERNAL_f53147cc_4_k_cu_007813094cuda3std3__420unreachable_sentinelE,@object
	.size		_ZN34_INTERNAL_f53147cc_4_k_cu_007813094cuda3std3__420unreachable_sentinelE,(_ZN34_INTERNAL_f53147cc_4_k_cu_007813094cuda3std6ranges3__45__cpo5ssizeE - _ZN34_INTERNAL_f53147cc_4_k_cu_007813094cuda3std3__420unreachable_sentinelE)
_ZN34_INTERNAL_f53147cc_4_k_cu_007813094cuda3std3__420unreachable_sentinelE:
	.zero		1
	.type		_ZN34_INTERNAL_f53147cc_4_k_cu_007813094cuda3std6ranges3__45__cpo5ssizeE,@object
	.size		_ZN34_INTERNAL_f53147cc_4_k_cu_007813094cuda3std6ranges3__45__cpo5ssizeE,(_ZN34_INTERNAL_f53147cc_4_k_cu_007813096thrust24THRUST_300001_SM_1000_NS12placeholders2_3E - _ZN34_INTERNAL_f53147cc_4_k_cu_007813094cuda3std6ranges3__45__cpo5ssizeE)
_ZN34_INTERNAL_f53147cc_4_k_cu_007813094cuda3std6ranges3__45__cpo5ssizeE:
	.zero		1
	.type		_ZN34_INTERNAL_f53147cc_4_k_cu_007813096thrust24THRUST_300001_SM_1000_NS12placeholders2_3E,@object
	.size		_ZN34_INTERNAL_f53147cc_4_k_cu_007813096thrust24THRUST_300001_SM_1000_NS12placeholders2_3E,(_ZN34_INTERNAL_f53147cc_4_k_cu_007813094cuda3std3__45__cpo4cendE - _ZN34_INTERNAL_f53147cc_4_k_cu_007813096thrust24THRUST_300001_SM_1000_NS12placeholders2_3E)
_ZN34_INTERNAL_f53147cc_4_k_cu_007813096thrust24THRUST_300001_SM_1000_NS12placeholders2_3E:
	.zero		1
	.type		_ZN34_INTERNAL_f53147cc_4_k_cu_007813094cuda3std3__45__cpo4cendE,@object
	.size		_ZN34_INTERNAL_f53147cc_4_k_cu_007813094cuda3std3__45__cpo4cendE,(_ZN34_INTERNAL_f53147cc_4_k_cu_007813094cuda3std6ranges3__45__cpo4cendE - _ZN34_INTERNAL_f53147cc_4_k_cu_007813094cuda3std3__45__cpo4cendE)
_ZN34_INTERNAL_f53147cc_4_k_cu_007813094cuda3std3__45__cpo4cendE:
	.zero		1
	.type		_ZN34_INTERNAL_f53147cc_4_k_cu_007813094cuda3std6ranges3__45__cpo4cendE,@object
	.size		_ZN34_INTERNAL_f53147cc_4_k_cu_007813094cuda3std6ranges3__45__cpo4cendE,(_ZN34_INTERNAL_f53147cc_4_k_cu_007813096thrust24THRUST_300001_SM_1000_NS12placeholders2_7E - _ZN34_INTERNAL_f53147cc_4_k_cu_007813094cuda3std6ranges3__45__cpo4cendE)
_ZN34_INTERNAL_f53147cc_4_k_cu_007813094cuda3std6ranges3__45__cpo4cendE:
	.zero		1
	.type		_ZN34_INTERNAL_f53147cc_4_k_cu_007813096thrust24THRUST_300001_SM_1000_NS12placeholders2_7E,@object
	.size		_ZN34_INTERNAL_f53147cc_4_k_cu_007813096thrust24THRUST_300001_SM_1000_NS12placeholders2_7E,(_ZN34_INTERNAL_f53147cc_4_k_cu_007813094cuda3std3__45__cpo5crendE - _ZN34_INTERNAL_f53147cc_4_k_cu_007813096thrust24THRUST_300001_SM_1000_NS12placeholders2_7E)
_ZN34_INTERNAL_f53147cc_4_k_cu_007813096thrust24THRUST_300001_SM_1000_NS12placeholders2_7E:
	.zero		1
	.type		_ZN34_INTERNAL_f53147cc_4_k_cu_007813094cuda3std3__45__cpo5crendE,@object
	.size		_ZN34_INTERNAL_f53147cc_4_k_cu_007813094cuda3std3__45__cpo5crendE,(_ZN34_INTERNAL_f53147cc_4_k_cu_007813094cuda3std6ranges3__45__cpo4prevE - _ZN34_INTERNAL_f53147cc_4_k_cu_007813094cuda3std3__45__cpo5crendE)
_ZN34_INTERNAL_f53147cc_4_k_cu_007813094cuda3std3__45__cpo5crendE:
	.zero		1
	.type		_ZN34_INTERNAL_f53147cc_4_k_cu_007813094cuda3std6ranges3__45__cpo4prevE,@object
	.size		_ZN34_INTERNAL_f53147cc_4_k_cu_007813094cuda3std6ranges3__45__cpo4prevE,(_ZN34_INTERNAL_f53147cc_4_k_cu_007813094cuda3std6ranges3__45__cpo9iter_moveE - _ZN34_INTERNAL_f53147cc_4_k_cu_007813094cuda3std6ranges3__45__cpo4prevE)
_ZN34_INTERNAL_f53147cc_4_k_cu_007813094cuda3std6ranges3__45__cpo4prevE:
	.zero		1
	.type		_ZN34_INTERNAL_f53147cc_4_k_cu_007813094cuda3std6ranges3__45__cpo9iter_moveE,@object
	.size		_ZN34_INTERNAL_f53147cc_4_k_cu_007813094cuda3std6ranges3__45__cpo9iter_moveE,(_ZN34_INTERNAL_f53147cc_4_k_cu_007813096thrust24THRUST_300001_SM_1000_NS6system6detail10sequential3seqE - _ZN34_INTERNAL_f53147cc_4_k_cu_007813094cuda3std6ranges3__45__cpo9iter_moveE)
_ZN34_INTERNAL_f53147cc_4_k_cu_007813094cuda3std6ranges3__45__cpo9iter_moveE:
	.zero		1
	.type		_ZN34_INTERNAL_f53147cc_4_k_cu_007813096thrust24THRUST_300001_SM_1000_NS6system6detail10sequential3seqE,@object
	.size		_ZN34_INTERNAL_f53147cc_4_k_cu_007813096thrust24THRUST_300001_SM_1000_NS6system6detail10sequential3seqE,(_ZN34_INTERNAL_f53147cc_4_k_cu_007813096thrust24THRUST_300001_SM_1000_NS12placeholders2_9E - _ZN34_INTERNAL_f53147cc_4_k_cu_007813096thrust24THRUST_300001_SM_1000_NS6system6detail10sequential3seqE)
_ZN34_INTERNAL_f53147cc_4_k_cu_007813096thrust24THRUST_300001_SM_1000_NS6system6detail10sequential3seqE:
	.zero		1
	.type		_ZN34_INTERNAL_f53147cc_4_k_cu_007813096thrust24THRUST_300001_SM_1000_NS12placeholders2_9E,@object
	.size		_ZN34_INTERNAL_f53147cc_4_k_cu_007813096thrust24THRUST_300001_SM_1000_NS12placeholders2_9E,(_ZN34_INTERNAL_f53147cc_4_k_cu_007813094cuda3std3__419piecewise_constructE - _ZN34_INTERNAL_f53147cc_4_k_cu_007813096thrust24THRUST_300001_SM_1000_NS12placeholders2_9E)
_ZN34_INTERNAL_f53147cc_4_k_cu_007813096thrust24THRUST_300001_SM_1000_NS12placeholders2_9E:
	.zero		1
	.type		_ZN34_INTERNAL_f53147cc_4_k_cu_007813094cuda3std3__419piecewise_constructE,@object
	.size		_ZN34_INTERNAL_f53147cc_4_k_cu_007813094cuda3std3__419piecewise_constructE,(_ZN34_INTERNAL_f53147cc_4_k_cu_007813094cuda3std6ranges3__45__cpo5cdataE - _ZN34_INTERNAL_f53147cc_4_k_cu_007813094cuda3std3__419piecewise_constructE)
_ZN34_INTERNAL_f53147cc_4_k_cu_007813094cuda3std3__419piecewise_constructE:
	.zero		1
	.type		_ZN34_INTERNAL_f53147cc_4_k_cu_007813094cuda3std6ranges3__45__cpo5cdataE,@object
	.size		_ZN34_INTERNAL_f53147cc_4_k_cu_007813094cuda3std6ranges3__45__cpo5cdataE,(_ZN34_INTERNAL_f53147cc_4_k_cu_007813096thrust24THRUST_300001_SM_1000_NS12placeholders2_1E - _ZN34_INTERNAL_f53147cc_4_k_cu_007813094cuda3std6ranges3__45__cpo5cdataE)
_ZN34_INTERNAL_f53147cc_4_k_cu_007813094cuda3std6ranges3__45__cpo5cdataE:
	.zero		1
	.type		_ZN34_INTERNAL_f53147cc_4_k_cu_007813096thrust24THRUST_300001_SM_1000_NS12placeholders2_1E,@object
	.size		_ZN34_INTERNAL_f53147cc_4_k_cu_007813096thrust24THRUST_300001_SM_1000_NS12placeholders2_1E,(_ZN34_INTERNAL_f53147cc_4_k_cu_007813094cuda3std3__45__cpo3endE - _ZN34_INTERNAL_f53147cc_4_k_cu_007813096thrust24THRUST_300001_SM_1000_NS12placeholders2_1E)
_ZN34_INTERNAL_f53147cc_4_k_cu_007813096thrust24THRUST_300001_SM_1000_NS12placeholders2_1E:
	.zero		1
	.type		_ZN34_INTERNAL_f53147cc_4_k_cu_007813094cuda3std3__45__cpo3endE,@object
	.size		_ZN34_INTERNAL_f53147cc_4_k_cu_007813094cuda3std3__45__cpo3endE,(_ZN34_INTERNAL_f53147cc_4_k_cu_007813094cuda3std6ranges3__45__cpo3endE - _ZN34_INTERNAL_f53147cc_4_k_cu_007813094cuda3std3__45__cpo3endE)
_ZN34_INTERNAL_f53147cc_4_k_cu_007813094cuda3std3__45__cpo3endE:
	.zero		1
	.type		_ZN34_INTERNAL_f53147cc_4_k_cu_007813094cuda3std6ranges3__45__cpo3endE,@object
	.size		_ZN34_INTERNAL_f53147cc_4_k_cu_007813094cuda3std6ranges3__45__cpo3endE,(_ZN34_INTERNAL_f53147cc_4_k_cu_007813096thrust24THRUST_300001_SM_1000_NS12placeholders2_5E - _ZN34_INTERNAL_f53147cc_4_k_cu_007813094cuda3std6ranges3__45__cpo3endE)
_ZN34_INTERNAL_f53147cc_4_k_cu_007813094cuda3std6ranges3__45__cpo3endE:
	.zero		1
	.type		_ZN34_INTERNAL_f53147cc_4_k_cu_007813096thrust24THRUST_300001_SM_1000_NS12placeholders2_5E,@object
	.size		_ZN34_INTERNAL_f53147cc_4_k_cu_007813096thrust24THRUST_300001_SM_1000_NS12placeholders2_5E,(_ZN34_INTERNAL_f53147cc_4_k_cu_007813094cuda3std3__45__cpo4rendE - _ZN34_INTERNAL_f53147cc_4_k_cu_007813096thrust24THRUST_300001_SM_1000_NS12placeholders2_5E)
_ZN34_INTERNAL_f53147cc_4_k_cu_007813096thrust24THRUST_300001_SM_1000_NS12placeholders2_5E:
	.zero		1
	.type		_ZN34_INTERNAL_f53147cc_4_k_cu_007813094cuda3std3__45__cpo4rendE,@object
	.size		_ZN34_INTERNAL_f53147cc_4_k_cu_007813094cuda3std3__45__cpo4rendE,(_ZN34_INTERNAL_f53147cc_4_k_cu_007813094cuda3std6ranges3__45__cpo9iter_swapE - _ZN34_INTERNAL_f53147cc_4_k_cu_007813094cuda3std3__45__cpo4rendE)
_ZN34_INTERNAL_f53147cc_4_k_cu_007813094cuda3std3__45__cpo4rendE:
	.zero		1
	.type		_ZN34_INTERNAL_f53147cc_4_k_cu_007813094cuda3std6ranges3__45__cpo9iter_swapE,@object
	.size		_ZN34_INTERNAL_f53147cc_4_k_cu_007813094cuda3std6ranges3__45__cpo9iter_swapE,(_ZN34_INTERNAL_f53147cc_4_k_cu_007813094cuda3std3__48unexpectE - _ZN34_INTERNAL_f53147cc_4_k_cu_007813094cuda3std6ranges3__45__cpo9iter_swapE)
_ZN34_INTERNAL_f53147cc_4_k_cu_007813094cuda3std6ranges3__45__cpo9iter_swapE:
	.zero		1
	.type		_ZN34_INTERNAL_f53147cc_4_k_cu_007813094cuda3std3__48unexpectE,@object
	.size		_ZN34_INTERNAL_f53147cc_4_k_cu_007813094cuda3std3__48unexpectE,(_ZN34_INTERNAL_f53147cc_4_k_cu_007813096thrust24THRUST_300001_SM_1000_NS8cuda_cub3parE - _ZN34_INTERNAL_f53147cc_4_k_cu_007813094cuda3std3__48unexpectE)
_ZN34_INTERNAL_f53147cc_4_k_cu_007813094cuda3std3__48unexpectE:
	.zero		1
	.type		_ZN34_INTERNAL_f53147cc_4_k_cu_007813096thrust24THRUST_300001_SM_1000_NS8cuda_cub3parE,@object
	.size		_ZN34_INTERNAL_f53147cc_4_k_cu_007813096thrust24THRUST_300001_SM_1000_NS8cuda_cub3parE,(.L_29 - _ZN34_INTERNAL_f53147cc_4_k_cu_007813096thrust24THRUST_300001_SM_1000_NS8cuda_cub3parE)
_ZN34_INTERNAL_f53147cc_4_k_cu_007813096thrust24THRUST_300001_SM_1000_NS8cuda_cub3parE:
	.zero		1
.L_29:


//--------------------- .nv.shared._ZN3cub18CUB_300001_SM_10006detail6reduce18DeviceReduceKernelINS2_10policy_hubIjyN4cuda3std3__44plusIjEEE10Policy1000EPjyS9_jNS7_10__identityEEEvT0_PT3_T1_NS0_13GridEvenShareISH_EET2_T4_ --------------------------
	.section	.nv.shared._ZN3cub18CUB_300001_SM_10006detail6reduce18DeviceReduceKernelINS2_10policy_hubIjyN4cuda3std3__44plusIjEEE10Policy1000EPjyS9_jNS7_10__identityEEEvT0_PT3_T1_NS0_13GridEvenShareISH_EET2_T4_,"aw",@nobits
	.sectionflags	@""
	.align	4
.nv.shared._ZN3cub18CUB_300001_SM_10006detail6reduce18DeviceReduceKernelINS2_10policy_hubIjyN4cuda3std3__44plusIjEEE10Policy1000EPjyS9_jNS7_10__identityEEEvT0_PT3_T1_NS0_13GridEvenShareISH_EET2_T4_:
	.zero		1068


//--------------------- .nv.shared._ZN3cub18CUB_300001_SM_10006detail6reduce28DeviceReduceSingleTileKernelINS2_10policy_hubIjyN4cuda3std3__44plusIjEEE10Policy1000EPjSC_yS9_jjNS7_10__identityEEEvT0_T1_T2_T3_T4_T6_ --------------------------
	.section	.nv.shared._ZN3cub18CUB_300001_SM_10006detail6reduce28DeviceReduceSingleTileKernelINS2_10policy_hubIjyN4cuda3std3__44plusIjEEE10Policy1000EPjSC_yS9_jjNS7_10__identityEEEvT0_T1_T2_T3_T4_T6_,"aw",@nobits
	.sectionflags	@""
	.align	4
.nv.shared._ZN3cub18CUB_300001_SM_10006detail6reduce28DeviceReduceSingleTileKernelINS2_10policy_hubIjyN4cuda3std3__44plusIjEEE10Policy1000EPjSC_yS9_jjNS7_10__identityEEEvT0_T1_T2_T3_T4_T6_:
	.zero		1068


//--------------------- .nv.shared._ZN3cub18CUB_300001_SM_10006detail6reduce28DeviceReduceSingleTileKernelINS2_10policy_hubIjjN4cuda3std3__44plusIjEEE10Policy1000EPjSC_iS9_jjNS7_10__identityEEEvT0_T1_T2_T3_T4_T6_ --------------------------
	.section	.nv.shared._ZN3cub18CUB_300001_SM_10006detail6reduce28DeviceReduceSingleTileKernelINS2_10policy_hubIjjN4cuda3std3__44plusIjEEE10Policy1000EPjSC_iS9_jjNS7_10__identityEEEvT0_T1_T2_T3_T4_T6_,"aw",@nobits
	.sectionflags	@""
	.align	4
.nv.shared._ZN3cub18CUB_300001_SM_10006detail6reduce28DeviceReduceSingleTileKernelINS2_10policy_hubIjjN4cuda3std3__44plusIjEEE10Policy1000EPjSC_iS9_jjNS7_10__identityEEEvT0_T1_T2_T3_T4_T6_:
	.zero		1068


//--------------------- .nv.shared._ZN3cub18CUB_300001_SM_10006detail6reduce18DeviceReduceKernelINS2_10policy_hubIjjN4cuda3std3__44plusIjEEE10Policy1000EPjjS9_jNS7_10__identityEEEvT0_PT3_T1_NS0_13GridEvenShareISH_EET2_T4_ --------------------------
	.section	.nv.shared._ZN3cub18CUB_300001_SM_10006detail6reduce18DeviceReduceKernelINS2_10policy_hubIjjN4cuda3std3__44plusIjEEE10Policy1000EPjjS9_jNS7_10__identityEEEvT0_PT3_T1_NS0_13GridEvenShareISH_EET2_T4_,"aw",@nobits
	.sectionflags	@""
	.align	4
.nv.shared._ZN3cub18CUB_300001_SM_10006detail6reduce18DeviceReduceKernelINS2_10policy_hubIjjN4cuda3std3__44plusIjEEE10Policy1000EPjjS9_jNS7_10__identityEEEvT0_PT3_T1_NS0_13GridEvenShareISH_EET2_T4_:
	.zero		1068


//--------------------- .nv.shared._ZN3cub18CUB_300001_SM_10006detail6reduce28DeviceReduceSingleTileKernelINS2_10policy_hubIjjN4cuda3std3__44plusIjEEE10Policy1000EPjSC_jS9_jjNS7_10__identityEEEvT0_T1_T2_T3_T4_T6_ --------------------------
	.section	.nv.shared._ZN3cub18CUB_300001_SM_10006detail6reduce28DeviceReduceSingleTileKernelINS2_10policy_hubIjjN4cuda3std3__44plusIjEEE10Policy1000EPjSC_jS9_jjNS7_10__identityEEEvT0_T1_T2_T3_T4_T6_,"aw",@nobits
	.sectionflags	@""
	.align	4
.nv.shared._ZN3cub18CUB_300001_SM_10006detail6reduce28DeviceReduceSingleTileKernelINS2_10policy_hubIjjN4cuda3std3__44plusIjEEE10Policy1000EPjSC_jS9_jjNS7_10__identityEEEvT0_T1_T2_T3_T4_T6_:
	.zero		1068


//--------------------- .nv.constant0._ZN3cub18CUB_300001_SM_10006detail6reduce28DeviceReduceSingleTileKernelINS2_10policy_hubIjyN4cuda3std3__44plusIjEEE10Policy1000EPjSC_iS9_jjNS7_10__identityEEEvT0_T1_T2_T3_T4_T6_ --------------------------
	.section	.nv.constant0._ZN3cub18CUB_300001_SM_10006detail6reduce28DeviceReduceSingleTileKernelINS2_10policy_hubIjyN4cuda3std3__44plusIjEEE10Policy1000EPjSC_iS9_jjNS7_10__identityEEEvT0_T1_T2_T3_T4_T6_,"a",@progbits
	.sectionflags	@""
	.align	4
.nv.constant0._ZN3cub18CUB_300001_SM_10006detail6reduce28DeviceReduceSingleTileKernelINS2_10policy_hubIjyN4cuda3std3__44plusIjEEE10Policy1000EPjSC_iS9_jjNS7_10__identityEEEvT0_T1_T2_T3_T4_T6_:
	.zero		925


//--------------------- .nv.constant0._ZN3cub18CUB_300001_SM_10006detail6reduce18DeviceReduceKernelINS2_10policy_hubIjyN4cuda3std3__44plusIjEEE10Policy1000EPjyS9_jNS7_10__identityEEEvT0_PT3_T1_NS0_13GridEvenShareISH_EET2_T4_ --------------------------
	.section	.nv.constant0._ZN3cub18CUB_300001_SM_10006detail6reduce18DeviceReduceKernelINS2_10policy_hubIjyN4cuda3std3__44plusIjEEE10Policy1000EPjyS9_jNS7_10__identityEEEvT0_PT3_T1_NS0_13GridEvenShareISH_EET2_T4_,"a",@progbits
	.sectionflags	@""
	.align	4
.nv.constant0._ZN3cub18CUB_300001_SM_10006detail6reduce18DeviceReduceKernelINS2_10policy_hubIjyN4cuda3std3__44plusIjEEE10Policy1000EPjyS9_jNS7_10__identityEEEvT0_PT3_T1_NS0_13GridEvenShareISH_EET2_T4_:
	.zero		994


//--------------------- .nv.constant0._ZN3cub18CUB_300001_SM_10006detail6reduce28DeviceReduceSingleTileKernelINS2_10policy_hubIjyN4cuda3std3__44plusIjEEE10Policy1000EPjSC_yS9_jjNS7_10__identityEEEvT0_T1_T2_T3_T4_T6_ --------------------------
	.section	.nv.constant0._ZN3cub18CUB_300001_SM_10006detail6reduce28DeviceReduceSingleTileKernelINS2_10policy_hubIjyN4cuda3std3__44plusIjEEE10Policy1000EPjSC_yS9_jjNS7_10__identityEEEvT0_T1_T2_T3_T4_T6_,"a",@progbits
	.sectionflags	@""
	.align	4
.nv.constant0._ZN3cub18CUB_300001_SM_10006detail6reduce28DeviceReduceSingleTileKernelINS2_10policy_hubIjyN4cuda3std3__44plusIjEEE10Policy1000EPjSC_yS9_jjNS7_10__identityEEEvT0_T1_T2_T3_T4_T6_:
	.zero		929


//--------------------- .nv.constant0._ZN3cub18CUB_300001_SM_10006detail6reduce28DeviceReduceSingleTileKernelINS2_10policy_hubIjjN4cuda3std3__44plusIjEEE10Policy1000EPjSC_iS9_jjNS7_10__identityEEEvT0_T1_T2_T3_T4_T6_ --------------------------
	.section	.nv.constant0._ZN3cub18CUB_300001_SM_10006detail6reduce28DeviceReduceSingleTileKernelINS2_10policy_hubIjjN4cuda3std3__44plusIjEEE10Policy1000EPjSC_iS9_jjNS7_10__identityEEEvT0_T1_T2_T3_T4_T6_,"a",@progbits
	.sectionflags	@""
	.align	4
.nv.constant0._ZN3cub18CUB_300001_SM_10006detail6reduce28DeviceReduceSingleTileKernelINS2_10policy_hubIjjN4cuda3std3__44plusIjEEE10Policy1000EPjSC_iS9_jjNS7_10__identityEEEvT0_T1_T2_T3_T4_T6_:
	.zero		925


//--------------------- .nv.constant0._ZN3cub18CUB_300001_SM_10006detail6reduce18DeviceReduceKernelINS2_10policy_hubIjjN4cuda3std3__44plusIjEEE10Policy1000EPjjS9_jNS7_10__identityEEEvT0_PT3_T1_NS0_13GridEvenShareISH_EET2_T4_ --------------------------
	.section	.nv.constant0._ZN3cub18CUB_300001_SM_10006detail6reduce18DeviceReduceKernelINS2_10policy_hubIjjN4cuda3std3__44plusIjEEE10Policy1000EPjjS9_jNS7_10__identityEEEvT0_PT3_T1_NS0_13GridEvenShareISH_EET2_T4_,"a",@progbits
	.sectionflags	@""
	.align	4
.nv.constant0._ZN3cub18CUB_300001_SM_10006detail6reduce18DeviceReduceKernelINS2_10policy_hubIjjN4cuda3std3__44plusIjEEE10Policy1000EPjjS9_jNS7_10__identityEEEvT0_PT3_T1_NS0_13GridEvenShareISH_EET2_T4_:
	.zero		958


//--------------------- .nv.constant0._ZN3cub18CUB_300001_SM_10006detail6reduce28DeviceReduceSingleTileKernelINS2_10policy_hubIjjN4cuda3std3__44plusIjEEE10Policy1000EPjSC_jS9_jjNS7_10__identityEEEvT0_T1_T2_T3_T4_T6_ --------------------------
	.section	.nv.constant0._ZN3cub18CUB_300001_SM_10006detail6reduce28DeviceReduceSingleTileKernelINS2_10policy_hubIjjN4cuda3std3__44plusIjEEE10Policy1000EPjSC_jS9_jjNS7_10__identityEEEvT0_T1_T2_T3_T4_T6_,"a",@progbits
	.sectionflags	@""
	.align	4
.nv.constant0._ZN3cub18CUB_300001_SM_10006detail6reduce28DeviceReduceSingleTileKernelINS2_10policy_hubIjjN4cuda3std3__44plusIjEEE10Policy1000EPjSC_jS9_jjNS7_10__identityEEEvT0_T1_T2_T3_T4_T6_:
	.zero		925


//--------------------- .nv.constant0._ZN3cub18CUB_300001_SM_10006detail11EmptyKernelIvEEvv --------------------------
	.section	.nv.constant0._ZN3cub18CUB_300001_SM_10006detail11EmptyKernelIvEEvv,"a",@progbits
	.sectionflags	@""
	.align	4
.nv.constant0._ZN3cub18CUB_300001_SM_10006detail11EmptyKernelIvEEvv:
	.zero		896


//--------------------- .nv.constant0._Z12myDotProductPjijj --------------------------
	.section	.nv.constant0._Z12myDotProductPjijj,"a",@progbits
	.sectionflags	@""
	.align	4
.nv.constant0._Z12myDotProductPjijj:
	.zero		916


//--------------------- SYMBOLS --------------------------

	.type		.nv.reservedSmem.offset0,@object
	.size		.nv.reservedSmem.offset0,0x4
	.type		.nv.reservedSmem.cap,@object
	.size		.nv.reservedSmem.cap,0x4
